	.target	sm_90a

	.elftype	@"ET_EXEC"


//--------------------- .note.nv.tkinfo           --------------------------
	.section	.note.nv.tkinfo,"",@"SHT_NOTE"
	.sectionflags	@"SHF_NOTE_NV_TKINFO"
	.tkinfo
        /*0018*/ 	.word	0x00000002
        /*0030*/ 	.string	""
        /*0030*/ 	.string	"ptxas"
        /*0030*/ 	.string	"Cuda compilation tools, release 13.0, V13.0.88"
        /*0030*/ 	.string	"Build cuda_13.0.r13.0/compiler.36424714_0"
        /*0030*/ 	.string	"-v  -suppress-debug-info  -lineinfo  -arch sm_90a "



//--------------------- .note.nv.cuinfo           --------------------------
	.section	.note.nv.cuinfo,"",@"SHT_NOTE"
	.sectionflags	@"SHF_NOTE_NV_CUINFO"
        /*0018*/ 	.short	0x0002
        /*001a*/ 	.short	0x005a
        /*001c*/ 	.short	0x0082
	.zero		2


//--------------------- .nv.info                  --------------------------
	.section	.nv.info,"",@"SHT_CUDA_INFO"
	.align	4


	//----- nvinfo : EIATTR_REGCOUNT
	.align		4
        /*0000*/ 	.byte	0x04, 0x2f
        /*0002*/ 	.short	(.L_1 - .L_0)
	.align		4
.L_0:
        /*0004*/ 	.word	index@(matmul_kernel)
        /*0008*/ 	.word	0x000000ff


	//----- nvinfo : EIATTR_FRAME_SIZE
	.align		4
.L_1:
        /*000c*/ 	.byte	0x04, 0x11
        /*000e*/ 	.short	(.L_3 - .L_2)
	.align		4
.L_2:
        /*0010*/ 	.word	index@(matmul_kernel)
        /*0014*/ 	.word	0x00000990


	//----- nvinfo : EIATTR_MIN_STACK_SIZE
	.align		4
.L_3:
        /*0018*/ 	.byte	0x04, 0x12
        /*001a*/ 	.short	(.L_5 - .L_4)
	.align		4
.L_4:
        /*001c*/ 	.word	index@(matmul_kernel)
        /*0020*/ 	.word	0x00000990
.L_5:


//--------------------- .nv.compat                --------------------------
	.section	.nv.compat,"",@"SHT_CUDA_COMPAT_INFO"
	.align	4
        /*0000*/ 	.byte	0x02, 0x09, 0x01, 0x00, 0x02, 0x02, 0x04, 0x00, 0x02, 0x05, 0x05, 0x00, 0x03, 0x07, 0x01, 0x01
        /*0010*/ 	.byte	0x02, 0x03, 0x00, 0x00, 0x02, 0x06, 0x01, 0x00, 0x04, 0x0b, 0x08, 0x00, 0x00, 0x00, 0x00, 0x00
        /*0020*/ 	.byte	0x00, 0x00, 0x00, 0x00


//--------------------- .nv.info.matmul_kernel    --------------------------
	.section	.nv.info.matmul_kernel,"",@"SHT_CUDA_INFO"
	.sectionflags	@""
	.align	4


	//----- nvinfo : EIATTR_CUDA_API_VERSION
	.align		4
        /*0000*/ 	.byte	0x04, 0x37
        /*0002*/ 	.short	(.L_7 - .L_6)
.L_6:
        /*0004*/ 	.word	0x00000082


	//----- nvinfo : EIATTR_KPARAM_INFO
	.align		4
.L_7:
        /*0008*/ 	.byte	0x04, 0x17
        /*000a*/ 	.short	(.L_9 - .L_8)
.L_8:
        /*000c*/ 	.word	0x00000000
        /*0010*/ 	.short	0x000d
        /*0012*/ 	.short	0x0048
        /*0014*/ 	.byte	0x00, 0xf4, 0x21, 0x00


	//----- nvinfo : EIATTR_KPARAM_INFO
	.align		4
.L_9:
        /*0018*/ 	.byte	0x04, 0x17
        /*001a*/ 	.short	(.L_11 - .L_10)
.L_10:
        /*001c*/ 	.word	0x00000000
        /*0020*/ 	.short	0x000c
        /*0022*/ 	.short	0x0040
        /*0024*/ 	.byte	0x00, 0xf4, 0x21, 0x00


	//----- nvinfo : EIATTR_KPARAM_INFO
	.align		4
.L_11:
        /*0028*/ 	.byte	0x04, 0x17
        /*002a*/ 	.short	(.L_13 - .L_12)
.L_12:
        /*002c*/ 	.word	0x00000000
        /*0030*/ 	.short	0x000b
        /*0032*/ 	.short	0x0038
        /*0034*/ 	.byte	0x00, 0xf0, 0x11, 0x00


	//----- nvinfo : EIATTR_KPARAM_INFO
	.align		4
.L_13:
        /*0038*/ 	.byte	0x04, 0x17
        /*003a*/ 	.short	(.L_15 - .L_14)
.L_14:
        /*003c*/ 	.word	0x00000000
        /*0040*/ 	.short	0x000a
        /*0042*/ 	.short	0x0034
        /*0044*/ 	.byte	0x00, 0xf0, 0x11, 0x00


	//----- nvinfo : EIATTR_KPARAM_INFO
	.align		4
.L_15:
        /*0048*/ 	.byte	0x04, 0x17
        /*004a*/ 	.short	(.L_17 - .L_16)
.L_16:
        /*004c*/ 	.word	0x00000000
        /*0050*/ 	.short	0x0009
        /*0052*/ 	.short	0x0030
        /*0054*/ 	.byte	0x00, 0xf0, 0x11, 0x00


	//----- nvinfo : EIATTR_KPARAM_INFO
	.align		4
.L_17:
        /*0058*/ 	.byte	0x04, 0x17
        /*005a*/ 	.short	(.L_19 - .L_18)
.L_18:
        /*005c*/ 	.word	0x00000000
        /*0060*/ 	.short	0x0008
        /*0062*/ 	.short	0x002c
        /*0064*/ 	.byte	0x00, 0xf0, 0x11, 0x00


	//----- nvinfo : EIATTR_KPARAM_INFO
	.align		4
.L_19:
        /*0068*/ 	.byte	0x04, 0x17
        /*006a*/ 	.short	(.L_21 - .L_20)
.L_20:
        /*006c*/ 	.word	0x00000000
        /*0070*/ 	.short	0x0007
        /*0072*/ 	.short	0x0028
        /*0074*/ 	.byte	0x00, 0xf0, 0x11, 0x00


	//----- nvinfo : EIATTR_KPARAM_INFO
	.align		4
.L_21:
        /*0078*/ 	.byte	0x04, 0x17
        /*007a*/ 	.short	(.L_23 - .L_22)
.L_22:
        /*007c*/ 	.word	0x00000000
        /*0080*/ 	.short	0x0006
        /*0082*/ 	.short	0x0024
        /*0084*/ 	.byte	0x00, 0xf0, 0x11, 0x00


	//----- nvinfo : EIATTR_KPARAM_INFO
	.align		4
.L_23:
        /*0088*/ 	.byte	0x04, 0x17
        /*008a*/ 	.short	(.L_25 - .L_24)
.L_24:
        /*008c*/ 	.word	0x00000000
        /*0090*/ 	.short	0x0005
        /*0092*/ 	.short	0x0020
        /*0094*/ 	.byte	0x00, 0xf0, 0x11, 0x00


	//----- nvinfo : EIATTR_KPARAM_INFO
	.align		4
.L_25:
        /*0098*/ 	.byte	0x04, 0x17
        /*009a*/ 	.short	(.L_27 - .L_26)
.L_26:
        /*009c*/ 	.word	0x00000000
        /*00a0*/ 	.short	0x0004
        /*00a2*/ 	.short	0x001c
        /*00a4*/ 	.byte	0x00, 0xf0, 0x11, 0x00


	//----- nvinfo : EIATTR_KPARAM_INFO
	.align		4
.L_27:
        /*00a8*/ 	.byte	0x04, 0x17
        /*00aa*/ 	.short	(.L_29 - .L_28)
.L_28:
        /*00ac*/ 	.word	0x00000000
        /*00b0*/ 	.short	0x0003
        /*00b2*/ 	.short	0x0018
        /*00b4*/ 	.byte	0x00, 0xf0, 0x11, 0x00


	//----- nvinfo : EIATTR_KPARAM_INFO
	.align		4
.L_29:
        /*00b8*/ 	.byte	0x04, 0x17
        /*00ba*/ 	.short	(.L_31 - .L_30)
.L_30:
        /*00bc*/ 	.word	0x00000000
        /*00c0*/ 	.short	0x0002
        /*00c2*/ 	.short	0x0010
        /*00c4*/ 	.byte	0x00, 0xf4, 0x21, 0x00


	//----- nvinfo : EIATTR_KPARAM_INFO
	.align		4
.L_31:
        /*00c8*/ 	.byte	0x04, 0x17
        /*00ca*/ 	.short	(.L_33 - .L_32)
.L_32:
        /*00cc*/ 	.word	0x00000000
        /*00d0*/ 	.short	0x0001
        /*00d2*/ 	.short	0x0008
        /*00d4*/ 	.byte	0x00, 0xf4, 0x21, 0x00


	//----- nvinfo : EIATTR_KPARAM_INFO
	.align		4
.L_33:
        /*00d8*/ 	.byte	0x04, 0x17
        /*00da*/ 	.short	(.L_35 - .L_34)
.L_34:
        /*00dc*/ 	.word	0x00000000
        /*00e0*/ 	.short	0x0000
        /*00e2*/ 	.short	0x0000
        /*00e4*/ 	.byte	0x00, 0xf4, 0x21, 0x00


	//----- nvinfo : EIATTR_SPARSE_MMA_MASK
	.align		4
.L_35:
        /*00e8*/ 	.byte	0x03, 0x50
        /*00ea*/ 	.short	0x0000


	//----- nvinfo : EIATTR_MAXREG_COUNT
	.align		4
        /*00ec*/ 	.byte	0x03, 0x1b
        /*00ee*/ 	.short	0x00ff


	//----- nvinfo : EIATTR_NUM_BARRIERS
	.align		4
        /*00f0*/ 	.byte	0x02, 0x4c
        /*00f2*/ 	.byte	0x01
	.zero		1


	//----- nvinfo : EIATTR_ANNOTATIONS
	.align		4
        /*00f4*/ 	.byte	0x04, 0x55
        /*00f6*/ 	.short	(.L_37 - .L_36)


	//   ....[0]....
.L_36:
        /*00f8*/ 	.word	0x00000001
        /*00fc*/ 	.byte	0xa0, 0x01, 0x00, 0x00, 0x01, 0x00, 0x00, 0x00, 0xe0, 0x01, 0x00, 0x00, 0x01, 0x00, 0x00, 0x00
        /* <DEDUP_REMOVED lines=1065> */
        /*439c*/ 	.byte	0xe0, 0x25, 0x02, 0x00, 0x01, 0x00, 0x00, 0x00, 0x10, 0x26, 0x02, 0x00


	//----- nvinfo : EIATTR_MERCURY_ISA_VERSION
	.align		4
.L_37:
        /*43a8*/ 	.byte	0x03, 0x5f
        /*43aa*/ 	.short	0x0101


	//----- nvinfo : EIATTR_EXIT_INSTR_OFFSETS
	.align		4
        /*43ac*/ 	.byte	0x04, 0x1c
        /*43ae*/ 	.short	(.L_39 - .L_38)


	//   ....[0]....
.L_38:
        /*43b0*/ 	.word	0x000228c0


	//   ....[1]....
        /*43b4*/ 	.word	0x000228e0


	//----- nvinfo : EIATTR_REQNTID
	.align		4
.L_39:
        /*43b8*/ 	.byte	0x04, 0x10
        /*43ba*/ 	.short	(.L_41 - .L_40)
.L_40:
        /*43bc*/ 	.word	0x00000080
        /*43c0*/ 	.word	0x00000001
        /*43c4*/ 	.word	0x00000001


	//----- nvinfo : EIATTR_CBANK_PARAM_SIZE
	.align		4
.L_41:
        /*43c8*/ 	.byte	0x03, 0x19
        /*43ca*/ 	.short	0x0050


	//----- nvinfo : EIATTR_PARAM_CBANK
	.align		4
        /*43cc*/ 	.byte	0x04, 0x0a
        /*43ce*/ 	.short	(.L_43 - .L_42)
	.align		4
.L_42:
        /*43d0*/ 	.word	index@(.nv.constant0.matmul_kernel)
        /*43d4*/ 	.short	0x0210
        /*43d6*/ 	.short	0x0050


	//----- nvinfo : EIATTR_SW_WAR
	.align		4
.L_43:
        /*43d8*/ 	.byte	0x04, 0x36
        /*43da*/ 	.short	(.L_45 - .L_44)
.L_44:
        /*43dc*/ 	.word	0x00000008
.L_45:


//--------------------- .nv.callgraph             --------------------------
	.section	.nv.callgraph,"",@"SHT_CUDA_CALLGRAPH"
	.align	4
	.sectionentsize	8
	.align		4
        /*0000*/ 	.word	0x00000000
	.align		4
        /*0004*/ 	.word	0xffffffff
	.align		4
        /*0008*/ 	.word	0x00000000
	.align		4
        /*000c*/ 	.word	0xfffffffe
	.align		4
        /*0010*/ 	.word	0x00000000
	.align		4
        /*0014*/ 	.word	0xfffffffd
	.align		4
        /*0018*/ 	.word	0x00000000
	.align		4
        /*001c*/ 	.word	0xfffffffc


//--------------------- .text.matmul_kernel       --------------------------
	.section	.text.matmul_kernel,"ax",@progbits
	.align	128
        .global         matmul_kernel
        .type           matmul_kernel,@function
        .size           matmul_kernel,(.L_x_3 - matmul_kernel)
        .other          matmul_kernel,@"STO_CUDA_ENTRY STV_DEFAULT"
matmul_kernel:
.text.matmul_kernel:
[----:B------:R-:W1:Y:S08]  /*0000*/  LDC R1, c[0x0][0x28] ;  /* 0x00000a00ff017b82 */ /* 0x000e700000000800 */
[----:B------:R-:W2:Y:S01]  /*0010*/  LDC.64 R2, c[0x0][0x228] ;  /* 0x00008a00ff027b82 */ /* 0x000ea20000000a00 */
[----:B-1----:R-:W-:Y:S01]  /*0020*/  VIADD R1, R1, 0xfffff670 ;  /* 0xfffff67001017836 */ /* 0x002fe20000000000 */
[----:B------:R-:W1:Y:S01]  /*0030*/  S2R R5, SR_CTAID.X ;  /* 0x0000000000057919 */ /* 0x000e620000002500 */
[----:B------:R-:W-:Y:S01]  /*0040*/  ULDC UR4, c[0x0][0x234] ;  /* 0x00008d0000047ab9 */ /* 0x000fe20000000800 */
[----:B------:R-:W-:Y:S01]  /*0050*/  ULDC.64 UR6, c[0x0][0x210] ;  /* 0x0000840000067ab9 */ /* 0x000fe20000000a00 */
[----:B------:R-:W-:Y:S01]  /*0060*/  ULDC UR29, c[0x0][0x240] ;  /* 0x00009000001d7ab9 */ /* 0x000fe20000000800 */
[----:B------:R-:W3:Y:S01]  /*0070*/  S2R R36, SR_TID.X ;  /* 0x0000000000247919 */ /* 0x000ee20000002100 */
[----:B------:R-:W-:Y:S01]  /*0080*/  ULDC UR30, c[0x0][0x240] ;  /* 0x00009000001e7ab9 */ /* 0x000fe20000000800 */
[----:B------:R-:W4:Y:S01]  /*0090*/  S2UR UR5, SR_CgaCtaId ;  /* 0x00000000000579c3 */ /* 0x000f220000008800 */
[----:B------:R-:W-:Y:S01]  /*00a0*/  ULDC.64 UR60, c[0x0][0x208] ;  /* 0x00008200003c7ab9 */ /* 0x000fe20000000a00 */
[----:B------:R-:W-:Y:S01]  /*00b0*/  ULDC UR31, c[0x0][0x240] ;  /* 0x00009000001f7ab9 */ /* 0x000fe20000000800 */
        /* <DEDUP_REMOVED lines=13> */
[----:B--2---:R-:W-:Y:S01]  /*0190*/  IMAD.MOV.U32 R152, RZ, RZ, R3 ;  /* 0x000000ffff987224 */ /* 0x004fe200078e0003 */
[----:B------:R2:W-:Y:S01]  /*01a0*/  STL.64 [R1+0x650], R2 ;  /* 0x0006500201007387 */ /* 0x0005e20000100a00 */
[----:B------:R-:W-:Y:S01]  /*01b0*/  IMAD.MOV.U32 R13, RZ, RZ, R2 ;  /* 0x000000ffff0d7224 */ /* 0x000fe200078e0002 */
[----:B------:R-:W-:Y:S01]  /*01c0*/  ULDC UR45, c[0x0][0x240] ;  /* 0x00009000002d7ab9 */ /* 0x000fe20000000800 */
[----:B------:R-:W-:Y:S01]  /*01d0*/  VIADD R0, R152, 0x7f ;  /* 0x0000007f98007836 */ /* 0x000fe20000000000 */
[----:B------:R-:W-:Y:S01]  /*01e0*/  STL [R1+0x968], R152 ;  /* 0x0009689801007387 */ /* 0x000fe20000100800 */
[----:B------:R-:W-:Y:S01]  /*01f0*/  ULDC UR46, c[0x0][0x240] ;  /* 0x00009000002e7ab9 */ /* 0x000fe20000000800 */
[----:B------:R-:W-:Y:S01]  /*0200*/  ULDC UR47, c[0x0][0x240] ;  /* 0x00009000002f7ab9 */ /* 0x000fe20000000800 */
[----:B------:R-:W-:Y:S01]  /*0210*/  ULDC UR48, c[0x0][0x240] ;  /* 0x0000900000307ab9 */ /* 0x000fe20000000800 */
[----:B------:R-:W-:Y:S01]  /*0220*/  ULDC UR49, c[0x0][0x240] ;  /* 0x0000900000317ab9 */ /* 0x000fe20000000800 */
[----:B-1----:R-:W-:Y:S01]  /*0230*/  IABS R8, R5 ;  /* 0x0000000500087213 */ /* 0x002fe20000000000 */
[----:B------:R-:W-:Y:S01]  /*0240*/  ULDC UR50, c[0x0][0x240] ;  /* 0x0000900000327ab9 */ /* 0x000fe20000000800 */
[----:B------:R-:W-:Y:S01]  /*0250*/  ULDC UR51, c[0x0][0x240] ;  /* 0x0000900000337ab9 */ /* 0x000fe20000000800 */
[----:B--2---:R-:W-:Y:S01]  /*0260*/  SHF.R.S32.HI R3, RZ, 0x1f, R0 ;  /* 0x0000001fff037819 */ /* 0x004fe20000011400 */
[----:B------:R-:W-:Y:S01]  /*0270*/  ULDC UR52, c[0x0][0x240] ;  /* 0x0000900000347ab9 */ /* 0x000fe20000000800 */
[----:B------:R-:W-:Y:S01]  /*0280*/  ULDC UR53, c[0x0][0x240] ;  /* 0x0000900000357ab9 */ /* 0x000fe20000000800 */
[----:B------:R-:W-:Y:S01]  /*0290*/  ULDC UR54, c[0x0][0x240] ;  /* 0x0000900000367ab9 */ /* 0x000fe20000000800 */
[----:B------:R-:W-:Y:S01]  /*02a0*/  LEA.HI R3, R3, R0, RZ, 0x7 ;  /* 0x0000000003037211 */ /* 0x000fe200078f38ff */
[----:B------:R-:W-:Y:S01]  /*02b0*/  ULDC UR55, c[0x0][0x240] ;  /* 0x0000900000377ab9 */ /* 0x000fe20000000800 */
[----:B------:R-:W-:Y:S01]  /*02c0*/  ULDC UR56, c[0x0][0x240] ;  /* 0x0000900000387ab9 */ /* 0x000fe20000000800 */
[----:B------:R-:W-:Y:S01]  /*02d0*/  ULDC UR57, c[0x0][0x240] ;  /* 0x0000900000397ab9 */ /* 0x000fe20000000800 */
[----:B------:R-:W-:Y:S01]  /*02e0*/  SHF.R.S32.HI R3, RZ, 0x7, R3 ;  /* 0x00000007ff037819 */ /* 0x000fe20000011403 */
[----:B------:R-:W-:Y:S01]  /*02f0*/  ULDC UR58, c[0x0][0x240] ;  /* 0x00009000003a7ab9 */ /* 0x000fe20000000800 */
[----:B------:R-:W-:Y:S01]  /*0300*/  ULDC UR8, c[0x0][0x240] ;  /* 0x0000900000087ab9 */ /* 0x000fe20000000800 */
[----:B------:R-:W-:Y:S01]  /*0310*/  ULDC UR9, c[0x0][0x240] ;  /* 0x0000900000097ab9 */ /* 0x000fe20000000800 */
[----:B------:R-:W-:Y:S01]  /*0320*/  ULDC UR10, c[0x0][0x240] ;  /* 0x00009000000a7ab9 */ /* 0x000fe20000000800 */
[----:B------:R-:W-:Y:S01]  /*0330*/  IMAD.SHL.U32 R4, R3, 0x8, RZ ;  /* 0x0000000803047824 */ /* 0x000fe200078e00ff */
[----:B------:R-:W-:Y:S01]  /*0340*/  ULDC UR11, c[0x0][0x240] ;  /* 0x00009000000b7ab9 */ /* 0x000fe20000000800 */
[----:B------:R-:W-:Y:S01]  /*0350*/  ULDC UR12, c[0x0][0x240] ;  /* 0x00009000000c7ab9 */ /* 0x000fe20000000800 */
[----:B------:R-:W-:Y:S01]  /*0360*/  ULDC UR13, c[0x0][0x240] ;  /* 0x00009000000d7ab9 */ /* 0x000fe20000000800 */
[----:B------:R-:W-:Y:S01]  /*0370*/  ULDC UR14, c[0x0][0x240] ;  /* 0x00009000000e7ab9 */ /* 0x000fe20000000800 */
[-C--:B------:R-:W-:Y:S01]  /*0380*/  IABS R7, R4.reuse ;  /* 0x0000000400077213 */ /* 0x080fe20000000000 */
[----:B------:R-:W-:Y:S01]  /*0390*/  ULDC UR15, c[0x0][0x240] ;  /* 0x00009000000f7ab9 */ /* 0x000fe20000000800 */
[----:B------:R-:W-:Y:S01]  /*03a0*/  IABS R10, R4 ;  /* 0x00000004000a7213 */ /* 0x000fe20000000000 */
[----:B------:R-:W-:Y:S01]  /*03b0*/  ULDC UR16, c[0x0][0x240] ;  /* 0x0000900000107ab9 */ /* 0x000fe20000000800 */
[----:B------:R-:W1:Y:S01]  /*03c0*/  I2F.RP R0, R7 ;  /* 0x0000000700007306 */ /* 0x000e620000209400 */
        /* <DEDUP_REMOVED lines=12> */
[----:B------:R-:W2:Y:S01]  /*0490*/  LDC R40, c[0x0][0x230] ;  /* 0x00008c00ff287b82 */ /* 0x000ea20000000800 */
[----:B-1----:R-:W1:Y:S07]  /*04a0*/  MUFU.RCP R0, R0 ;  /* 0x0000000000007308 */ /* 0x002e6e0000001000 */
[----:B------:R-:W2:Y:S08]  /*04b0*/  LDC R38, c[0x0][0x230] ;  /* 0x00008c00ff267b82 */ /* 0x000eb00000000800 */
[----:B------:R-:W2:Y:S01]  /*04c0*/  LDC R142, c[0x0][0x230] ;  /* 0x00008c00ff8e7b82 */ /* 0x000ea20000000800 */
[----:B-1----:R-:W-:-:S02]  /*04d0*/  VIADD R2, R0, 0xffffffe ;  /* 0x0ffffffe00027836 */ /* 0x002fc40000000000 */
[----:B------:R-:W-:Y:S02]  /*04e0*/  IMAD.MOV R0, RZ, RZ, -R10 ;  /* 0x000000ffff007224 */ /* 0x000fe400078e0a0a */
[----:B------:R1:W4:Y:S03]  /*04f0*/  F2I.FTZ.U32.TRUNC.NTZ R3, R2 ;  /* 0x0000000200037305 */ /* 0x000326000021f000 */
[----:B------:R-:W2:Y:S01]  /*0500*/  LDC R145, c[0x0][0x230] ;  /* 0x00008c00ff917b82 */ /* 0x000ea20000000800 */
[----:B-1----:R-:W-:-:S07]  /*0510*/  IMAD.MOV.U32 R2, RZ, RZ, RZ ;  /* 0x000000ffff027224 */ /* 0x002fce00078e00ff */
[----:B------:R-:W1:Y:S01]  /*0520*/  LDC R144, c[0x0][0x230] ;  /* 0x00008c00ff907b82 */ /* 0x000e620000000800 */
[----:B----4-:R-:W-:-:S07]  /*0530*/  IMAD.MOV R6, RZ, RZ, -R3 ;  /* 0x000000ffff067224 */ /* 0x010fce00078e0a03 */
[----:B------:R-:W4:Y:S01]  /*0540*/  LDC R143, c[0x0][0x230] ;  /* 0x00008c00ff8f7b82 */ /* 0x000f220000000800 */
[----:B------:R-:W-:Y:S02]  /*0550*/  IMAD R9, R6, R7, RZ ;  /* 0x0000000706097224 */ /* 0x000fe400078e02ff */
[----:B------:R-:W-:Y:S01]  /*0560*/  IMAD.MOV.U32 R6, RZ, RZ, R8 ;  /* 0x000000ffff067224 */ /* 0x000fe200078e0008 */
[----:B------:R-:W-:Y:S01]  /*0570*/  IABS R8, R152 ;  /* 0x0000009800087213 */ /* 0x000fe20000000000 */
[----:B------:R-:W-:-:S06]  /*0580*/  IMAD.HI.U32 R3, R3, R9, R2 ;  /* 0x0000000903037227 */ /* 0x000fcc00078e0002 */
[----:B------:R-:W-:-:S04]  /*0590*/  IMAD.HI.U32 R3, R3, R6, RZ ;  /* 0x0000000603037227 */ /* 0x000fc800078e00ff */
[----:B------:R-:W-:-:S05]  /*05a0*/  IMAD R0, R3, R0, R6 ;  /* 0x0000000003007224 */ /* 0x000fca00078e0206 */
[----:B------:R-:W-:-:S13]  /*05b0*/  ISETP.GT.U32.AND P1, PT, R7, R0, PT ;  /* 0x000000000700720c */ /* 0x000fda0003f24070 */
[----:B------:R-:W-:Y:S02]  /*05c0*/  @!P1 IMAD.IADD R0, R0, 0x1, -R7 ;  /* 0x0000000100009824 */ /* 0x000fe400078e0a07 */
[----:B------:R-:W-:Y:S01]  /*05d0*/  @!P1 VIADD R3, R3, 0x1 ;  /* 0x0000000103039836 */ /* 0x000fe20000000000 */
[----:B------:R-:W-:Y:S02]  /*05e0*/  ISETP.NE.AND P1, PT, R4, RZ, PT ;  /* 0x000000ff0400720c */ /* 0x000fe40003f25270 */
[----:B------:R-:W-:Y:S02]  /*05f0*/  ISETP.GE.U32.AND P0, PT, R0, R7, PT ;  /* 0x000000070000720c */ /* 0x000fe40003f06070 */
[----:B------:R-:W-:-:S04]  /*0600*/  LOP3.LUT R0, R5, R4, RZ, 0x3c, !PT ;  /* 0x0000000405007212 */ /* 0x000fc800078e3cff */
[----:B------:R-:W-:Y:S01]  /*0610*/  ISETP.GE.AND P2, PT, R0, RZ, PT ;  /* 0x000000ff0000720c */ /* 0x000fe20003f46270 */
[----:B------:R-:W-:-:S06]  /*0620*/  VIADD R0, R13, 0x7f ;  /* 0x0000007f0d007836 */ /* 0x000fcc0000000000 */
[----:B------:R-:W-:-:S04]  /*0630*/  @P0 VIADD R3, R3, 0x1 ;  /* 0x0000000103030836 */ /* 0x000fc80000000000 */
[----:B------:R-:W-:Y:S01]  /*0640*/  IMAD.MOV.U32 R2, RZ, RZ, R3 ;  /* 0x000000ffff027224 */ /* 0x000fe200078e0003 */
[----:B------:R-:W-:-:S03]  /*0650*/  SHF.R.S32.HI R3, RZ, 0x1f, R0 ;  /* 0x0000001fff037819 */ /* 0x000fc60000011400 */
[----:B------:R-:W-:Y:S01]  /*0660*/  @!P2 IMAD.MOV R2, RZ, RZ, -R2 ;  /* 0x000000ffff02a224 */ /* 0x000fe200078e0a02 */
[----:B------:R-:W-:Y:S02]  /*0670*/  @!P1 LOP3.LUT R2, RZ, R4, RZ, 0x33, !PT ;  /* 0x00000004ff029212 */ /* 0x000fe400078e33ff */
[----:B------:R-:W-:-:S03]  /*0680*/  LEA.HI R3, R3, R0, RZ, 0x7 ;  /* 0x0000000003037211 */ /* 0x000fc600078f38ff */
[----:B------:R-:W-:Y:S02]  /*0690*/  IMAD.SHL.U32 R12, R2, 0x8, RZ ;  /* 0x00000008020c7824 */ /* 0x000fe400078e00ff */
[----:B------:R-:W-:-:S03]  /*06a0*/  IMAD.MOV R2, RZ, RZ, -R2 ;  /* 0x000000ffff027224 */ /* 0x000fc600078e0a02 */
[----:B------:R-:W-:Y:S01]  /*06b0*/  LEA.HI.SX32 R3, R3, -R12, 0x19 ;  /* 0x8000000c03037211 */ /* 0x000fe200078fcaff */
[----:B------:R-:W-:Y:S02]  /*06c0*/  IMAD R14, R4, R2, R5 ;  /* 0x00000002040e7224 */ /* 0x000fe400078e0205 */
[----:B------:R-:W-:Y:S01]  /*06d0*/  IMAD.MOV.U32 R2, RZ, RZ, RZ ;  /* 0x000000ffff027224 */ /* 0x000fe200078e00ff */
[----:B------:R-:W-:Y:S02]  /*06e0*/  VIMNMX R11, R3, 0x8, PT ;  /* 0x00000008030b7848 */ /* 0x000fe40003fe0100 */
[----:B------:R-:W-:Y:S02]  /*06f0*/  IABS R4, R14 ;  /* 0x0000000e00047213 */ /* 0x000fe40000000000 */
[----:B------:R-:W-:-:S04]  /*0700*/  IABS R7, R11 ;  /* 0x0000000b00077213 */ /* 0x000fc80000000000 */
[----:B------:R-:W3:Y:S08]  /*0710*/  I2F.RP R0, R7 ;  /* 0x0000000700007306 */ /* 0x000ef00000209400 */
[----:B---3--:R-:W3:Y:S02]  /*0720*/  MUFU.RCP R0, R0 ;  /* 0x0000000000007308 */ /* 0x008ee40000001000 */
[----:B---3--:R-:W-:Y:S01]  /*0730*/  VIADD R3, R0, 0xffffffe ;  /* 0x0ffffffe00037836 */ /* 0x008fe20000000000 */
[----:B------:R-:W-:-:S05]  /*0740*/  IABS R0, R11 ;  /* 0x0000000b00007213 */ /* 0x000fca0000000000 */
[----:B------:R-:W3:Y:S01]  /*0750*/  F2I.FTZ.U32.TRUNC.NTZ R3, R3 ;  /* 0x0000000300037305 */ /* 0x000ee2000021f000 */
[----:B------:R-:W-:Y:S02]  /*0760*/  IMAD.MOV R0, RZ, RZ, -R0 ;  /* 0x000000ffff007224 */ /* 0x000fe400078e0a00 */
[----:B---3--:R-:W-:-:S04]  /*0770*/  IMAD.MOV R6, RZ, RZ, -R3 ;  /* 0x000000ffff067224 */ /* 0x008fc800078e0a03 */
[----:B------:R-:W-:Y:S02]  /*0780*/  IMAD R5, R6, R7, RZ ;  /* 0x0000000706057224 */ /* 0x000fe400078e02ff */
[----:B------:R-:W3:Y:S02]  /*0790*/  I2F.RP R6, R8 ;  /* 0x0000000800067306 */ /* 0x000ee40000209400 */
[----:B------:R-:W-:Y:S01]  /*07a0*/  IMAD.HI.U32 R2, R3, R5, R2 ;  /* 0x0000000503027227 */ /* 0x000fe200078e0002 */
[----:B------:R-:W-:-:S03]  /*07b0*/  IABS R5, R13 ;  /* 0x0000000d00057213 */ /* 0x000fc60000000000 */
[----:B------:R-:W-:Y:S02]  /*07c0*/  IMAD.MOV.U32 R3, RZ, RZ, R4 ;  /* 0x000000ffff037224 */ /* 0x000fe400078e0004 */
[----:B------:R-:W2:Y:S02]  /*07d0*/  I2F.RP R4, R5 ;  /* 0x0000000500047306 */ /* 0x000ea40000209400 */
[----:B------:R-:W-:-:S04]  /*07e0*/  IMAD.HI.U32 R2, R2, R3, RZ ;  /* 0x0000000302027227 */ /* 0x000fc800078e00ff */
[----:B------:R-:W-:Y:S02]  /*07f0*/  IMAD R0, R2, R0, R3 ;  /* 0x0000000002007224 */ /* 0x000fe400078e0203 */
[----:B---3--:R-:W3:Y:S03]  /*0800*/  MUFU.RCP R6, R6 ;  /* 0x0000000600067308 */ /* 0x008ee60000001000 */
[----:B------:R-:W-:-:S05]  /*0810*/  ISETP.GT.U32.AND P1, PT, R7, R0, PT ;  /* 0x000000000700720c */ /* 0x000fca0003f24070 */
[----:B--2---:R-:W2:Y:S08]  /*0820*/  MUFU.RCP R4, R4 ;  /* 0x0000000400047308 */ /* 0x004eb00000001000 */
[----:B------:R-:W-:Y:S02]  /*0830*/  @!P1 IMAD.IADD R0, R0, 0x1, -R7 ;  /* 0x0000000100009824 */ /* 0x000fe400078e0a07 */
[----:B---3--:R-:W-:-:S02]  /*0840*/  VIADD R3, R6, 0xffffffe ;  /* 0x0ffffffe06037836 */ /* 0x008fc40000000000 */
[----:B------:R-:W-:Y:S01]  /*0850*/  @!P1 VIADD R2, R2, 0x1 ;  /* 0x0000000102029836 */ /* 0x000fe20000000000 */
[----:B------:R-:W-:Y:S02]  /*0860*/  ISETP.GE.U32.AND P0, PT, R0, R7, PT ;  /* 0x000000070000720c */ /* 0x000fe40003f06070 */
[----:B------:R-:W-:Y:S01]  /*0870*/  LOP3.LUT R0, R14, R11, RZ, 0x3c, !PT ;  /* 0x0000000b0e007212 */ /* 0x000fe200078e3cff */
[----:B------:R-:W3:Y:S01]  /*0880*/  F2I.FTZ.U32.TRUNC.NTZ R3, R3 ;  /* 0x0000000300037305 */ /* 0x000ee2000021f000 */
[----:B------:R-:W-:Y:S01]  /*0890*/  ISETP.NE.AND P1, PT, R11, RZ, PT ;  /* 0x000000ff0b00720c */ /* 0x000fe20003f25270 */
[----:B--2---:R-:W-:Y:S01]  /*08a0*/  VIADD R6, R4, 0xffffffe ;  /* 0x0ffffffe04067836 */ /* 0x004fe20000000000 */
[----:B------:R-:W-:-:S05]  /*08b0*/  ISETP.GE.AND P2, PT, R0, RZ, PT ;  /* 0x000000ff0000720c */ /* 0x000fca0003f46270 */
[----:B------:R2:W1:Y:S02]  /*08c0*/  F2I.FTZ.U32.TRUNC.NTZ R7, R6 ;  /* 0x0000000600077305 */ /* 0x000464000021f000 */
[----:B------:R-:W-:-:S04]  /*08d0*/  @P0 VIADD R2, R2, 0x1 ;  /* 0x0000000102020836 */ /* 0x000fc80000000000 */
[----:B------:R-:W-:Y:S02]  /*08e0*/  IMAD.MOV.U32 R10, RZ, RZ, R2 ;  /* 0x000000ffff0a7224 */ /* 0x000fe400078e0002 */
[----:B---3--:R-:W-:Y:S01]  /*08f0*/  IMAD.MOV R9, RZ, RZ, -R3 ;  /* 0x000000ffff097224 */ /* 0x008fe200078e0a03 */
[----:B--2---:R-:W-:Y:S01]  /*0900*/  LOP3.LUT R6, R36, 0x60, RZ, 0xc0, !PT ;  /* 0x0000006024067812 */ /* 0x004fe200078ec0ff */
[----:B------:R-:W-:Y:S01]  /*0910*/  @!P2 IMAD.MOV R10, RZ, RZ, -R10 ;  /* 0x000000ffff0aa224 */ /* 0x000fe200078e0a0a */
[----:B------:R-:W-:Y:S01]  /*0920*/  @!P1 LOP3.LUT R10, RZ, R11, RZ, 0x33, !PT ;  /* 0x0000000bff0a9212 */ /* 0x000fe200078e33ff */
[----:B------:R-:W-:Y:S02]  /*0930*/  IMAD R9, R9, R8, RZ ;  /* 0x0000000809097224 */ /* 0x000fe400078e02ff */
[----:B------:R-:W-:Y:S02]  /*0940*/  IMAD.MOV.U32 R2, RZ, RZ, RZ ;  /* 0x000000ffff027224 */ /* 0x000fe400078e00ff */
[----:B------:R-:W-:-:S02]  /*0950*/  IMAD.SHL.U32 R0, R10, 0x80, RZ ;  /* 0x000000800a007824 */ /* 0x000fc400078e00ff */
[----:B------:R-:W-:-:S03]  /*0960*/  IMAD.HI.U32 R4, R3, R9, R2 ;  /* 0x0000000903047227 */ /* 0x000fc600078e0002 */
[----:B------:R-:W-:Y:S01]  /*0970*/  IABS R13, R0 ;  /* 0x00000000000d7213 */ /* 0x000fe20000000000 */
[----:B------:R-:W-:Y:S01]  /*0980*/  IMAD.SHL.U32 R3, R36, 0x4, RZ ;  /* 0x0000000424037824 */ /* 0x000fe200078e00ff */
[----:B------:R-:W-:Y:S01]  /*0990*/  IADD3 R19, R0, 0x8, RZ ;  /* 0x0000000800137810 */ /* 0x000fe20007ffe0ff */
[----:B------:R-:W-:Y:S02]  /*09a0*/  IMAD.MOV R10, RZ, RZ, -R10 ;  /* 0x000000ffff0a7224 */ /* 0x000fe400078e0a0a */
[----:B------:R-:W-:Y:S01]  /*09b0*/  IMAD.HI.U32 R2, R4, R13, RZ ;  /* 0x0000000d04027227 */ /* 0x000fe200078e00ff */
[----:B------:R-:W-:-:S03]  /*09c0*/  LOP3.LUT R9, R3, 0x7c, RZ, 0xc0, !PT ;  /* 0x0000007c03097812 */ /* 0x000fc600078ec0ff */
[----:B------:R-:W-:Y:S02]  /*09d0*/  IMAD R3, R11, R10, R14 ;  /* 0x0000000a0b037224 */ /* 0x000fe400078e020e */
[----:B------:R-:W-:Y:S02]  /*09e0*/  IMAD.MOV R10, RZ, RZ, -R2 ;  /* 0x000000ffff0a7224 */ /* 0x000fe400078e0a02 */
[----:B------:R-:W-:Y:S02]  /*09f0*/  IMAD R2, R6, 0x200, R9 ;  /* 0x0000020006027824 */ /* 0x000fe400078e0209 */
[C---:B------:R-:W-:Y:S02]  /*0a00*/  VIADD R178, R0.reuse, 0x7f ;  /* 0x0000007f00b27836 */ /* 0x040fe40000000000 */
[--C-:B-1----:R-:W-:Y:S01]  /*0a10*/  IMAD.MOV R16, RZ, RZ, -R7.reuse ;  /* 0x000000ffff107224 */ /* 0x102fe200078e0a07 */
[----:B------:R-:W-:Y:S01]  /*0a20*/  STL [R1+0x96c], R2 ;  /* 0x00096c0201007387 */ /* 0x000fe20000100800 */
[C---:B------:R-:W-:Y:S01]  /*0a30*/  VIADD R22, R0.reuse, 0x1 ;  /* 0x0000000100167836 */ /* 0x040fe20000000000 */
[----:B------:R-:W-:Y:S01]  /*0a40*/  IABS R15, R178 ;  /* 0x000000b2000f7213 */ /* 0x000fe20000000000 */
[C---:B------:R-:W-:Y:S01]  /*0a50*/  VIADD R154, R0.reuse, 0x2 ;  /* 0x00000002009a7836 */ /* 0x040fe20000000000 */
[----:B------:R-:W-:Y:S01]  /*0a60*/  STL [R1+0x670], R178 ;  /* 0x000670b201007387 */ /* 0x000fe20000100800 */
[C---:B------:R-:W-:Y:S01]  /*0a70*/  VIADD R179, R0.reuse, 0x3 ;  /* 0x0000000300b37836 */ /* 0x040fe20000000000 */
[----:B------:R-:W-:Y:S01]  /*0a80*/  IABS R125, R22 ;  /* 0x00000016007d7213 */ /* 0x000fe20000000000 */
[----:B------:R-:W-:Y:S01]  /*0a90*/  VIADD R153, R0, 0x4 ;  /* 0x0000000400997836 */ /* 0x000fe20000000000 */
[----:B------:R-:W-:Y:S01]  /*0aa0*/  STL [R1+0x6e0], R22 ;  /* 0x0006e01601007387 */ /* 0x000fe20000100800 */
[----:B------:R-:W-:Y:S01]  /*0ab0*/  IMAD R11, R16, R5, RZ ;  /* 0x00000005100b7224 */ /* 0x000fe200078e02ff */
[----:B------:R-:W-:Y:S01]  /*0ac0*/  IABS R93, R179 ;  /* 0x000000b3005d7213 */ /* 0x000fe20000000000 */
[----:B------:R-:W-:Y:S01]  /*0ad0*/  IMAD.MOV.U32 R6, RZ, RZ, RZ ;  /* 0x000000ffff067224 */ /* 0x000fe200078e00ff */
[----:B------:R-:W-:Y:S01]  /*0ae0*/  STL [R1+0x6dc], R154 ;  /* 0x0006dc9a01007387 */ /* 0x000fe20000100800 */
[C---:B------:R-:W-:Y:S01]  /*0af0*/  VIADD R23, R0.reuse, 0x5 ;  /* 0x0000000500177836 */ /* 0x040fe20000000000 */
[----:B------:R-:W-:Y:S01]  /*0b00*/  IABS R77, R153 ;  /* 0x00000099004d7213 */ /* 0x000fe20000000000 */
[C---:B------:R-:W-:Y:S01]  /*0b10*/  VIADD R20, R0.reuse, 0x6 ;  /* 0x0000000600147836 */ /* 0x040fe20000000000 */
[----:B------:R-:W-:Y:S01]  /*0b20*/  STL [R1+0x6d8], R179 ;  /* 0x0006d8b301007387 */ /* 0x000fe20000100800 */
[----:B------:R-:W-:Y:S01]  /*0b30*/  VIADD R18, R0, 0x7 ;  /* 0x0000000700127836 */ /* 0x000fe20000000000 */
[----:B------:R-:W-:Y:S01]  /*0b40*/  LOP3.LUT R186, R36, 0x7f, RZ, 0xc0, !PT ;  /* 0x0000007f24ba7812 */ /* 0x000fe200078ec0ff */
[----:B------:R-:W-:Y:S01]  /*0b50*/  IMAD.HI.U32 R6, R7, R11, R6 ;  /* 0x0000000b07067227 */ /* 0x000fe200078e0006 */
[----:B------:R-:W-:Y:S01]  /*0b60*/  STL [R1+0x6d4], R153 ;  /* 0x0006d49901007387 */ /* 0x000fe20000100800 */
[----:B------:R-:W-:-:S02]  /*0b70*/  IABS R45, R20 ;  /* 0x00000014002d7213 */ /* 0x000fc40000000000 */
[----:B------:R-:W-:Y:S01]  /*0b80*/  VIADD R17, R0, 0x9 ;  /* 0x0000000900117836 */ /* 0x000fe20000000000 */
[----:B------:R-:W-:Y:S01]  /*0b90*/  STL [R1+0x76c], R23 ;  /* 0x00076c1701007387 */ /* 0x000fe20000100800 */
[----:B------:R-:W-:Y:S01]  /*0ba0*/  IMAD R7, R8, R10, R13 ;  /* 0x0000000a08077224 */ /* 0x000fe200078e020d */
[----:B------:R-:W-:Y:S01]  /*0bb0*/  IABS R25, R18 ;  /* 0x0000001200197213 */ /* 0x000fe20000000000 */
[C---:B------:R-:W-:Y:S01]  /*0bc0*/  IMAD.HI.U32 R13, R4.reuse, R15, RZ ;  /* 0x0000000f040d7227 */ /* 0x040fe200078e00ff */
[----:B------:R-:W-:Y:S01]  /*0bd0*/  STL [R1+0x774], R20 ;  /* 0x0007741401007387 */ /* 0x000fe20000100800 */
[----:B------:R-:W-:Y:S02]  /*0be0*/  IABS R109, R154 ;  /* 0x0000009a006d7213 */ /* 0x000fe40000000000 */
[----:B------:R-:W-:Y:S01]  /*0bf0*/  IMAD.HI.U32 R9, R4, R125, RZ ;  /* 0x0000007d04097227 */ /* 0x000fe200078e00ff */
[----:B------:R-:W-:Y:S01]  /*0c00*/  STL [R1+0x780], R19 ;  /* 0x0007801301007387 */ /* 0x000fe20000100800 */
[----:B------:R-:W-:-:S02]  /*0c10*/  IABS R61, R23 ;  /* 0x00000017003d7213 */ /* 0x000fc40000000000 */
[----:B------:R-:W-:Y:S01]  /*0c20*/  IMAD.IADD R3, R12, 0x1, R3 ;  /* 0x000000010c037824 */ /* 0x000fe200078e0203 */
[----:B------:R-:W-:Y:S01]  /*0c30*/  STL [R1+0x77c], R18 ;  /* 0x00077c1201007387 */ /* 0x000fe20000100800 */
[----:B------:R-:W-:Y:S02]  /*0c40*/  IMAD.MOV R14, RZ, RZ, -R13 ;  /* 0x000000ffff0e7224 */ /* 0x000fe400078e0a0d */
[C---:B------:R-:W-:Y:S01]  /*0c50*/  IMAD.HI.U32 R11, R4.reuse, R93, RZ ;  /* 0x0000005d040b7227 */ /* 0x040fe200078e00ff */
[----:B------:R1:W-:Y:S03]  /*0c60*/  STL [R1+0x784], R17 ;  /* 0x0007841101007387 */ /* 0x0003e60000100800 */
[----:B------:R-:W-:-:S04]  /*0c70*/  IMAD.HI.U32 R12, R4, R77, RZ ;  /* 0x0000004d040c7227 */ /* 0x000fc800078e00ff */
[----:B------:R-:W-:Y:S02]  /*0c80*/  IMAD.MOV R13, RZ, RZ, -R9 ;  /* 0x000000ffff0d7224 */ /* 0x000fe400078e0a09 */
[----:B------:R-:W-:Y:S01]  /*0c90*/  IMAD R9, R8, R14, R15 ;  /* 0x0000000e08097224 */ /* 0x000fe200078e020f */
[----:B-1----:R-:W-:Y:S01]  /*0ca0*/  IABS R17, R17 ;  /* 0x0000001100117213 */ /* 0x002fe20000000000 */
[----:B------:R-:W-:Y:S01]  /*0cb0*/  IMAD.MOV R11, RZ, RZ, -R11 ;  /* 0x000000ffff0b7224 */ /* 0x000fe200078e0a0b */
[----:B------:R-:W-:Y:S01]  /*0cc0*/  IABS R15, R19 ;  /* 0x00000013000f7213 */ /* 0x000fe20000000000 */
[----:B------:R-:W-:Y:S02]  /*0cd0*/  IMAD.MOV R12, RZ, RZ, -R12 ;  /* 0x000000ffff0c7224 */ /* 0x000fe400078e0a0c */
[----:B------:R-:W-:-:S04]  /*0ce0*/  IMAD.HI.U32 R14, R4, R17, RZ ;  /* 0x00000011040e7227 */ /* 0x000fc800078e00ff */
[C---:B------:R-:W-:Y:S02]  /*0cf0*/  VIADD R152, R0.reuse, 0xa ;  /* 0x0000000a00987836 */ /* 0x040fe40000000000 */
[C---:B------:R-:W-:Y:S02]  /*0d00*/  VIADD R21, R0.reuse, 0xb ;  /* 0x0000000b00157836 */ /* 0x040fe40000000000 */
[----:B------:R-:W-:Y:S01]  /*0d10*/  VIADD R19, R0, 0xc ;  /* 0x0000000c00137836 */ /* 0x000fe20000000000 */
[----:B------:R-:W-:Y:S01]  /*0d20*/  STL [R1+0x78c], R152 ;  /* 0x00078c9801007387 */ /* 0x000fe20000100800 */
[C---:B------:R-:W-:Y:S02]  /*0d30*/  IMAD R93, R8.reuse, R11, R93 ;  /* 0x0000000b085d7224 */ /* 0x040fe400078e025d */
[----:B------:R-:W-:Y:S01]  /*0d40*/  IMAD R77, R8, R12, R77 ;  /* 0x0000000c084d7224 */ /* 0x000fe200078e024d */
[----:B------:R-:W-:Y:S01]  /*0d50*/  STL [R1+0x794], R21 ;  /* 0x0007941501007387 */ /* 0x000fe20000100800 */
[----:B------:R-:W-:-:S02]  /*0d60*/  IMAD.MOV R14, RZ, RZ, -R14 ;  /* 0x000000ffff0e7224 */ /* 0x000fc400078e0a0e */
[C---:B------:R-:W-:Y:S01]  /*0d70*/  IMAD.HI.U32 R11, R4.reuse, R45, RZ ;  /* 0x0000002d040b7227 */ /* 0x040fe200078e00ff */
[----:B------:R1:W-:Y:S03]  /*0d80*/  STL [R1+0x798], R19 ;  /* 0x0007981301007387 */ /* 0x0003e60000100800 */
[----:B------:R-:W-:-:S04]  /*0d90*/  IMAD.HI.U32 R12, R4, R25, RZ ;  /* 0x00000019040c7227 */ /* 0x000fc800078e00ff */
[----:B------:R-:W-:Y:S02]  /*0da0*/  IMAD R125, R8, R13, R125 ;  /* 0x0000000d087d7224 */ /* 0x000fe400078e027d */
[----:B------:R-:W-:Y:S01]  /*0db0*/  IMAD.HI.U32 R13, R4, R15, RZ ;  /* 0x0000000f040d7227 */ /* 0x000fe200078e00ff */
[----:B-1----:R-:W-:-:S03]  /*0dc0*/  IABS R19, R19 ;  /* 0x0000001300137213 */ /* 0x002fc60000000000 */
[----:B------:R-:W-:Y:S01]  /*0dd0*/  IMAD R124, R8, R14, R17 ;  /* 0x0000000e087c7224 */ /* 0x000fe200078e0211 */
[----:B------:R-:W-:Y:S01]  /*0de0*/  IABS R17, R21 ;  /* 0x0000001500117213 */ /* 0x000fe20000000000 */
[----:B------:R-:W-:Y:S02]  /*0df0*/  IMAD.MOV R11, RZ, RZ, -R11 ;  /* 0x000000ffff0b7224 */ /* 0x000fe400078e0a0b */
[----:B------:R-:W-:Y:S02]  /*0e00*/  IMAD.MOV R12, RZ, RZ, -R12 ;  /* 0x000000ffff0c7224 */ /* 0x000fe400078e0a0c */
[C---:B------:R-:W-:Y:S02]  /*0e10*/  VIADD R2, R0.reuse, 0x10 ;  /* 0x0000001000027836 */ /* 0x040fe40000000000 */
[----:B------:R-:W-:Y:S02]  /*0e20*/  VIADD R16, R0, 0xd ;  /* 0x0000000d00107836 */ /* 0x000fe40000000000 */
[----:B------:R-:W-:Y:S01]  /*0e30*/  IMAD.MOV R13, RZ, RZ, -R13 ;  /* 0x000000ffff0d7224 */ /* 0x000fe200078e0a0d */
[----:B------:R-:W-:Y:S01]  /*0e40*/  IABS R139, R2 ;  /* 0x00000002008b7213 */ /* 0x000fe20000000000 */
[C---:B------:R-:W-:Y:S01]  /*0e50*/  IMAD R45, R8.reuse, R11, R45 ;  /* 0x0000000b082d7224 */ /* 0x040fe200078e022d */
[----:B------:R-:W-:Y:S01]  /*0e60*/  STL [R1+0x79c], R16 ;  /* 0x00079c1001007387 */ /* 0x000fe20000100800 */
[----:B------:R-:W-:Y:S01]  /*0e70*/  IMAD R25, R8, R12, R25 ;  /* 0x0000000c08197224 */ /* 0x000fe200078e0219 */
[----:B------:R-:W-:Y:S01]  /*0e80*/  IABS R21, R16 ;  /* 0x0000001000157213 */ /* 0x000fe20000000000 */
[C---:B------:R-:W-:Y:S01]  /*0e90*/  IMAD.HI.U32 R11, R4.reuse, R17, RZ ;  /* 0x00000011040b7227 */ /* 0x040fe200078e00ff */
[----:B------:R1:W-:Y:S03]  /*0ea0*/  STL [R1+0x7ac], R2 ;  /* 0x0007ac0201007387 */ /* 0x0003e60000100800 */
[----:B------:R-:W-:-:S04]  /*0eb0*/  IMAD.HI.U32 R12, R4, R19, RZ ;  /* 0x00000013040c7227 */ /* 0x000fc800078e00ff */
[----:B------:R-:W-:Y:S01]  /*0ec0*/  IMAD R140, R8, R13, R15 ;  /* 0x0000000d088c7224 */ /* 0x000fe200078e020f */
[----:B------:R-:W-:Y:S01]  /*0ed0*/  IABS R15, R152 ;  /* 0x00000098000f7213 */ /* 0x000fe20000000000 */
[----:B------:R-:W-:Y:S02]  /*0ee0*/  IMAD.MOV R11, RZ, RZ, -R11 ;  /* 0x000000ffff0b7224 */ /* 0x000fe400078e0a0b */
[----:B------:R-:W-:Y:S02]  /*0ef0*/  IMAD.MOV R12, RZ, RZ, -R12 ;  /* 0x000000ffff0c7224 */ /* 0x000fe400078e0a0c */
[C---:B------:R-:W-:Y:S02]  /*0f00*/  VIADD R152, R0.reuse, 0x28 ;  /* 0x0000002800987836 */ /* 0x040fe40000000000 */
[----:B-1----:R-:W-:Y:S02]  /*0f10*/  VIADD R2, R0, 0x38 ;  /* 0x0000003800027836 */ /* 0x002fe40000000000 */
[----:B------:R-:W-:-:S04]  /*0f20*/  IMAD.HI.U32 R14, R4, R139, RZ ;  /* 0x0000008b040e7227 */ /* 0x000fc800078e00ff */
[----:B------:R-:W-:-:S04]  /*0f30*/  IMAD.HI.U32 R13, R4, R21, RZ ;  /* 0x00000015040d7227 */ /* 0x000fc800078e00ff */
[----:B------:R-:W-:Y:S02]  /*0f40*/  VIADD R156, R0, 0x18 ;  /* 0x00000018009c7836 */ /* 0x000fe40000000000 */
[C---:B------:R-:W-:Y:S01]  /*0f50*/  IMAD R92, R8.reuse, R11, R17 ;  /* 0x0000000b085c7224 */ /* 0x040fe200078e0211 */
[----:B------:R-:W-:Y:S01]  /*0f60*/  IABS R17, R152 ;  /* 0x0000009800117213 */ /* 0x000fe20000000000 */
[----:B------:R-:W-:Y:S01]  /*0f70*/  IMAD R76, R8, R12, R19 ;  /* 0x0000000c084c7224 */ /* 0x000fe200078e0213 */
[----:B------:R-:W-:Y:S01]  /*0f80*/  IABS R19, R2 ;  /* 0x0000000200137213 */ /* 0x000fe20000000000 */
[C---:B------:R-:W-:Y:S01]  /*0f90*/  VIADD R155, R0.reuse, 0x20 ;  /* 0x00000020009b7836 */ /* 0x040fe20000000000 */
[----:B------:R-:W-:Y:S01]  /*0fa0*/  STL [R1+0x7dc], R156 ;  /* 0x0007dc9c01007387 */ /* 0x000fe20000100800 */
[----:B------:R-:W-:Y:S02]  /*0fb0*/  IMAD.MOV R14, RZ, RZ, -R14 ;  /* 0x000000ffff0e7224 */ /* 0x000fe400078e0a0e */
[----:B------:R-:W-:Y:S01]  /*0fc0*/  IMAD.MOV R13, RZ, RZ, -R13 ;  /* 0x000000ffff0d7224 */ /* 0x000fe200078e0a0d */
[----:B------:R1:W-:Y:S01]  /*0fd0*/  STL [R1+0x80c], R155 ;  /* 0x00080c9b01007387 */ /* 0x0003e20000100800 */
[----:B------:R-:W-:Y:S01]  /*0fe0*/  VIADD R16, R0, 0x30 ;  /* 0x0000003000107836 */ /* 0x000fe20000000000 */
[----:B------:R-:W-:Y:S01]  /*0ff0*/  IABS R137, R155 ;  /* 0x0000009b00897213 */ /* 0x000fe20000000000 */
[----:B------:R-:W-:Y:S01]  /*1000*/  IMAD R139, R8, R14, R139 ;  /* 0x0000000e088b7224 */ /* 0x000fe200078e028b */
[----:B------:R2:W-:Y:S01]  /*1010*/  STL [R1+0x83c], R152 ;  /* 0x00083c9801007387 */ /* 0x0005e20000100800 */
[----:B------:R-:W-:Y:S01]  /*1020*/  IMAD.HI.U32 R12, R4, R17, RZ ;  /* 0x00000011040c7227 */ /* 0x000fe200078e00ff */
[----:B------:R-:W-:-:S02]  /*1030*/  IABS R135, R16 ;  /* 0x0000001000877213 */ /* 0x000fc40000000000 */
[----:B------:R3:W-:Y:S01]  /*1040*/  STL [R1+0x868], R16 ;  /* 0x0008681001007387 */ /* 0x0007e20000100800 */
[----:B------:R-:W-:-:S03]  /*1050*/  IMAD.HI.U32 R14, R4, R19, RZ ;  /* 0x00000013040e7227 */ /* 0x000fc600078e00ff */
[----:B------:R4:W-:Y:S01]  /*1060*/  STL [R1+0x808], R2 ;  /* 0x0008080201007387 */ /* 0x0009e20000100800 */
[----:B-1----:R-:W-:Y:S02]  /*1070*/  VIADD R155, R0, 0x40 ;  /* 0x00000040009b7836 */ /* 0x002fe40000000000 */
[----:B------:R-:W-:Y:S02]  /*1080*/  IMAD R60, R8, R13, R21 ;  /* 0x0000000d083c7224 */ /* 0x000fe400078e0215 */
[C---:B--2---:R-:W-:Y:S01]  /*1090*/  VIADD R152, R0.reuse, 0x48 ;  /* 0x0000004800987836 */ /* 0x044fe20000000000 */
[----:B------:R-:W-:Y:S01]  /*10a0*/  STL [R1+0x7a0], R155 ;  /* 0x0007a09b01007387 */ /* 0x000fe20000100800 */
[----:B------:R-:W-:Y:S02]  /*10b0*/  VIADD R21, R0, 0x50 ;  /* 0x0000005000157836 */ /* 0x000fe40000000000 */
[----:B------:R-:W-:Y:S01]  /*10c0*/  IMAD.HI.U32 R10, R4, R109, RZ ;  /* 0x0000006d040a7227 */ /* 0x000fe200078e00ff */
[----:B------:R-:W-:Y:S01]  /*10d0*/  STL [R1+0x75c], R152 ;  /* 0x00075c9801007387 */ /* 0x000fe20000100800 */
[----:B------:R-:W-:-:S02]  /*10e0*/  ISETP.GT.U32.AND P4, PT, R8, R125, PT ;  /* 0x0000007d0800720c */ /* 0x000fc40003f84070 */
[----:B------:R-:W-:Y:S01]  /*10f0*/  IMAD.MOV R12, RZ, RZ, -R12 ;  /* 0x000000ffff0c7224 */ /* 0x000fe200078e0a0c */
[----:B------:R1:W-:Y:S01]  /*1100*/  STL [R1+0x73c], R21 ;  /* 0x00073c1501007387 */ /* 0x0003e20000100800 */
[----:B------:R-:W-:Y:S01]  /*1110*/  IMAD.MOV R14, RZ, RZ, -R14 ;  /* 0x000000ffff0e7224 */ /* 0x000fe200078e0a0e */
[----:B------:R-:W-:Y:S01]  /*1120*/  IABS R131, R21 ;  /* 0x0000001500837213 */ /* 0x000fe20000000000 */
[----:B---3--:R-:W-:Y:S01]  /*1130*/  VIADD R16, R0, 0x58 ;  /* 0x0000005800107836 */ /* 0x008fe20000000000 */
[----:B------:R-:W-:Y:S01]  /*1140*/  ISETP.GT.U32.AND P1, PT, R8, R7, PT ;  /* 0x000000070800720c */ /* 0x000fe20003f24070 */
[----:B----4-:R-:W-:Y:S01]  /*1150*/  VIADD R2, R0, 0x60 ;  /* 0x0000006000027836 */ /* 0x010fe20000000000 */
[C---:B------:R-:W-:Y:S01]  /*1160*/  ISETP.GT.U32.AND P3, PT, R8.reuse, R93, PT ;  /* 0x0000005d0800720c */ /* 0x040fe20003f64070 */
[C---:B------:R-:W-:Y:S01]  /*1170*/  IMAD R136, R8.reuse, R12, R17 ;  /* 0x0000000c08887224 */ /* 0x040fe200078e0211 */
[----:B------:R2:W-:Y:S01]  /*1180*/  STL [R1+0x71c], R16 ;  /* 0x00071c1001007387 */ /* 0x0005e20000100800 */
[----:B------:R-:W-:Y:S01]  /*1190*/  IMAD R134, R8, R14, R19 ;  /* 0x0000000e08867224 */ /* 0x000fe200078e0213 */
[----:B------:R-:W-:Y:S01]  /*11a0*/  IABS R17, R16 ;  /* 0x0000001000117213 */ /* 0x000fe20000000000 */
[C---:B-1----:R-:W-:Y:S01]  /*11b0*/  VIADD R21, R0.reuse, 0x68 ;  /* 0x0000006800157836 */ /* 0x042fe20000000000 */
[----:B------:R-:W-:Y:S01]  /*11c0*/  STL [R1+0x6fc], R2 ;  /* 0x0006fc0201007387 */ /* 0x000fe20000100800 */
[----:B------:R-:W-:Y:S01]  /*11d0*/  VIADD R19, R0, 0x70 ;  /* 0x0000007000137836 */ /* 0x000fe20000000000 */
[----:B------:R-:W-:Y:S01]  /*11e0*/  ISETP.GT.U32.AND P2, PT, R8, R77, PT ;  /* 0x0000004d0800720c */ /* 0x000fe20003f44070 */
[----:B------:R-:W-:Y:S01]  /*11f0*/  IMAD.MOV R10, RZ, RZ, -R10 ;  /* 0x000000ffff0a7224 */ /* 0x000fe200078e0a0a */
[----:B------:R-:W-:Y:S01]  /*1200*/  STL [R1+0x6cc], R21 ;  /* 0x0006cc1501007387 */ /* 0x000fe20000100800 */
[----:B------:R-:W-:Y:S01]  /*1210*/  @!P4 IMAD.IADD R125, R125, 0x1, -R8 ;  /* 0x000000017d7dc824 */ /* 0x000fe200078e0a08 */
[----:B------:R-:W-:Y:S01]  /*1220*/  IABS R127, R19 ;  /* 0x00000013007f7213 */ /* 0x000fe20000000000 */
[----:B--2---:R-:W-:Y:S01]  /*1230*/  VIADD R16, R0, 0x78 ;  /* 0x0000007800107836 */ /* 0x004fe20000000000 */
[----:B------:R1:W-:Y:S01]  /*1240*/  STL [R1+0x6ac], R19 ;  /* 0x0006ac1301007387 */ /* 0x0003e20000100800 */
[----:B------:R-:W-:Y:S01]  /*1250*/  IMAD R109, R8, R10, R109 ;  /* 0x0000000a086d7224 */ /* 0x000fe200078e026d */
[----:B------:R-:W-:Y:S01]  /*1260*/  IABS R133, R155 ;  /* 0x0000009b00857213 */ /* 0x000fe20000000000 */
[----:B------:R-:W-:Y:S01]  /*1270*/  IMAD.HI.U32 R10, R4, R61, RZ ;  /* 0x0000003d040a7227 */ /* 0x000fe200078e00ff */
[----:B------:R2:W-:Y:S01]  /*1280*/  STL [R1+0x68c], R16 ;  /* 0x00068c1001007387 */ /* 0x0005e20000100800 */
[----:B------:R-:W-:-:S02]  /*1290*/  IABS R129, R2 ;  /* 0x0000000200817213 */ /* 0x000fc40000000000 */
[--C-:B------:R-:W-:Y:S02]  /*12a0*/  @!P1 IMAD.IADD R7, R7, 0x1, -R8.reuse ;  /* 0x0000000107079824 */ /* 0x100fe400078e0a08 */
[----:B------:R-:W-:Y:S01]  /*12b0*/  @!P3 IMAD.IADD R93, R93, 0x1, -R8 ;  /* 0x000000015d5db824 */ /* 0x000fe200078e0a08 */
[----:B-1----:R-:W-:Y:S01]  /*12c0*/  IABS R19, R16 ;  /* 0x0000001000137213 */ /* 0x002fe20000000000 */
[----:B------:R-:W-:Y:S01]  /*12d0*/  IMAD.MOV R10, RZ, RZ, -R10 ;  /* 0x000000ffff0a7224 */ /* 0x000fe200078e0a0a */
[C---:B------:R-:W-:Y:S01]  /*12e0*/  ISETP.GT.U32.AND P5, PT, R8.reuse, R109, PT ;  /* 0x0000006d0800720c */ /* 0x040fe20003fa4070 */
[----:B------:R-:W-:Y:S02]  /*12f0*/  @!P2 IMAD.IADD R77, R77, 0x1, -R8 ;  /* 0x000000014d4da824 */ /* 0x000fe400078e0a08 */
[----:B--2---:R-:W-:Y:S02]  /*1300*/  IMAD R16, R3, 0x80, R186 ;  /* 0x0000008003107824 */ /* 0x004fe400078e02ba */
[----:B------:R-:W-:-:S02]  /*1310*/  IMAD R61, R8, R10, R61 ;  /* 0x0000000a083d7224 */ /* 0x000fc400078e023d */
[----:B------:R-:W-:Y:S01]  /*1320*/  IMAD.HI.U32 R10, R4, R15, RZ ;  /* 0x0000000f040a7227 */ /* 0x000fe200078e00ff */
[----:B------:R-:W-:Y:S02]  /*1330*/  IABS R3, R16 ;  /* 0x0000001000037213 */ /* 0x000fe40000000000 */
[----:B------:R-:W-:Y:S01]  /*1340*/  ISETP.GT.U32.AND P4, PT, R8, R140, PT ;  /* 0x0000008c0800720c */ /* 0x000fe20003f84070 */
[----:B------:R-:W-:Y:S02]  /*1350*/  IMAD.MOV R10, RZ, RZ, -R10 ;  /* 0x000000ffff0a7224 */ /* 0x000fe400078e0a0a */
[----:B------:R-:W-:-:S04]  /*1360*/  IMAD.HI.U32 R6, R6, R3, RZ ;  /* 0x0000000306067227 */ /* 0x000fc800078e00ff */
[----:B------:R-:W-:Y:S02]  /*1370*/  IMAD.MOV R6, RZ, RZ, -R6 ;  /* 0x000000ffff067224 */ /* 0x000fe400078e0a06 */
[--C-:B------:R-:W-:Y:S02]  /*1380*/  @!P5 IMAD.IADD R109, R109, 0x1, -R8.reuse ;  /* 0x000000016d6dd824 */ /* 0x100fe400078e0a08 */
[C---:B------:R-:W-:Y:S01]  /*1390*/  IMAD R3, R5.reuse, R6, R3 ;  /* 0x0000000605037224 */ /* 0x040fe200078e0203 */
[C---:B------:R-:W-:Y:S01]  /*13a0*/  ISETP.GT.U32.AND P1, PT, R8.reuse, R25, PT ;  /* 0x000000190800720c */ /* 0x040fe20003f24070 */
[C---:B------:R-:W-:Y:S01]  /*13b0*/  IMAD R108, R8.reuse, R10, R15 ;  /* 0x0000000a086c7224 */ /* 0x040fe200078e020f */
[----:B------:R-:W-:Y:S01]  /*13c0*/  ISETP.GT.U32.AND P5, PT, R8, R124, PT ;  /* 0x0000007c0800720c */ /* 0x000fe20003fa4070 */
[----:B------:R-:W-:Y:S01]  /*13d0*/  IMAD.HI.U32 R11, R4, R137, RZ ;  /* 0x00000089040b7227 */ /* 0x000fe200078e00ff */
[----:B------:R-:W-:Y:S02]  /*13e0*/  ISETP.GT.U32.AND P0, PT, R5, R3, PT ;  /* 0x000000030500720c */ /* 0x000fe40003f04070 */
[----:B------:R-:W-:Y:S01]  /*13f0*/  ISETP.GT.U32.AND P3, PT, R8, R108, PT ;  /* 0x0000006c0800720c */ /* 0x000fe20003f64070 */
[----:B------:R-:W-:Y:S01]  /*1400*/  @!P4 IMAD.IADD R140, R140, 0x1, -R8 ;  /* 0x000000018c8cc824 */ /* 0x000fe200078e0a08 */
[----:B------:R-:W-:Y:S01]  /*1410*/  ISETP.GT.U32.AND P2, PT, R8, R92, PT ;  /* 0x0000005c0800720c */ /* 0x000fe20003f44070 */
[----:B------:R-:W-:Y:S01]  /*1420*/  IMAD.MOV R11, RZ, RZ, -R11 ;  /* 0x000000ffff0b7224 */ /* 0x000fe200078e0a0b */
[----:B------:R-:W-:Y:S01]  /*1430*/  IABS R15, R156 ;  /* 0x0000009c000f7213 */ /* 0x000fe20000000000 */
[----:B------:R-:W-:-:S04]  /*1440*/  IMAD.HI.U32 R13, R4, R135, RZ ;  /* 0x00000087040d7227 */ /* 0x000fc800078e00ff */
[----:B------:R-:W-:-:S04]  /*1450*/  IMAD.HI.U32 R12, R4, R131, RZ ;  /* 0x00000083040c7227 */ /* 0x000fc800078e00ff */
[----:B------:R-:W-:Y:S01]  /*1460*/  @!P0 IMAD.IADD R3, R3, 0x1, -R5 ;  /* 0x0000000103038824 */ /* 0x000fe200078e0a05 */
[----:B------:R-:W-:Y:S01]  /*1470*/  ISETP.GT.U32.AND P0, PT, R8, R9, PT ;  /* 0x000000090800720c */ /* 0x000fe20003f04070 */
[--C-:B------:R-:W-:Y:S01]  /*1480*/  @!P5 IMAD.IADD R124, R124, 0x1, -R8.reuse ;  /* 0x000000017c7cd824 */ /* 0x100fe200078e0a08 */
[----:B------:R-:W-:Y:S01]  /*1490*/  ISETP.GT.U32.AND P4, PT, R8, R109, PT ;  /* 0x0000006d0800720c */ /* 0x000fe20003f84070 */
[--C-:B------:R-:W-:Y:S01]  /*14a0*/  @!P1 IMAD.IADD R25, R25, 0x1, -R8.reuse ;  /* 0x0000000119199824 */ /* 0x100fe200078e0a08 */
[----:B------:R-:W-:Y:S01]  /*14b0*/  ISETP.GT.U32.AND P6, PT, R5, R3, PT ;  /* 0x000000030500720c */ /* 0x000fe20003fc4070 */
[----:B------:R-:W-:Y:S01]  /*14c0*/  @!P3 IMAD.IADD R108, R108, 0x1, -R8 ;  /* 0x000000016c6cb824 */ /* 0x000fe200078e0a08 */
[----:B------:R-:W-:Y:S01]  /*14d0*/  @!P2 IADD3 R92, R92, -R8, RZ ;  /* 0x800000085c5ca210 */ /* 0x000fe20007ffe0ff */
[----:B------:R-:W-:-:S04]  /*14e0*/  IMAD.HI.U32 R10, R4, R15, RZ ;  /* 0x0000000f040a7227 */ /* 0x000fc800078e00ff */
[C---:B------:R-:W-:Y:S02]  /*14f0*/  IMAD R137, R8.reuse, R11, R137 ;  /* 0x0000000b08897224 */ /* 0x040fe400078e0289 */
[----:B------:R-:W-:Y:S01]  /*1500*/  @!P0 IMAD.IADD R9, R9, 0x1, -R8 ;  /* 0x0000000109098824 */ /* 0x000fe200078e0a08 */
[C---:B------:R-:W-:Y:S01]  /*1510*/  ISETP.GT.U32.AND P0, PT, R8.reuse, R45, PT ;  /* 0x0000002d0800720c */ /* 0x040fe20003f04070 */
[----:B------:R-:W-:Y:S02]  /*1520*/  IMAD.MOV R13, RZ, RZ, -R13 ;  /* 0x000000ffff0d7224 */ /* 0x000fe400078e0a0d */
[----:B------:R-:W-:Y:S01]  /*1530*/  @!P6 IMAD.IADD R3, R3, 0x1, -R5 ;  /* 0x000000010303e824 */ /* 0x000fe200078e0a05 */
[C---:B------:R-:W-:Y:S01]  /*1540*/  ISETP.GT.U32.AND P6, PT, R8.reuse, R61, PT ;  /* 0x0000003d0800720c */ /* 0x040fe20003fc4070 */
[----:B------:R-:W-:Y:S01]  /*1550*/  IMAD.MOV R12, RZ, RZ, -R12 ;  /* 0x000000ffff0c7224 */ /* 0x000fe200078e0a0c */
[C---:B------:R-:W-:Y:S01]  /*1560*/  ISETP.GT.U32.AND P5, PT, R8.reuse, R93, PT ;  /* 0x0000005d0800720c */ /* 0x040fe20003fa4070 */
[----:B------:R-:W-:Y:S01]  /*1570*/  @!P4 IMAD.IADD R109, R109, 0x1, -R8 ;  /* 0x000000016d6dc824 */ /* 0x000fe200078e0a08 */
[----:B------:R-:W-:Y:S01]  /*1580*/  ISETP.GT.U32.AND P1, PT, R8, R125, PT ;  /* 0x0000007d0800720c */ /* 0x000fe20003f24070 */
[----:B------:R-:W-:-:S02]  /*1590*/  IMAD.MOV R10, RZ, RZ, -R10 ;  /* 0x000000ffff0a7224 */ /* 0x000fc400078e0a0a */
[----:B------:R-:W-:-:S04]  /*15a0*/  IMAD.HI.U32 R14, R4, R129, RZ ;  /* 0x00000081040e7227 */ /* 0x000fc800078e00ff */
[--C-:B------:R-:W-:Y:S01]  /*15b0*/  @!P0 IMAD.IADD R45, R45, 0x1, -R8.reuse ;  /* 0x000000012d2d8824 */ /* 0x100fe200078e0a08 */
[C---:B------:R-:W-:Y:S01]  /*15c0*/  ISETP.GT.U32.AND P0, PT, R8.reuse, R9, PT ;  /* 0x000000090800720c */ /* 0x040fe20003f04070 */
[--C-:B------:R-:W-:Y:S01]  /*15d0*/  @!P6 IMAD.IADD R61, R61, 0x1, -R8.reuse ;  /* 0x000000013d3de824 */ /* 0x100fe200078e0a08 */
[C---:B------:R-:W-:Y:S01]  /*15e0*/  ISETP.GT.U32.AND P3, PT, R8.reuse, R77, PT ;  /* 0x0000004d0800720c */ /* 0x040fe20003f64070 */
[--C-:B------:R-:W-:Y:S01]  /*15f0*/  @!P5 IMAD.IADD R93, R93, 0x1, -R8.reuse ;  /* 0x000000015d5dd824 */ /* 0x100fe200078e0a08 */
[C---:B------:R-:W-:Y:S01]  /*1600*/  ISETP.GT.U32.AND P4, PT, R8.reuse, R140, PT ;  /* 0x0000008c0800720c */ /* 0x040fe20003f84070 */
[----:B------:R-:W-:Y:S01]  /*1610*/  @!P1 IMAD.IADD R125, R125, 0x1, -R8 ;  /* 0x000000017d7d9824 */ /* 0x000fe200078e0a08 */
[C---:B------:R-:W-:Y:S01]  /*1620*/  ISETP.GT.U32.AND P2, PT, R8.reuse, R61, PT ;  /* 0x0000003d0800720c */ /* 0x040fe20003f44070 */
[C---:B------:R-:W-:Y:S01]  /*1630*/  IMAD R138, R8.reuse, R10, R15 ;  /* 0x0000000a088a7224 */ /* 0x040fe200078e020f */
[----:B------:R-:W-:Y:S01]  /*1640*/  ISETP.GT.U32.AND P5, PT, R8, R124, PT ;  /* 0x0000007c0800720c */ /* 0x000fe20003fa4070 */
[----:B------:R-:W-:-:S04]  /*1650*/  IMAD.HI.U32 R10, R4, R133, RZ ;  /* 0x00000085040a7227 */ /* 0x000fc800078e00ff */
[--C-:B------:R-:W-:Y:S01]  /*1660*/  @!P0 IMAD.IADD R9, R9, 0x1, -R8.reuse ;  /* 0x0000000109098824 */ /* 0x100fe200078e0a08 */
[C---:B------:R-:W-:Y:S01]  /*1670*/  ISETP.GT.U32.AND P0, PT, R8.reuse, R45, PT ;  /* 0x0000002d0800720c */ /* 0x040fe20003f04070 */
[C---:B------:R-:W-:Y:S01]  /*1680*/  IMAD R135, R8.reuse, R13, R135 ;  /* 0x0000000d08877224 */ /* 0x040fe200078e0287 */
[C---:B------:R-:W-:Y:S01]  /*1690*/  ISETP.GT.U32.AND P1, PT, R8.reuse, R25, PT ;  /* 0x000000190800720c */ /* 0x040fe20003f24070 */
[C---:B------:R-:W-:Y:S01]  /*16a0*/  IMAD R131, R8.reuse, R12, R131 ;  /* 0x0000000c08837224 */ /* 0x040fe200078e0283 */
[C---:B------:R-:W-:Y:S01]  /*16b0*/  ISETP.GT.U32.AND P6, PT, R8.reuse, R7, PT ;  /* 0x000000070800720c */ /* 0x040fe20003fc4070 */
[--C-:B------:R-:W-:Y:S01]  /*16c0*/  @!P3 IMAD.IADD R77, R77, 0x1, -R8.reuse ;  /* 0x000000014d4db824 */ /* 0x100fe200078e0a08 */
[----:B------:R-:W-:Y:S01]  /*16d0*/  ISETP.GT.U32.AND P3, PT, R8, R108, PT ;  /* 0x0000006c0800720c */ /* 0x000fe20003f64070 */
[--C-:B------:R-:W-:Y:S01]  /*16e0*/  @!P2 IMAD.IADD R61, R61, 0x1, -R8.reuse ;  /* 0x000000013d3da824 */ /* 0x100fe200078e0a08 */
[----:B------:R-:W-:Y:S01]  /*16f0*/  IABS R15, R152 ;  /* 0x00000098000f7213 */ /* 0x000fe20000000000 */
[--C-:B------:R-:W-:Y:S01]  /*1700*/  @!P4 IMAD.IADD R140, R140, 0x1, -R8.reuse ;  /* 0x000000018c8cc824 */ /* 0x100fe200078e0a08 */
[----:B------:R-:W-:Y:S01]  /*1710*/  ISETP.GT.U32.AND P2, PT, R8, R76, PT ;  /* 0x0000004c0800720c */ /* 0x000fe20003f44070 */
[----:B------:R-:W-:-:S02]  /*1720*/  @!P5 IMAD.IADD R124, R124, 0x1, -R8 ;  /* 0x000000017c7cd824 */ /* 0x000fc400078e0a08 */
[----:B------:R-:W-:Y:S01]  /*1730*/  @!P0 IMAD.IADD R45, R45, 0x1, -R8 ;  /* 0x000000012d2d8824 */ /* 0x000fe200078e0a08 */
[----:B------:R-:W-:Y:S01]  /*1740*/  ISETP.GT.U32.AND P0, PT, R8, R60, PT ;  /* 0x0000003c0800720c */ /* 0x000fe20003f04070 */
[----:B------:R-:W-:Y:S01]  /*1750*/  IMAD.HI.U32 R13, R4, R17, RZ ;  /* 0x00000011040d7227 */ /* 0x000fe200078e00ff */
[C---:B------:R-:W-:Y:S02]  /*1760*/  ISETP.GT.U32.AND P4, PT, R8.reuse, R138, PT ;  /* 0x0000008a0800720c */ /* 0x040fe40003f84070 */
[C---:B------:R-:W-:Y:S01]  /*1770*/  ISETP.GT.U32.AND P5, PT, R8.reuse, R137, PT ;  /* 0x000000890800720c */ /* 0x040fe20003fa4070 */
[----:B------:R-:W-:Y:S02]  /*1780*/  IMAD.MOV R10, RZ, RZ, -R10 ;  /* 0x000000ffff0a7224 */ /* 0x000fe400078e0a0a */
[--C-:B------:R-:W-:Y:S01]  /*1790*/  @!P1 IMAD.IADD R25, R25, 0x1, -R8.reuse ;  /* 0x0000000119199824 */ /* 0x100fe200078e0a08 */
[C---:B------:R-:W-:Y:S01]  /*17a0*/  ISETP.GT.U32.AND P1, PT, R8.reuse, R139, PT ;  /* 0x0000008b0800720c */ /* 0x040fe20003f24070 */
[----:B------:R-:W-:Y:S01]  /*17b0*/  @!P6 IMAD.IADD R7, R7, 0x1, -R8 ;  /* 0x000000010707e824 */ /* 0x000fe200078e0a08 */
[----:B------:R-:W-:Y:S01]  /*17c0*/  ISETP.GT.U32.AND P6, PT, R8, R92, PT ;  /* 0x0000005c0800720c */ /* 0x000fe20003fc4070 */
[----:B------:R-:W-:-:S04]  /*17d0*/  IMAD.HI.U32 R11, R4, R15, RZ ;  /* 0x0000000f040b7227 */ /* 0x000fc800078e00ff */
[----:B------:R-:W-:Y:S02]  /*17e0*/  IMAD.MOV R13, RZ, RZ, -R13 ;  /* 0x000000ffff0d7224 */ /* 0x000fe400078e0a0d */
[----:B------:R-:W-:Y:S02]  /*17f0*/  IMAD R133, R8, R10, R133 ;  /* 0x0000000a08857224 */ /* 0x000fe400078e0285 */
[--C-:B------:R-:W-:Y:S01]  /*1800*/  @!P3 IMAD.IADD R108, R108, 0x1, -R8.reuse ;  /* 0x000000016c6cb824 */ /* 0x100fe200078e0a08 */
[C---:B------:R-:W-:Y:S01]  /*1810*/  ISETP.GT.U32.AND P3, PT, R8.reuse, R136, PT ;  /* 0x000000880800720c */ /* 0x040fe20003f64070 */
[----:B------:R-:W-:Y:S02]  /*1820*/  IMAD.MOV R11, RZ, RZ, -R11 ;  /* 0x000000ffff0b7224 */ /* 0x000fe400078e0a0b */
[----:B------:R-:W-:Y:S01]  /*1830*/  IMAD R130, R8, R13, R17 ;  /* 0x0000000d08827224 */ /* 0x000fe200078e0211 */
[----:B------:R-:W-:Y:S01]  /*1840*/  IABS R17, R21 ;  /* 0x0000001500117213 */ /* 0x000fe20000000000 */
[----:B------:R-:W-:Y:S01]  /*1850*/  @!P0 IMAD.IADD R60, R60, 0x1, -R8 ;  /* 0x000000013c3c8824 */ /* 0x000fe200078e0a08 */
[C---:B------:R-:W-:Y:S01]  /*1860*/  ISETP.GT.U32.AND P0, PT, R8.reuse, R133, PT ;  /* 0x000000850800720c */ /* 0x040fe20003f04070 */
[----:B------:R-:W-:-:S02]  /*1870*/  IMAD R132, R8, R11, R15 ;  /* 0x0000000b08847224 */ /* 0x000fc400078e020f */
[----:B------:R-:W-:Y:S01]  /*1880*/  @!P2 IMAD.IADD R76, R76, 0x1, -R8 ;  /* 0x000000014c4ca824 */ /* 0x000fe200078e0a08 */
[----:B------:R-:W-:Y:S01]  /*1890*/  ISETP.GT.U32.AND P2, PT, R8, R134, PT ;  /* 0x000000860800720c */ /* 0x000fe20003f44070 */
[----:B------:R-:W-:Y:S02]  /*18a0*/  IMAD.MOV R14, RZ, RZ, -R14 ;  /* 0x000000ffff0e7224 */ /* 0x000fe400078e0a0e */
[--C-:B------:R-:W-:Y:S01]  /*18b0*/  @!P4 IMAD.IADD R138, R138, 0x1, -R8.reuse ;  /* 0x000000018a8ac824 */ /* 0x100fe200078e0a08 */
[C---:B------:R-:W-:Y:S01]  /*18c0*/  ISETP.GT.U32.AND P4, PT, R8.reuse, R131, PT ;  /* 0x000000830800720c */ /* 0x040fe20003f84070 */
[--C-:B------:R-:W-:Y:S01]  /*18d0*/  @!P5 IMAD.IADD R137, R137, 0x1, -R8.reuse ;  /* 0x000000018989d824 */ /* 0x100fe200078e0a08 */
[C---:B------:R-:W-:Y:S01]  /*18e0*/  ISETP.GT.U32.AND P5, PT, R8.reuse, R130, PT ;  /* 0x000000820800720c */ /* 0x040fe20003fa4070 */
[----:B------:R-:W-:Y:S01]  /*18f0*/  @!P1 IMAD.IADD R139, R139, 0x1, -R8 ;  /* 0x000000018b8b9824 */ /* 0x000fe200078e0a08 */
[C---:B------:R-:W-:Y:S01]  /*1900*/  ISETP.GT.U32.AND P1, PT, R8.reuse, R132, PT ;  /* 0x000000840800720c */ /* 0x040fe20003f24070 */
[----:B------:R-:W-:-:S02]  /*1910*/  IMAD R129, R8, R14, R129 ;  /* 0x0000000e08817224 */ /* 0x000fc400078e0281 */
[--C-:B------:R-:W-:Y:S01]  /*1920*/  @!P6 IMAD.IADD R92, R92, 0x1, -R8.reuse ;  /* 0x000000015c5ce824 */ /* 0x100fe200078e0a08 */
[----:B------:R-:W-:Y:S01]  /*1930*/  ISETP.GT.U32.AND P6, PT, R8, R135, PT ;  /* 0x000000870800720c */ /* 0x000fe20003fc4070 */
[--C-:B------:R-:W-:Y:S01]  /*1940*/  @!P3 IMAD.IADD R136, R136, 0x1, -R8.reuse ;  /* 0x000000018888b824 */ /* 0x100fe200078e0a08 */
[----:B------:R-:W-:Y:S01]  /*1950*/  ISETP.GT.U32.AND P3, PT, R8, R129, PT ;  /* 0x000000810800720c */ /* 0x000fe20003f64070 */
[----:B------:R-:W-:Y:S02]  /*1960*/  VIADD R152, R0, 0x19 ;  /* 0x0000001900987836 */ /* 0x000fe40000000000 */
[--C-:B------:R-:W-:Y:S01]  /*1970*/  @!P0 IMAD.IADD R133, R133, 0x1, -R8.reuse ;  /* 0x0000000185858824 */ /* 0x100fe200078e0a08 */
[----:B------:R-:W-:Y:S01]  /*1980*/  ISETP.GT.U32.AND P0, PT, R8, R139, PT ;  /* 0x0000008b0800720c */ /* 0x000fe20003f04070 */
[----:B------:R-:W-:Y:S01]  /*1990*/  VIADD R2, R0, 0x11 ;  /* 0x0000001100027836 */ /* 0x000fe20000000000 */
[----:B------:R-:W-:Y:S01]  /*19a0*/  IABS R15, R152 ;  /* 0x00000098000f7213 */ /* 0x000fe20000000000 */
[--C-:B------:R-:W-:Y:S01]  /*19b0*/  @!P2 IMAD.IADD R134, R134, 0x1, -R8.reuse ;  /* 0x000000018686a824 */ /* 0x100fe200078e0a08 */
[C---:B------:R-:W-:Y:S01]  /*19c0*/  ISETP.GT.U32.AND P2, PT, R8.reuse, R60, PT ;  /* 0x0000003c0800720c */ /* 0x040fe20003f44070 */
[--C-:B------:R-:W-:Y:S01]  /*19d0*/  @!P4 IMAD.IADD R131, R131, 0x1, -R8.reuse ;  /* 0x000000018383c824 */ /* 0x100fe200078e0a08 */
[----:B------:R-:W-:Y:S01]  /*19e0*/  ISETP.GT.U32.AND P4, PT, R8, R137, PT ;  /* 0x000000890800720c */ /* 0x000fe20003f84070 */
[--C-:B------:R-:W-:Y:S01]  /*19f0*/  @!P5 IMAD.IADD R130, R130, 0x1, -R8.reuse ;  /* 0x000000018282d824 */ /* 0x100fe200078e0a08 */
[----:B------:R-:W-:Y:S01]  /*1a00*/  ISETP.GT.U32.AND P5, PT, R8, R136, PT ;  /* 0x000000880800720c */ /* 0x000fe20003fa4070 */
[----:B------:R-:W-:Y:S01]  /*1a10*/  IMAD.HI.U32 R12, R4, R17, RZ ;  /* 0x00000011040c7227 */ /* 0x000fe200078e00ff */
[----:B------:R-:W-:Y:S01]  /*1a20*/  IABS R123, R2 ;  /* 0x00000002007b7213 */ /* 0x000fe20000000000 */
[----:B------:R-:W-:Y:S02]  /*1a30*/  STL [R1+0x7bc], R2 ;  /* 0x0007bc0201007387 */ /* 0x000fe40000100800 */
[--C-:B------:R-:W-:Y:S01]  /*1a40*/  @!P1 IMAD.IADD R132, R132, 0x1, -R8.reuse ;  /* 0x0000000184849824 */ /* 0x100fe200078e0a08 */
[----:B------:R-:W-:Y:S01]  /*1a50*/  ISETP.GT.U32.AND P1, PT, R8, R138, PT ;  /* 0x0000008a0800720c */ /* 0x000fe20003f24070 */
[----:B------:R-:W-:-:S02]  /*1a60*/  @!P6 IMAD.IADD R135, R135, 0x1, -R8 ;  /* 0x000000018787e824 */ /* 0x000fc400078e0a08 */
[----:B------:R-:W-:-:S04]  /*1a70*/  IMAD.HI.U32 R11, R4, R15, RZ ;  /* 0x0000000f040b7227 */ /* 0x000fc800078e00ff */
[----:B------:R-:W-:Y:S01]  /*1a80*/  IMAD.MOV R12, RZ, RZ, -R12 ;  /* 0x000000ffff0c7224 */ /* 0x000fe200078e0a0c */
[----:B------:R-:W-:Y:S01]  /*1a90*/  STL [R1+0x7e4], R152 ;  /* 0x0007e49801007387 */ /* 0x000fe20000100800 */
[C---:B------:R-:W-:Y:S02]  /*1aa0*/  VIADD R252, R0.reuse, 0x21 ;  /* 0x0000002100fc7836 */ /* 0x040fe40000000000 */
[----:B------:R-:W-:Y:S02]  /*1ab0*/  VIADD R249, R0, 0x39 ;  /* 0x0000003900f97836 */ /* 0x000fe40000000000 */
[C---:B------:R-:W-:Y:S01]  /*1ac0*/  IMAD.HI.U32 R13, R4.reuse, R127, RZ ;  /* 0x0000007f040d7227 */ /* 0x040fe200078e00ff */
[----:B------:R-:W-:Y:S01]  /*1ad0*/  IABS R121, R252 ;  /* 0x000000fc00797213 */ /* 0x000fe20000000000 */
[----:B------:R-:W-:Y:S02]  /*1ae0*/  STL [R1+0x970], R2 ;  /* 0x0009700201007387 */ /* 0x000fe40000100800 */
[----:B------:R-:W-:-:S04]  /*1af0*/  IMAD.HI.U32 R10, R4, R123, RZ ;  /* 0x0000007b040a7227 */ /* 0x000fc800078e00ff */
[--C-:B------:R-:W-:Y:S01]  /*1b00*/  @!P3 IMAD.IADD R129, R129, 0x1, -R8.reuse ;  /* 0x000000018181b824 */ /* 0x100fe200078e0a08 */
[----:B------:R-:W-:Y:S01]  /*1b10*/  ISETP.GT.U32.AND P3, PT, R8, R135, PT ;  /* 0x000000870800720c */ /* 0x000fe20003f64070 */
[----:B------:R-:W-:Y:S02]  /*1b20*/  IMAD.MOV R11, RZ, RZ, -R11 ;  /* 0x000000ffff0b7224 */ /* 0x000fe400078e0a0b */
[----:B------:R-:W-:Y:S01]  /*1b30*/  VIADD R251, R0, 0x29 ;  /* 0x0000002900fb7836 */ /* 0x000fe20000000000 */
[C---:B------:R-:W-:Y:S01]  /*1b40*/  ISETP.GT.U32.AND P6, PT, R8.reuse, R76, PT ;  /* 0x0000004c0800720c */ /* 0x040fe20003fc4070 */
[C---:B------:R-:W-:Y:S01]  /*1b50*/  IMAD R128, R8.reuse, R12, R17 ;  /* 0x0000000c08807224 */ /* 0x040fe200078e0211 */
[----:B------:R-:W-:Y:S01]  /*1b60*/  IABS R17, R249 ;  /* 0x000000f900117213 */ /* 0x000fe20000000000 */
[----:B------:R-:W-:Y:S01]  /*1b70*/  @!P0 IMAD.IADD R139, R139, 0x1, -R8 ;  /* 0x000000018b8b8824 */ /* 0x000fe200078e0a08 */
[----:B------:R-:W-:Y:S01]  /*1b80*/  ISETP.GT.U32.AND P0, PT, R8, R133, PT ;  /* 0x000000850800720c */ /* 0x000fe20003f04070 */
[----:B------:R-:W-:Y:S01]  /*1b90*/  IMAD.MOV R13, RZ, RZ, -R13 ;  /* 0x000000ffff0d7224 */ /* 0x000fe200078e0a0d */
[----:B------:R-:W-:Y:S01]  /*1ba0*/  STL [R1+0x974], R152 ;  /* 0x0009749801007387 */ /* 0x000fe20000100800 */
[----:B------:R-:W-:-:S02]  /*1bb0*/  IMAD.MOV R10, RZ, RZ, -R10 ;  /* 0x000000ffff0a7224 */ /* 0x000fc400078e0a0a */
[C---:B------:R-:W-:Y:S01]  /*1bc0*/  VIADD R250, R0.reuse, 0x31 ;  /* 0x0000003100fa7836 */ /* 0x040fe20000000000 */
[----:B------:R-:W-:Y:S01]  /*1bd0*/  IADD3 R226, R0, 0x13, RZ ;  /* 0x0000001300e27810 */ /* 0x000fe20007ffe0ff */
[----:B------:R-:W-:Y:S01]  /*1be0*/  IMAD.HI.U32 R14, R4, R19, RZ ;  /* 0x00000013040e7227 */ /* 0x000fe200078e00ff */
[----:B------:R-:W-:Y:S02]  /*1bf0*/  STL [R1+0x814], R252 ;  /* 0x000814fc01007387 */ /* 0x000fe40000100800 */
[----:B------:R-:W-:Y:S01]  /*1c00*/  IABS R119, R250 ;  /* 0x000000fa00777213 */ /* 0x000fe20000000000 */
[----:B------:R-:W-:Y:S01]  /*1c10*/  IMAD R122, R8, R11, R15 ;  /* 0x0000000b087a7224 */ /* 0x000fe200078e020f */
[----:B------:R-:W-:Y:S01]  /*1c20*/  IABS R15, R251 ;  /* 0x000000fb000f7213 */ /* 0x000fe20000000000 */
[--C-:B------:R-:W-:Y:S01]  /*1c30*/  @!P2 IMAD.IADD R60, R60, 0x1, -R8.reuse ;  /* 0x000000013c3ca824 */ /* 0x100fe200078e0a08 */
[C---:B------:R-:W-:Y:S01]  /*1c40*/  ISETP.GT.U32.AND P2, PT, R8.reuse, R134, PT ;  /* 0x000000860800720c */ /* 0x040fe20003f44070 */
[--C-:B------:R-:W-:Y:S01]  /*1c50*/  @!P4 IMAD.IADD R137, R137, 0x1, -R8.reuse ;  /* 0x000000018989c824 */ /* 0x100fe200078e0a08 */
[----:B------:R-:W-:Y:S01]  /*1c60*/  ISETP.GT.U32.AND P4, PT, R8, R131, PT ;  /* 0x000000830800720c */ /* 0x000fe20003f84070 */
[----:B------:R-:W-:Y:S01]  /*1c70*/  @!P5 IMAD.IADD R136, R136, 0x1, -R8 ;  /* 0x000000018888d824 */ /* 0x000fe200078e0a08 */
[C---:B------:R-:W-:Y:S01]  /*1c80*/  ISETP.GT.U32.AND P5, PT, R8.reuse, R130, PT ;  /* 0x000000820800720c */ /* 0x040fe20003fa4070 */
[C---:B------:R-:W-:Y:S01]  /*1c90*/  IMAD R127, R8.reuse, R13, R127 ;  /* 0x0000000d087f7224 */ /* 0x040fe200078e027f */
[----:B------:R-:W-:Y:S01]  /*1ca0*/  STL [R1+0x844], R251 ;  /* 0x000844fb01007387 */ /* 0x000fe20000100800 */
[----:B------:R-:W-:-:S02]  /*1cb0*/  IMAD R123, R8, R10, R123 ;  /* 0x0000000a087b7224 */ /* 0x000fc400078e027b */
[----:B------:R-:W-:Y:S01]  /*1cc0*/  IMAD.MOV R14, RZ, RZ, -R14 ;  /* 0x000000ffff0e7224 */ /* 0x000fe200078e0a0e */
[----:B------:R-:W-:Y:S01]  /*1cd0*/  STL [R1+0x978], R252 ;  /* 0x000978fc01007387 */ /* 0x000fe20000100800 */
[----:B------:R-:W-:Y:S02]  /*1ce0*/  VIADD R248, R0, 0x41 ;  /* 0x0000004100f87836 */ /* 0x000fe40000000000 */
[C---:B------:R-:W-:Y:S01]  /*1cf0*/  IMAD.HI.U32 R10, R4.reuse, R121, RZ ;  /* 0x00000079040a7227 */ /* 0x040fe200078e00ff */
[----:B------:R-:W-:Y:S02]  /*1d00*/  STL [R1+0x860], R250 ;  /* 0x000860fa01007387 */ /* 0x000fe40000100800 */
[----:B------:R-:W-:Y:S01]  /*1d10*/  IABS R117, R248 ;  /* 0x000000f800757213 */ /* 0x000fe20000000000 */
[----:B------:R-:W-:-:S04]  /*1d20*/  IMAD.HI.U32 R13, R4, R17, RZ ;  /* 0x00000011040d7227 */ /* 0x000fc800078e00ff */
[----:B------:R-:W-:Y:S01]  /*1d30*/  @!P1 IMAD.IADD R138, R138, 0x1, -R8 ;  /* 0x000000018a8a9824 */ /* 0x000fe200078e0a08 */
[----:B------:R-:W-:Y:S01]  /*1d40*/  ISETP.GT.U32.AND P1, PT, R8, R132, PT ;  /* 0x000000840800720c */ /* 0x000fe20003f24070 */
[----:B------:R-:W-:-:S04]  /*1d50*/  IMAD.HI.U32 R11, R4, R15, RZ ;  /* 0x0000000f040b7227 */ /* 0x000fc800078e00ff */
[C---:B------:R-:W-:Y:S02]  /*1d60*/  VIADD R246, R0.reuse, 0x51 ;  /* 0x0000005100f67836 */ /* 0x040fe40000000000 */
[C---:B------:R-:W-:Y:S02]  /*1d70*/  VIADD R245, R0.reuse, 0x59 ;  /* 0x0000005900f57836 */ /* 0x040fe40000000000 */
[--C-:B------:R-:W-:Y:S02]  /*1d80*/  @!P3 IMAD.IADD R135, R135, 0x1, -R8.reuse ;  /* 0x000000018787b824 */ /* 0x100fe400078e0a08 */
[----:B------:R-:W-:Y:S02]  /*1d90*/  VIADD R247, R0, 0x49 ;  /* 0x0000004900f77836 */ /* 0x000fe40000000000 */
[--C-:B------:R-:W-:Y:S02]  /*1da0*/  @!P6 IMAD.IADD R76, R76, 0x1, -R8.reuse ;  /* 0x000000014c4ce824 */ /* 0x100fe400078e0a08 */
[----:B------:R-:W-:-:S02]  /*1db0*/  @!P0 IMAD.IADD R133, R133, 0x1, -R8 ;  /* 0x0000000185858824 */ /* 0x000fc400078e0a08 */
[C---:B------:R-:W-:Y:S02]  /*1dc0*/  VIADD R244, R0.reuse, 0x61 ;  /* 0x0000006100f47836 */ /* 0x040fe40000000000 */
[C---:B------:R-:W-:Y:S02]  /*1dd0*/  VIADD R239, R0.reuse, 0x1a ;  /* 0x0000001a00ef7836 */ /* 0x040fe40000000000 */
[C---:B------:R-:W-:Y:S02]  /*1de0*/  VIADD R243, R0.reuse, 0x69 ;  /* 0x0000006900f37836 */ /* 0x040fe40000000000 */
[C---:B------:R-:W-:Y:S02]  /*1df0*/  VIADD R240, R0.reuse, 0x12 ;  /* 0x0000001200f07836 */ /* 0x040fe40000000000 */
[C---:B------:R-:W-:Y:S02]  /*1e00*/  VIADD R241, R0.reuse, 0x79 ;  /* 0x0000007900f17836 */ /* 0x040fe40000000000 */
[----:B------:R-:W-:-:S02]  /*1e10*/  VIADD R242, R0, 0x71 ;  /* 0x0000007100f27836 */ /* 0x000fc40000000000 */
        /* <DEDUP_REMOVED lines=14> */
[----:B------:R-:W-:Y:S01]  /*1f00*/  VIADD R223, R0, 0x2b ;  /* 0x0000002b00df7836 */ /* 0x000fe20000000000 */
[----:B------:R-:W-:Y:S01]  /*1f10*/  IABS R91, R226 ;  /* 0x000000e2005b7213 */ /* 0x000fe20000000000 */
[C---:B------:R-:W-:Y:S01]  /*1f20*/  IMAD R126, R8.reuse, R14, R19 ;  /* 0x0000000e087e7224 */ /* 0x040fe200078e0213 */
[----:B------:R1:W-:Y:S01]  /*1f30*/  STL [R1+0x97c], R251 ;  /* 0x00097cfb01007387 */ /* 0x0003e20000100800 */
[----:B------:R-:W-:Y:S02]  /*1f40*/  IMAD.MOV R10, RZ, RZ, -R10 ;  /* 0x000000ffff0a7224 */ /* 0x000fe400078e0a0a */
[----:B------:R-:W-:Y:S01]  /*1f50*/  IMAD.MOV R13, RZ, RZ, -R13 ;  /* 0x000000ffff0d7224 */ /* 0x000fe200078e0a0d */
[----:B------:R-:W-:Y:S01]  /*1f60*/  ISETP.GT.U32.AND P3, PT, R8, R128, PT ;  /* 0x000000800800720c */ /* 0x000fe20003f64070 */
[----:B------:R-:W-:Y:S01]  /*1f70*/  IMAD.HI.U32 R12, R4, R119, RZ ;  /* 0x00000077040c7227 */ /* 0x000fe200078e00ff */
[----:B------:R-:W-:Y:S01]  /*1f80*/  IABS R115, R246 ;  /* 0x000000f600737213 */ /* 0x000fe20000000000 */
[----:B------:R-:W-:Y:S02]  /*1f90*/  STL [R1+0x800], R249 ;  /* 0x000800f901007387 */ /* 0x000fe40000100800 */
[----:B------:R-:W-:Y:S01]  /*1fa0*/  IMAD.MOV R11, RZ, RZ, -R11 ;  /* 0x000000ffff0b7224 */ /* 0x000fe200078e0a0b */
[C---:B------:R-:W-:Y:S01]  /*1fb0*/  ISETP.GT.U32.AND P6, PT, R8.reuse, R129, PT ;  /* 0x000000810800720c */ /* 0x040fe20003fc4070 */
[C---:B------:R-:W-:Y:S01]  /*1fc0*/  IMAD R121, R8.reuse, R10, R121 ;  /* 0x0000000a08797224 */ /* 0x040fe200078e0279 */
[C---:B------:R-:W-:Y:S01]  /*1fd0*/  ISETP.GT.U32.AND P0, PT, R8.reuse, R126, PT ;  /* 0x0000007e0800720c */ /* 0x040fe20003f04070 */
[----:B------:R-:W-:Y:S01]  /*1fe0*/  IMAD R118, R8, R13, R17 ;  /* 0x0000000d08767224 */ /* 0x000fe200078e0211 */
[----:B------:R-:W-:Y:S01]  /*1ff0*/  IABS R17, R245 ;  /* 0x000000f500117213 */ /* 0x000fe20000000000 */
[----:B------:R-:W-:-:S02]  /*2000*/  IMAD.MOV R12, RZ, RZ, -R12 ;  /* 0x000000ffff0c7224 */ /* 0x000fc400078e0a0c */
[----:B------:R-:W-:-:S04]  /*2010*/  IMAD.HI.U32 R14, R4, R117, RZ ;  /* 0x00000075040e7227 */ /* 0x000fc800078e00ff */
[--C-:B------:R-:W-:Y:S01]  /*2020*/  @!P2 IMAD.IADD R134, R134, 0x1, -R8.reuse ;  /* 0x000000018686a824 */ /* 0x100fe200078e0a08 */
[C---:B------:R-:W-:Y:S01]  /*2030*/  ISETP.GT.U32.AND P2, PT, R8.reuse, R127, PT ;  /* 0x0000007f0800720c */ /* 0x040fe20003f44070 */
[C---:B------:R-:W-:Y:S01]  /*2040*/  IMAD R120, R8.reuse, R11, R15 ;  /* 0x0000000b08787224 */ /* 0x040fe200078e020f */
[----:B------:R-:W-:Y:S01]  /*2050*/  IABS R15, R247 ;  /* 0x000000f7000f7213 */ /* 0x000fe20000000000 */
[--C-:B------:R-:W-:Y:S01]  /*2060*/  @!P4 IMAD.IADD R131, R131, 0x1, -R8.reuse ;  /* 0x000000018383c824 */ /* 0x100fe200078e0a08 */
[----:B------:R-:W-:Y:S01]  /*2070*/  ISETP.GT.U32.AND P4, PT, R8, R122, PT ;  /* 0x0000007a0800720c */ /* 0x000fe20003f84070 */
[--C-:B------:R-:W-:Y:S01]  /*2080*/  @!P5 IMAD.IADD R130, R130, 0x1, -R8.reuse ;  /* 0x000000018282d824 */ /* 0x100fe200078e0a08 */
[C---:B------:R-:W-:Y:S01]  /*2090*/  ISETP.GT.U32.AND P5, PT, R8.reuse, R121, PT ;  /* 0x000000790800720c */ /* 0x040fe20003fa4070 */
[----:B------:R-:W-:Y:S02]  /*20a0*/  IMAD R119, R8, R12, R119 ;  /* 0x0000000c08777224 */ /* 0x000fe400078e0277 */
[----:B------:R-:W-:Y:S01]  /*20b0*/  @!P1 IMAD.IADD R132, R132, 0x1, -R8 ;  /* 0x0000000184849824 */ /* 0x000fe200078e0a08 */
[----:B------:R-:W-:Y:S01]  /*20c0*/  IABS R113, R244 ;  /* 0x000000f400717213 */ /* 0x000fe20000000000 */
[----:B------:R-:W-:Y:S01]  /*20d0*/  IMAD.HI.U32 R11, R4, R115, RZ ;  /* 0x00000073040b7227 */ /* 0x000fe200078e00ff */
[----:B------:R-:W-:Y:S01]  /*20e0*/  ISETP.GT.U32.AND P1, PT, R8, R123, PT ;  /* 0x0000007b0800720c */ /* 0x000fe20003f24070 */
[----:B------:R-:W-:Y:S01]  /*20f0*/  STL [R1+0x980], R250 ;  /* 0x000980fa01007387 */ /* 0x000fe20000100800 */
[----:B------:R-:W-:Y:S01]  /*2100*/  IABS R19, R243 ;  /* 0x000000f300137213 */ /* 0x000fe20000000000 */
[----:B------:R-:W-:Y:S01]  /*2110*/  IMAD.MOV R14, RZ, RZ, -R14 ;  /* 0x000000ffff0e7224 */ /* 0x000fe200078e0a0e */
[----:B------:R-:W-:Y:S01]  /*2120*/  IABS R107, R240 ;  /* 0x000000f0006b7213 */ /* 0x000fe20000000000 */
[C---:B------:R-:W-:Y:S01]  /*2130*/  IMAD.HI.U32 R12, R4.reuse, R17, RZ ;  /* 0x00000011040c7227 */ /* 0x040fe200078e00ff */
[----:B------:R-:W-:Y:S01]  /*2140*/  IABS R111, R242 ;  /* 0x000000f2006f7213 */ /* 0x000fe20000000000 */
[----:B------:R-:W-:Y:S01]  /*2150*/  STL [R1+0x790], R248 ;  /* 0x000790f801007387 */ /* 0x000fe20000100800 */
[----:B------:R-:W-:Y:S01]  /*2160*/  IABS R105, R238 ;  /* 0x000000ee00697213 */ /* 0x000fe20000000000 */
[----:B------:R-:W-:Y:S01]  /*2170*/  IMAD.HI.U32 R10, R4, R15, RZ ;  /* 0x0000000f040a7227 */ /* 0x000fe200078e00ff */
[----:B------:R-:W-:Y:S01]  /*2180*/  IABS R103, R236 ;  /* 0x000000ec00677213 */ /* 0x000fe20000000000 */
[----:B------:R-:W-:Y:S01]  /*2190*/  STL [R1+0x984], R249 ;  /* 0x000984f901007387 */ /* 0x000fe20000100800 */
[----:B------:R-:W-:Y:S01]  /*21a0*/  IABS R101, R234 ;  /* 0x000000ea00657213 */ /* 0x000fe20000000000 */
[----:B------:R-:W-:Y:S01]  /*21b0*/  IMAD.MOV R11, RZ, RZ, -R11 ;  /* 0x000000ffff0b7224 */ /* 0x000fe200078e0a0b */
[----:B------:R-:W-:Y:S01]  /*21c0*/  IABS R99, R232 ;  /* 0x000000e800637213 */ /* 0x000fe20000000000 */
[----:B------:R-:W-:Y:S01]  /*21d0*/  IMAD R117, R8, R14, R117 ;  /* 0x0000000e08757224 */ /* 0x000fe200078e0275 */
[----:B------:R-:W-:Y:S01]  /*21e0*/  IABS R97, R230 ;  /* 0x000000e600617213 */ /* 0x000fe20000000000 */
[----:B------:R-:W-:Y:S01]  /*21f0*/  IMAD.MOV R12, RZ, RZ, -R12 ;  /* 0x000000ffff0c7224 */ /* 0x000fe200078e0a0c */
[----:B------:R-:W-:Y:S01]  /*2200*/  IABS R95, R228 ;  /* 0x000000e4005f7213 */ /* 0x000fe20000000000 */
[----:B------:R-:W-:Y:S01]  /*2210*/  @!P3 IMAD.IADD R128, R128, 0x1, -R8 ;  /* 0x000000018080b824 */ /* 0x000fe200078e0a08 */
[C---:B------:R-:W-:Y:S01]  /*2220*/  ISETP.GT.U32.AND P3, PT, R8.reuse, R119, PT ;  /* 0x000000770800720c */ /* 0x040fe20003f64070 */
[----:B------:R-:W-:Y:S01]  /*2230*/  IMAD.MOV R10, RZ, RZ, -R10 ;  /* 0x000000ffff0a7224 */ /* 0x000fe200078e0a0a */
[----:B------:R-:W-:Y:S01]  /*2240*/  IABS R89, R224 ;  /* 0x000000e000597213 */ /* 0x000fe20000000000 */
[C---:B------:R-:W-:Y:S01]  /*2250*/  IMAD R115, R8.reuse, R11, R115 ;  /* 0x0000000b08737224 */ /* 0x040fe200078e0273 */
[----:B------:R2:W-:Y:S01]  /*2260*/  STL [R1+0x988], R248 ;  /* 0x000988f801007387 */ /* 0x0005e20000100800 */
[----:B------:R-:W-:Y:S01]  /*2270*/  IMAD R114, R8, R12, R17 ;  /* 0x0000000c08727224 */ /* 0x000fe200078e0211 */
[----:B------:R-:W-:Y:S01]  /*2280*/  IADD3 R199, R0, 0x7c, RZ ;  /* 0x0000007c00c77810 */ /* 0x000fe20007ffe0ff */
[--C-:B------:R-:W-:Y:S01]  /*2290*/  @!P6 IMAD.IADD R129, R129, 0x1, -R8.reuse ;  /* 0x000000018181e824 */ /* 0x100fe200078e0a08 */
[----:B------:R-:W-:Y:S01]  /*22a0*/  ISETP.GT.U32.AND P6, PT, R8, R120, PT ;  /* 0x000000780800720c */ /* 0x000fe20003fc4070 */
[--C-:B------:R-:W-:Y:S01]  /*22b0*/  @!P0 IMAD.IADD R126, R126, 0x1, -R8.reuse ;  /* 0x000000017e7e8824 */ /* 0x100fe200078e0a08 */
[C---:B------:R-:W-:Y:S01]  /*22c0*/  ISETP.GT.U32.AND P0, PT, R8.reuse, R117, PT ;  /* 0x000000750800720c */ /* 0x040fe20003f04070 */
[C---:B------:R-:W-:Y:S01]  /*22d0*/  IMAD R116, R8.reuse, R10, R15 ;  /* 0x0000000a08747224 */ /* 0x040fe200078e020f */
[----:B-1----:R-:W-:Y:S01]  /*22e0*/  MOV R251, R154 ;  /* 0x0000009a00fb7202 */ /* 0x002fe20000000f00 */
[--C-:B------:R-:W-:Y:S01]  /*22f0*/  @!P2 IMAD.IADD R127, R127, 0x1, -R8.reuse ;  /* 0x000000017f7fa824 */ /* 0x100fe200078e0a08 */
[----:B------:R-:W-:Y:S01]  /*2300*/  ISETP.GT.U32.AND P2, PT, R8, R118, PT ;  /* 0x000000760800720c */ /* 0x000fe20003f44070 */
[--C-:B------:R-:W-:Y:S01]  /*2310*/  @!P4 IMAD.IADD R122, R122, 0x1, -R8.reuse ;  /* 0x000000017a7ac824 */ /* 0x100fe200078e0a08 */
[C---:B------:R-:W-:Y:S01]  /*2320*/  ISETP.GT.U32.AND P4, PT, R8.reuse, R115, PT ;  /* 0x000000730800720c */ /* 0x040fe20003f84070 */
[--C-:B------:R-:W-:Y:S01]  /*2330*/  @!P5 IMAD.IADD R121, R121, 0x1, -R8.reuse ;  /* 0x000000017979d824 */ /* 0x100fe200078e0a08 */
[C---:B------:R-:W-:Y:S01]  /*2340*/  ISETP.GT.U32.AND P5, PT, R8.reuse, R114, PT ;  /* 0x000000720800720c */ /* 0x040fe20003fa4070 */
[--C-:B------:R-:W-:Y:S01]  /*2350*/  @!P1 IMAD.IADD R123, R123, 0x1, -R8.reuse ;  /* 0x000000017b7b9824 */ /* 0x100fe200078e0a08 */
[C---:B------:R-:W-:Y:S01]  /*2360*/  ISETP.GT.U32.AND P1, PT, R8.reuse, R116, PT ;  /* 0x000000740800720c */ /* 0x040fe20003f24070 */
[--C-:B------:R-:W-:Y:S01]  /*2370*/  @!P3 IMAD.IADD R119, R119, 0x1, -R8.reuse ;  /* 0x000000017777b824 */ /* 0x100fe200078e0a08 */
[----:B------:R-:W-:Y:S01]  /*2380*/  ISETP.GT.U32.AND P3, PT, R8, R127, PT ;  /* 0x0000007f0800720c */ /* 0x000fe20003f64070 */
[--C-:B------:R-:W-:Y:S01]  /*2390*/  @!P6 IMAD.IADD R120, R120, 0x1, -R8.reuse ;  /* 0x000000017878e824 */ /* 0x100fe200078e0a08 */
[----:B------:R-:W-:Y:S01]  /*23a0*/  IABS R15, R239 ;  /* 0x000000ef000f7213 */ /* 0x000fe20000000000 */
[--C-:B------:R-:W-:Y:S01]  /*23b0*/  @!P0 IMAD.IADD R117, R117, 0x1, -R8.reuse ;  /* 0x0000000175758824 */ /* 0x100fe200078e0a08 */
[----:B------:R-:W-:Y:S01]  /*23c0*/  ISETP.GT.U32.AND P0, PT, R8, R123, PT ;  /* 0x0000007b0800720c */ /* 0x000fe20003f04070 */
[--C-:B------:R-:W-:Y:S01]  /*23d0*/  @!P2 IMAD.IADD R118, R118, 0x1, -R8.reuse ;  /* 0x000000017676a824 */ /* 0x100fe200078e0a08 */
[C---:B------:R-:W-:Y:S01]  /*23e0*/  ISETP.GT.U32.AND P2, PT, R8.reuse, R126, PT ;  /* 0x0000007e0800720c */ /* 0x040fe20003f44070 */
[--C-:B------:R-:W-:Y:S01]  /*23f0*/  @!P4 IMAD.IADD R115, R115, 0x1, -R8.reuse ;  /* 0x000000017373c824 */ /* 0x100fe200078e0a08 */
[----:B------:R-:W-:Y:S01]  /*2400*/  ISETP.GT.U32.AND P4, PT, R8, R121, PT ;  /* 0x000000790800720c */ /* 0x000fe20003f84070 */
[----:B------:R-:W-:Y:S01]  /*2410*/  @!P5 IMAD.IADD R114, R114, 0x1, -R8 ;  /* 0x000000017272d824 */ /* 0x000fe200078e0a08 */
[----:B------:R-:W-:Y:S01]  /*2420*/  ISETP.GT.U32.AND P5, PT, R8, R120, PT ;  /* 0x000000780800720c */ /* 0x000fe20003fa4070 */
[C---:B------:R-:W-:Y:S01]  /*2430*/  IMAD.HI.U32 R13, R4.reuse, R113, RZ ;  /* 0x00000071040d7227 */ /* 0x040fe200078e00ff */
[----:B--2---:R-:W2:Y:S03]  /*2440*/  LDL R248, [R1+0x650] ;  /* 0x0006500001f87983 */ /* 0x004ea60000100800 */
[----:B------:R-:W-:-:S04]  /*2450*/  IMAD.HI.U32 R11, R4, R15, RZ ;  /* 0x0000000f040b7227 */ /* 0x000fc800078e00ff */
[----:B------:R-:W-:Y:S01]  /*2460*/  @!P1 IMAD.IADD R116, R116, 0x1, -R8 ;  /* 0x0000000174749824 */ /* 0x000fe200078e0a08 */
[----:B------:R-:W-:Y:S01]  /*2470*/  ISETP.GT.U32.AND P1, PT, R8, R122, PT ;  /* 0x0000007a0800720c */ /* 0x000fe20003f24070 */
[----:B------:R-:W-:Y:S01]  /*2480*/  IMAD.HI.U32 R14, R4, R19, RZ ;  /* 0x00000013040e7227 */ /* 0x000fe200078e00ff */
[----:B------:R-:W-:-:S03]  /*2490*/  IABS R17, R241 ;  /* 0x000000f100117213 */ /* 0x000fc60000000000 */
[----:B------:R-:W-:Y:S02]  /*24a0*/  IMAD.MOV R13, RZ, RZ, -R13 ;  /* 0x000000ffff0d7224 */ /* 0x000fe400078e0a0d */
[----:B------:R-:W-:Y:S02]  /*24b0*/  IMAD.MOV R11, RZ, RZ, -R11 ;  /* 0x000000ffff0b7224 */ /* 0x000fe400078e0a0b */
[----:B------:R-:W-:Y:S02]  /*24c0*/  IMAD.MOV R14, RZ, RZ, -R14 ;  /* 0x000000ffff0e7224 */ /* 0x000fe400078e0a0e */
[----:B------:R-:W-:Y:S01]  /*24d0*/  IMAD.HI.U32 R10, R4, R107, RZ ;  /* 0x0000006b040a7227 */ /* 0x000fe200078e00ff */
[----:B------:R-:W-:-:S03]  /*24e0*/  ISETP.GT.U32.AND P6, PT, R8, R128, PT ;  /* 0x000000800800720c */ /* 0x000fc60003fc4070 */
[--C-:B------:R-:W-:Y:S01]  /*24f0*/  @!P3 IMAD.IADD R127, R127, 0x1, -R8.reuse ;  /* 0x000000017f7fb824 */ /* 0x100fe200078e0a08 */
[C---:B------:R-:W-:Y:S01]  /*2500*/  ISETP.GT.U32.AND P3, PT, R8.reuse, R119, PT ;  /* 0x000000770800720c */ /* 0x040fe20003f64070 */
[C---:B------:R-:W-:Y:S02]  /*2510*/  IMAD R113, R8.reuse, R13, R113 ;  /* 0x0000000d08717224 */ /* 0x040fe400078e0271 */
[C---:B------:R-:W-:Y:S01]  /*2520*/  IMAD R106, R8.reuse, R11, R15 ;  /* 0x0000000b086a7224 */ /* 0x040fe200078e020f */
[----:B------:R-:W-:Y:S01]  /*2530*/  IABS R15, R237 ;  /* 0x000000ed000f7213 */ /* 0x000fe20000000000 */
[----:B------:R-:W-:Y:S01]  /*2540*/  @!P0 IMAD.IADD R123, R123, 0x1, -R8 ;  /* 0x000000017b7b8824 */ /* 0x000fe200078e0a08 */
[C---:B------:R-:W-:Y:S01]  /*2550*/  ISETP.GT.U32.AND P0, PT, R8.reuse, R117, PT ;  /* 0x000000750800720c */ /* 0x040fe20003f04070 */
[----:B------:R-:W-:Y:S02]  /*2560*/  IMAD R112, R8, R14, R19 ;  /* 0x0000000e08707224 */ /* 0x000fe400078e0213 */
[----:B------:R-:W-:-:S02]  /*2570*/  IMAD.MOV R10, RZ, RZ, -R10 ;  /* 0x000000ffff0a7224 */ /* 0x000fc400078e0a0a */
[----:B------:R-:W-:-:S04]  /*2580*/  IMAD.HI.U32 R14, R4, R17, RZ ;  /* 0x00000011040e7227 */ /* 0x000fc800078e00ff */
[--C-:B------:R-:W-:Y:S01]  /*2590*/  @!P2 IMAD.IADD R126, R126, 0x1, -R8.reuse ;  /* 0x000000017e7ea824 */ /* 0x100fe200078e0a08 */
[C---:B------:R-:W-:Y:S01]  /*25a0*/  ISETP.GT.U32.AND P2, PT, R8.reuse, R118, PT ;  /* 0x000000760800720c */ /* 0x040fe20003f44070 */
[----:B------:R-:W-:Y:S01]  /*25b0*/  @!P4 IMAD.IADD R121, R121, 0x1, -R8 ;  /* 0x000000017979c824 */ /* 0x000fe200078e0a08 */
[----:B------:R-:W-:Y:S01]  /*25c0*/  ISETP.GT.U32.AND P4, PT, R8, R115, PT ;  /* 0x000000730800720c */ /* 0x000fe20003f84070 */
[----:B------:R-:W-:-:S04]  /*25d0*/  IMAD.HI.U32 R13, R4, R111, RZ ;  /* 0x0000006f040d7227 */ /* 0x000fc800078e00ff */
[----:B------:R-:W-:Y:S01]  /*25e0*/  @!P5 IMAD.IADD R120, R120, 0x1, -R8 ;  /* 0x000000017878d824 */ /* 0x000fe200078e0a08 */
[C---:B------:R-:W-:Y:S01]  /*25f0*/  ISETP.GT.U32.AND P5, PT, R8.reuse, R113, PT ;  /* 0x000000710800720c */ /* 0x040fe20003fa4070 */
[----:B------:R-:W-:Y:S02]  /*2600*/  IMAD R107, R8, R10, R107 ;  /* 0x0000000a086b7224 */ /* 0x000fe400078e026b */
[----:B------:R-:W-:Y:S02]  /*2610*/  IMAD.MOV R14, RZ, RZ, -R14 ;  /* 0x000000ffff0e7224 */ /* 0x000fe400078e0a0e */
[----:B------:R-:W-:-:S04]  /*2620*/  IMAD.HI.U32 R10, R4, R15, RZ ;  /* 0x0000000f040a7227 */ /* 0x000fc800078e00ff */
[----:B------:R-:W-:Y:S01]  /*2630*/  @!P1 IMAD.IADD R122, R122, 0x1, -R8 ;  /* 0x000000017a7a9824 */ /* 0x000fe200078e0a08 */
[----:B------:R-:W-:Y:S01]  /*2640*/  ISETP.GT.U32.AND P1, PT, R8, R116, PT ;  /* 0x000000740800720c */ /* 0x000fe20003f24070 */
[----:B------:R-:W-:Y:S02]  /*2650*/  IMAD.MOV R13, RZ, RZ, -R13 ;  /* 0x000000ffff0d7224 */ /* 0x000fe400078e0a0d */
[----:B------:R-:W-:-:S04]  /*2660*/  IMAD.HI.U32 R12, R4, R105, RZ ;  /* 0x00000069040c7227 */ /* 0x000fc800078e00ff */
[C---:B------:R-:W-:Y:S02]  /*2670*/  IMAD R110, R8.reuse, R14, R17 ;  /* 0x0000000e086e7224 */ /* 0x040fe400078e0211 */
[----:B------:R-:W-:Y:S02]  /*2680*/  IMAD.MOV R10, RZ, RZ, -R10 ;  /* 0x000000ffff0a7224 */ /* 0x000fe400078e0a0a */
[----:B------:R-:W-:Y:S01]  /*2690*/  @!P3 IMAD.IADD R119, R119, 0x1, -R8 ;  /* 0x000000017777b824 */ /* 0x000fe200078e0a08 */
[C---:B------:R-:W-:Y:S01]  /*26a0*/  ISETP.GT.U32.AND P3, PT, R8.reuse, R112, PT ;  /* 0x000000700800720c */ /* 0x040fe20003f64070 */
[----:B------:R-:W-:Y:S01]  /*26b0*/  IMAD R111, R8, R13, R111 ;  /* 0x0000000d086f7224 */ /* 0x000fe200078e026f */
[----:B------:R-:W-:Y:S01]  /*26c0*/  IABS R17, R235 ;  /* 0x000000eb00117213 */ /* 0x000fe20000000000 */
[----:B------:R-:W-:Y:S02]  /*26d0*/  IMAD.MOV R12, RZ, RZ, -R12 ;  /* 0x000000ffff0c7224 */ /* 0x000fe400078e0a0c */
[----:B------:R-:W-:-:S04]  /*26e0*/  IMAD.HI.U32 R11, R4, R103, RZ ;  /* 0x00000067040b7227 */ /* 0x000fc800078e00ff */
[--C-:B------:R-:W-:Y:S01]  /*26f0*/  @!P6 IMAD.IADD R128, R128, 0x1, -R8.reuse ;  /* 0x000000018080e824 */ /* 0x100fe200078e0a08 */
[C---:B------:R-:W-:Y:S01]  /*2700*/  ISETP.GT.U32.AND P6, PT, R8.reuse, R114, PT ;  /* 0x000000720800720c */ /* 0x040fe20003fc4070 */
[C---:B------:R-:W-:Y:S02]  /*2710*/  IMAD R104, R8.reuse, R10, R15 ;  /* 0x0000000a08687224 */ /* 0x040fe400078e020f */
[----:B------:R-:W-:Y:S01]  /*2720*/  @!P0 IMAD.IADD R117, R117, 0x1, -R8 ;  /* 0x0000000175758824 */ /* 0x000fe200078e0a08 */
[----:B------:R-:W-:Y:S01]  /*2730*/  ISETP.GT.U32.AND P0, PT, R8, R110, PT ;  /* 0x0000006e0800720c */ /* 0x000fe20003f04070 */
[----:B------:R-:W-:Y:S01]  /*2740*/  IMAD.HI.U32 R13, R4, R101, RZ ;  /* 0x00000065040d7227 */ /* 0x000fe200078e00ff */
[----:B------:R-:W-:-:S03]  /*2750*/  IABS R19, R233 ;  /* 0x000000e900137213 */ /* 0x000fc60000000000 */
[--C-:B------:R-:W-:Y:S01]  /*2760*/  @!P2 IMAD.IADD R118, R118, 0x1, -R8.reuse ;  /* 0x000000017676a824 */ /* 0x100fe200078e0a08 */
[C---:B------:R-:W-:Y:S01]  /*2770*/  ISETP.GT.U32.AND P2, PT, R8.reuse, R111, PT ;  /* 0x0000006f0800720c */ /* 0x040fe20003f44070 */
[C---:B------:R-:W-:Y:S02]  /*2780*/  IMAD R105, R8.reuse, R12, R105 ;  /* 0x0000000c08697224 */ /* 0x040fe400078e0269 */
[----:B------:R-:W-:Y:S02]  /*2790*/  IMAD.MOV R11, RZ, RZ, -R11 ;  /* 0x000000ffff0b7224 */ /* 0x000fe400078e0a0b */
[----:B------:R-:W-:Y:S01]  /*27a0*/  @!P4 IMAD.IADD R115, R115, 0x1, -R8 ;  /* 0x000000017373c824 */ /* 0x000fe200078e0a08 */
[----:B------:R-:W-:Y:S01]  /*27b0*/  ISETP.GT.U32.AND P4, PT, R8, R106, PT ;  /* 0x0000006a0800720c */ /* 0x000fe20003f84070 */
[----:B------:R-:W-:-:S04]  /*27c0*/  IMAD.HI.U32 R12, R4, R17, RZ ;  /* 0x00000011040c7227 */ /* 0x000fc800078e00ff */
[----:B------:R-:W-:Y:S01]  /*27d0*/  @!P5 IMAD.IADD R113, R113, 0x1, -R8 ;  /* 0x000000017171d824 */ /* 0x000fe200078e0a08 */
[----:B------:R-:W-:Y:S01]  /*27e0*/  ISETP.GT.U32.AND P5, PT, R8, R104, PT ;  /* 0x000000680800720c */ /* 0x000fe20003fa4070 */
[----:B------:R-:W-:-:S04]  /*27f0*/  IMAD.HI.U32 R10, R4, R99, RZ ;  /* 0x00000063040a7227 */ /* 0x000fc800078e00ff */
[----:B------:R-:W-:Y:S02]  /*2800*/  IMAD.MOV R13, RZ, RZ, -R13 ;  /* 0x000000ffff0d7224 */ /* 0x000fe400078e0a0d */
[----:B------:R-:W-:Y:S01]  /*2810*/  @!P1 IMAD.IADD R116, R116, 0x1, -R8 ;  /* 0x0000000174749824 */ /* 0x000fe200078e0a08 */
[C---:B------:R-:W-:Y:S01]  /*2820*/  ISETP.GT.U32.AND P1, PT, R8.reuse, R107, PT ;  /* 0x0000006b0800720c */ /* 0x040fe20003f24070 */
[----:B------:R-:W-:Y:S02]  /*2830*/  IMAD R103, R8, R11, R103 ;  /* 0x0000000b08677224 */ /* 0x000fe400078e0267 */
[----:B------:R-:W-:-:S04]  /*2840*/  IMAD.HI.U32 R14, R4, R19, RZ ;  /* 0x00000013040e7227 */ /* 0x000fc800078e00ff */
[----:B------:R-:W-:Y:S02]  /*2850*/  IMAD.MOV R12, RZ, RZ, -R12 ;  /* 0x000000ffff0c7224 */ /* 0x000fe400078e0a0c */
[----:B------:R-:W-:Y:S02]  /*2860*/  IMAD.MOV R10, RZ, RZ, -R10 ;  /* 0x000000ffff0a7224 */ /* 0x000fe400078e0a0a */
[----:B------:R-:W-:Y:S02]  /*2870*/  IMAD R101, R8, R13, R101 ;  /* 0x0000000d08657224 */ /* 0x000fe400078e0265 */
[----:B------:R-:W-:Y:S01]  /*2880*/  @!P3 IMAD.IADD R112, R112, 0x1, -R8 ;  /* 0x000000017070b824 */ /* 0x000fe200078e0a08 */
[C---:B------:R-:W-:Y:S01]  /*2890*/  ISETP.GT.U32.AND P3, PT, R8.reuse, R103, PT ;  /* 0x000000670800720c */ /* 0x040fe20003f64070 */
[----:B------:R-:W-:Y:S02]  /*28a0*/  IMAD.MOV R14, RZ, RZ, -R14 ;  /* 0x000000ffff0e7224 */ /* 0x000fe400078e0a0e */
[----:B------:R-:W-:-:S02]  /*28b0*/  IMAD R102, R8, R12, R17 ;  /* 0x0000000c08667224 */ /* 0x000fc400078e0211 */
[----:B------:R-:W-:Y:S02]  /*28c0*/  IMAD R99, R8, R10, R99 ;  /* 0x0000000a08637224 */ /* 0x000fe400078e0263 */
[--C-:B------:R-:W-:Y:S01]  /*28d0*/  @!P6 IMAD.IADD R114, R114, 0x1, -R8.reuse ;  /* 0x000000017272e824 */ /* 0x100fe200078e0a08 */
[----:B------:R-:W-:Y:S01]  /*28e0*/  ISETP.GT.U32.AND P6, PT, R8, R105, PT ;  /* 0x000000690800720c */ /* 0x000fe20003fc4070 */
[--C-:B------:R-:W-:Y:S01]  /*28f0*/  @!P0 IMAD.IADD R110, R110, 0x1, -R8.reuse ;  /* 0x000000016e6e8824 */ /* 0x100fe200078e0a08 */
[C---:B------:R-:W-:Y:S01]  /*2900*/  ISETP.GT.U32.AND P0, PT, R8.reuse, R101, PT ;  /* 0x000000650800720c */ /* 0x040fe20003f04070 */
[C---:B------:R-:W-:Y:S02]  /*2910*/  IMAD R100, R8.reuse, R14, R19 ;  /* 0x0000000e08647224 */ /* 0x040fe400078e0213 */
[--C-:B------:R-:W-:Y:S01]  /*2920*/  @!P2 IMAD.IADD R111, R111, 0x1, -R8.reuse ;  /* 0x000000016f6fa824 */ /* 0x100fe200078e0a08 */
[----:B------:R-:W-:Y:S01]  /*2930*/  ISETP.GT.U32.AND P2, PT, R8, R102, PT ;  /* 0x000000660800720c */ /* 0x000fe20003f44070 */
[--C-:B------:R-:W-:Y:S01]  /*2940*/  @!P4 IMAD.IADD R106, R106, 0x1, -R8.reuse ;  /* 0x000000016a6ac824 */ /* 0x100fe200078e0a08 */
[----:B------:R-:W-:Y:S01]  /*2950*/  ISETP.GT.U32.AND P4, PT, R8, R99, PT ;  /* 0x000000630800720c */ /* 0x000fe20003f84070 */
        /* <DEDUP_REMOVED lines=9> */
[----:B------:R-:W-:Y:S01]  /*29f0*/  IABS R17, R229 ;  /* 0x000000e500117213 */ /* 0x000fe20000000000 */
[--C-:B------:R-:W-:Y:S01]  /*2a00*/  @!P2 IMAD.IADD R102, R102, 0x1, -R8.reuse ;  /* 0x000000016666a824 */ /* 0x100fe200078e0a08 */
[C---:B------:R-:W-:Y:S01]  /*2a10*/  ISETP.GT.U32.AND P0, PT, R8.reuse, R107, PT ;  /* 0x0000006b0800720c */ /* 0x040fe20003f04070 */
[----:B------:R-:W-:Y:S01]  /*2a20*/  @!P4 IMAD.IADD R99, R99, 0x1, -R8 ;  /* 0x000000016363c824 */ /* 0x000fe200078e0a08 */
[----:B------:R-:W-:Y:S01]  /*2a30*/  ISETP.GT.U32.AND P2, PT, R8, R110, PT ;  /* 0x0000006e0800720c */ /* 0x000fe20003f44070 */
[----:B------:R-:W-:Y:S01]  /*2a40*/  IMAD.HI.U32 R11, R4, R15, RZ ;  /* 0x0000000f040b7227 */ /* 0x000fe200078e00ff */
[----:B------:R-:W-:-:S03]  /*2a50*/  ISETP.GT.U32.AND P4, PT, R8, R105, PT ;  /* 0x000000690800720c */ /* 0x000fc60003f84070 */
[----:B------:R-:W-:Y:S01]  /*2a60*/  @!P5 IMAD.IADD R112, R112, 0x1, -R8 ;  /* 0x000000017070d824 */ /* 0x000fe200078e0a08 */
[----:B------:R-:W-:Y:S01]  /*2a70*/  ISETP.GT.U32.AND P5, PT, R8, R104, PT ;  /* 0x000000680800720c */ /* 0x000fe20003fa4070 */
[----:B------:R-:W-:-:S04]  /*2a80*/  IMAD.HI.U32 R12, R4, R97, RZ ;  /* 0x00000061040c7227 */ /* 0x000fc800078e00ff */
        /* <DEDUP_REMOVED lines=8> */
[----:B------:R-:W-:Y:S02]  /*2b10*/  IMAD.MOV R14, RZ, RZ, -R14 ;  /* 0x000000ffff0e7224 */ /* 0x000fe400078e0a0e */
[--C-:B------:R-:W-:Y:S01]  /*2b20*/  @!P3 IMAD.IADD R111, R111, 0x1, -R8.reuse ;  /* 0x000000016f6fb824 */ /* 0x100fe200078e0a08 */
[C---:B------:R-:W-:Y:S01]  /*2b30*/  ISETP.GT.U32.AND P3, PT, R8.reuse, R103, PT ;  /* 0x000000670800720c */ /* 0x040fe20003f64070 */
[C---:B------:R-:W-:Y:S01]  /*2b40*/  IMAD R98, R8.reuse, R11, R15 ;  /* 0x0000000b08627224 */ /* 0x040fe200078e020f */
[----:B------:R-:W-:Y:S01]  /*2b50*/  IABS R15, R225 ;  /* 0x000000e1000f7213 */ /* 0x000fe20000000000 */
[C---:B------:R-:W-:Y:S01]  /*2b60*/  IMAD R97, R8.reuse, R12, R97 ;  /* 0x0000000c08617224 */ /* 0x040fe200078e0261 */
[C---:B------:R-:W-:Y:S01]  /*2b70*/  ISETP.GT.U32.AND P6, PT, R8.reuse, R113, PT ;  /* 0x000000710800720c */ /* 0x040fe20003fc4070 */
[C---:B------:R-:W-:Y:S01]  /*2b80*/  IMAD R96, R8.reuse, R13, R17 ;  /* 0x0000000d08607224 */ /* 0x040fe200078e0211 */
[----:B------:R-:W-:Y:S01]  /*2b90*/  IABS R17, R223 ;  /* 0x000000df00117213 */ /* 0x000fe20000000000 */
[----:B------:R-:W-:Y:S01]  /*2ba0*/  @!P0 IMAD.IADD R107, R107, 0x1, -R8 ;  /* 0x000000016b6b8824 */ /* 0x000fe200078e0a08 */
[C---:B------:R-:W-:Y:S01]  /*2bb0*/  ISETP.GT.U32.AND P0, PT, R8.reuse, R101, PT ;  /* 0x000000650800720c */ /* 0x040fe20003f04070 */
[----:B------:R-:W-:-:S02]  /*2bc0*/  IMAD R95, R8, R14, R95 ;  /* 0x0000000e085f7224 */ /* 0x000fc400078e025f */
[----:B------:R-:W-:-:S04]  /*2bd0*/  IMAD.HI.U32 R14, R4, R19, RZ ;  /* 0x00000013040e7227 */ /* 0x000fc800078e00ff */
[--C-:B------:R-:W-:Y:S01]  /*2be0*/  @!P2 IMAD.IADD R110, R110, 0x1, -R8.reuse ;  /* 0x000000016e6ea824 */ /* 0x100fe200078e0a08 */
[----:B------:R-:W-:Y:S01]  /*2bf0*/  ISETP.GT.U32.AND P2, PT, R8, R102, PT ;  /* 0x000000660800720c */ /* 0x000fe20003f44070 */
[----:B------:R-:W-:Y:S02]  /*2c00*/  VIADD R222, R0, 0x33 ;  /* 0x0000003300de7836 */ /* 0x000fe40000000000 */
        /* <DEDUP_REMOVED lines=8> */
[----:B------:R-:W-:-:S04]  /*2c90*/  IMAD.HI.U32 R13, R4, R17, RZ ;  /* 0x00000011040d7227 */ /* 0x000fc800078e00ff */
[----:B------:R-:W-:Y:S02]  /*2ca0*/  IMAD.MOV R14, RZ, RZ, -R14 ;  /* 0x000000ffff0e7224 */ /* 0x000fe400078e0a0e */
[----:B------:R-:W-:Y:S02]  /*2cb0*/  VIADD R220, R0, 0x43 ;  /* 0x0000004300dc7836 */ /* 0x000fe40000000000 */
[----:B------:R-:W-:Y:S01]  /*2cc0*/  @!P1 IMAD.IADD R106, R106, 0x1, -R8 ;  /* 0x000000016a6a9824 */ /* 0x000fe200078e0a08 */
[----:B------:R-:W-:Y:S01]  /*2cd0*/  ISETP.GT.U32.AND P1, PT, R8, R100, PT ;  /* 0x000000640800720c */ /* 0x000fe20003f24070 */
[----:B------:R-:W-:Y:S02]  /*2ce0*/  IMAD.MOV R10, RZ, RZ, -R10 ;  /* 0x000000ffff0a7224 */ /* 0x000fe400078e0a0a */
[----:B------:R-:W-:Y:S02]  /*2cf0*/  IMAD.MOV R11, RZ, RZ, -R11 ;  /* 0x000000ffff0b7224 */ /* 0x000fe400078e0a0b */
[----:B------:R-:W-:-:S02]  /*2d00*/  VIADD R221, R0, 0x3b ;  /* 0x0000003b00dd7836 */ /* 0x000fc40000000000 */
[----:B------:R-:W-:Y:S01]  /*2d10*/  IMAD.MOV R12, RZ, RZ, -R12 ;  /* 0x000000ffff0c7224 */ /* 0x000fe200078e0a0c */
[----:B------:R-:W-:Y:S01]  /*2d20*/  IABS R85, R220 ;  /* 0x000000dc00557213 */ /* 0x000fe20000000000 */
[----:B------:R-:W-:Y:S02]  /*2d30*/  IMAD.MOV R13, RZ, RZ, -R13 ;  /* 0x000000ffff0d7224 */ /* 0x000fe400078e0a0d */
[C---:B------:R-:W-:Y:S02]  /*2d40*/  IMAD R94, R8.reuse, R14, R19 ;  /* 0x0000000e085e7224 */ /* 0x040fe400078e0213 */
[----:B------:R-:W-:Y:S01]  /*2d50*/  @!P3 IMAD.IADD R103, R103, 0x1, -R8 ;  /* 0x000000016767b824 */ /* 0x000fe200078e0a08 */
[C---:B------:R-:W-:Y:S01]  /*2d60*/  ISETP.GT.U32.AND P3, PT, R8.reuse, R96, PT ;  /* 0x000000600800720c */ /* 0x040fe20003f64070 */
[C---:B------:R-:W-:Y:S02]  /*2d70*/  IMAD R91, R8.reuse, R10, R91 ;  /* 0x0000000a085b7224 */ /* 0x040fe400078e025b */
[----:B------:R-:W-:Y:S01]  /*2d80*/  IMAD R90, R8, R11, R15 ;  /* 0x0000000b085a7224 */ /* 0x000fe200078e020f */
[----:B------:R-:W-:Y:S01]  /*2d90*/  IABS R15, R221 ;  /* 0x000000dd000f7213 */ /* 0x000fe20000000000 */
[----:B------:R-:W-:-:S02]  /*2da0*/  VIADD R219, R0, 0x4b ;  /* 0x0000004b00db7836 */ /* 0x000fc40000000000 */
[----:B------:R-:W-:Y:S02]  /*2db0*/  IMAD R89, R8, R12, R89 ;  /* 0x0000000c08597224 */ /* 0x000fe400078e0259 */
        /* <DEDUP_REMOVED lines=8> */
[----:B------:R-:W-:Y:S01]  /*2e40*/  @!P2 IMAD.IADD R102, R102, 0x1, -R8 ;  /* 0x000000016666a824 */ /* 0x000fe200078e0a08 */
[----:B------:R-:W-:Y:S01]  /*2e50*/  ISETP.GT.U32.AND P2, PT, R8, R95, PT ;  /* 0x0000005f0800720c */ /* 0x000fe20003f44070 */
[----:B------:R-:W-:Y:S02]  /*2e60*/  IMAD.MOV R10, RZ, RZ, -R10 ;  /* 0x000000ffff0a7224 */ /* 0x000fe400078e0a0a */
[----:B------:R-:W-:Y:S01]  /*2e70*/  @!P4 IMAD.IADD R98, R98, 0x1, -R8 ;  /* 0x000000016262c824 */ /* 0x000fe200078e0a08 */
[----:B------:R-:W-:Y:S01]  /*2e80*/  ISETP.GT.U32.AND P4, PT, R8, R89, PT ;  /* 0x000000590800720c */ /* 0x000fe20003f84070 */
[----:B------:R-:W-:-:S04]  /*2e90*/  IMAD.HI.U32 R11, R4, R15, RZ ;  /* 0x0000000f040b7227 */ /* 0x000fc800078e00ff */
[----:B------:R-:W-:Y:S01]  /*2ea0*/  @!P5 IMAD.IADD R97, R97, 0x1, -R8 ;  /* 0x000000016161d824 */ /* 0x000fe200078e0a08 */
[----:B------:R-:W-:Y:S01]  /*2eb0*/  ISETP.GT.U32.AND P5, PT, R8, R88, PT ;  /* 0x000000580800720c */ /* 0x000fe20003fa4070 */
[----:B------:R-:W-:Y:S02]  /*2ec0*/  IMAD.MOV R12, RZ, RZ, -R12 ;  /* 0x000000ffff0c7224 */ /* 0x000fe400078e0a0c */
[----:B------:R-:W-:Y:S01]  /*2ed0*/  @!P1 IMAD.IADD R100, R100, 0x1, -R8 ;  /* 0x0000000164649824 */ /* 0x000fe200078e0a08 */
[C---:B------:R-:W-:Y:S01]  /*2ee0*/  ISETP.GT.U32.AND P1, PT, R8.reuse, R91, PT ;  /* 0x0000005b0800720c */ /* 0x040fe20003f24070 */
[----:B------:R-:W-:Y:S02]  /*2ef0*/  IMAD R87, R8, R10, R87 ;  /* 0x0000000a08577224 */ /* 0x000fe400078e0257 */
[----:B------:R-:W-:-:S04]  /*2f00*/  IMAD.HI.U32 R13, R4, R17, RZ ;  /* 0x00000011040d7227 */ /* 0x000fc800078e00ff */
[----:B------:R-:W-:Y:S02]  /*2f10*/  IMAD.MOV R11, RZ, RZ, -R11 ;  /* 0x000000ffff0b7224 */ /* 0x000fe400078e0a0b */
[----:B------:R-:W-:Y:S02]  /*2f20*/  IMAD R85, R8, R12, R85 ;  /* 0x0000000c08557224 */ /* 0x000fe400078e0255 */
[--C-:B------:R-:W-:Y:S01]  /*2f30*/  @!P3 IMAD.IADD R96, R96, 0x1, -R8.reuse ;  /* 0x000000016060b824 */ /* 0x100fe200078e0a08 */
[C---:B------:R-:W-:Y:S01]  /*2f40*/  ISETP.GT.U32.AND P3, PT, R8.reuse, R87, PT ;  /* 0x000000570800720c */ /* 0x040fe20003f64070 */
[----:B------:R-:W-:Y:S02]  /*2f50*/  IMAD.MOV R13, RZ, RZ, -R13 ;  /* 0x000000ffff0d7224 */ /* 0x000fe400078e0a0d */
[C---:B------:R-:W-:Y:S02]  /*2f60*/  IMAD R86, R8.reuse, R11, R15 ;  /* 0x0000000b08567224 */ /* 0x040fe400078e020f */
[--C-:B------:R-:W-:Y:S01]  /*2f70*/  @!P6 IMAD.IADD R99, R99, 0x1, -R8.reuse ;  /* 0x000000016363e824 */ /* 0x100fe200078e0a08 */
[----:B------:R-:W-:Y:S01]  /*2f80*/  ISETP.GT.U32.AND P6, PT, R8, R90, PT ;  /* 0x0000005a0800720c */ /* 0x000fe20003fc4070 */
[----:B------:R-:W-:Y:S01]  /*2f90*/  @!P0 IMAD.IADD R94, R94, 0x1, -R8 ;  /* 0x000000015e5e8824 */ /* 0x000fe200078e0a08 */
[C---:B------:R-:W-:Y:S01]  /*2fa0*/  ISETP.GT.U32.AND P0, PT, R8.reuse, R85, PT ;  /* 0x000000550800720c */ /* 0x040fe20003f04070 */
[----:B------:R-:W-:-:S02]  /*2fb0*/  IMAD R84, R8, R13, R17 ;  /* 0x0000000d08547224 */ /* 0x000fc400078e0211 */
[--C-:B------:R-:W-:Y:S01]  /*2fc0*/  @!P2 IMAD.IADD R95, R95, 0x1, -R8.reuse ;  /* 0x000000015f5fa824 */ /* 0x100fe200078e0a08 */
[----:B------:R-:W-:Y:S01]  /*2fd0*/  ISETP.GT.U32.AND P2, PT, R8, R86, PT ;  /* 0x000000560800720c */ /* 0x000fe20003f44070 */
[----:B------:R-:W-:Y:S02]  /*2fe0*/  VIADD R217, R0, 0x5b ;  /* 0x0000005b00d97836 */ /* 0x000fe40000000000 */
[--C-:B------:R-:W-:Y:S01]  /*2ff0*/  @!P4 IMAD.IADD R89, R89, 0x1, -R8.reuse ;  /* 0x000000015959c824 */ /* 0x100fe200078e0a08 */
[----:B------:R-:W-:Y:S01]  /*3000*/  ISETP.GT.U32.AND P4, PT, R8, R97, PT ;  /* 0x000000610800720c */ /* 0x000fe20003f84070 */
[--C-:B------:R-:W-:Y:S01]  /*3010*/  @!P5 IMAD.IADD R88, R88, 0x1, -R8.reuse ;  /* 0x000000015858d824 */ /* 0x100fe200078e0a08 */
[----:B------:R-:W-:Y:S01]  /*3020*/  ISETP.GT.U32.AND P5, PT, R8, R96, PT ;  /* 0x000000600800720c */ /* 0x000fe20003fa4070 */
[----:B------:R-:W-:Y:S02]  /*3030*/  VIADD R218, R0, 0x53 ;  /* 0x0000005300da7836 */ /* 0x000fe40000000000 */
[--C-:B------:R-:W-:Y:S01]  /*3040*/  @!P1 IMAD.IADD R91, R91, 0x1, -R8.reuse ;  /* 0x000000015b5b9824 */ /* 0x100fe200078e0a08 */
[----:B------:R-:W-:Y:S01]  /*3050*/  ISETP.GT.U32.AND P1, PT, R8, R84, PT ;  /* 0x000000540800720c */ /* 0x000fe20003f24070 */
[C---:B------:R-:W-:Y:S01]  /*3060*/  VIADD R216, R0.reuse, 0x63 ;  /* 0x0000006300d87836 */ /* 0x040fe20000000000 */
[----:B------:R-:W-:Y:S01]  /*3070*/  IABS R15, R217 ;  /* 0x000000d9000f7213 */ /* 0x000fe20000000000 */
[----:B------:R-:W-:Y:S01]  /*3080*/  VIADD R215, R0, 0x6b ;  /* 0x0000006b00d77836 */ /* 0x000fe20000000000 */
[----:B------:R-:W-:Y:S01]  /*3090*/  IABS R83, R218 ;  /* 0x000000da00537213 */ /* 0x000fe20000000000 */
[----:B------:R-:W-:Y:S01]  /*30a0*/  @!P3 IMAD.IADD R87, R87, 0x1, -R8 ;  /* 0x000000015757b824 */ /* 0x000fe200078e0a08 */
[----:B------:R-:W-:Y:S01]  /*30b0*/  ISETP.GT.U32.AND P3, PT, R8, R95, PT ;  /* 0x0000005f0800720c */ /* 0x000fe20003f64070 */
[----:B------:R-:W-:Y:S01]  /*30c0*/  IMAD.HI.U32 R10, R4, R15, RZ ;  /* 0x0000000f040a7227 */ /* 0x000fe200078e00ff */
[----:B------:R-:W-:-:S03]  /*30d0*/  IABS R81, R216 ;  /* 0x000000d800517213 */ /* 0x000fc60000000000 */
[--C-:B------:R-:W-:Y:S01]  /*30e0*/  @!P6 IMAD.IADD R90, R90, 0x1, -R8.reuse ;  /* 0x000000015a5ae824 */ /* 0x100fe200078e0a08 */
[----:B------:R-:W-:Y:S01]  /*30f0*/  ISETP.GT.U32.AND P6, PT, R8, R98, PT ;  /* 0x000000620800720c */ /* 0x000fe20003fc4070 */
[----:B------:R-:W-:Y:S01]  /*3100*/  @!P0 IMAD.IADD R85, R85, 0x1, -R8 ;  /* 0x0000000155558824 */ /* 0x000fe200078e0a08 */
[----:B------:R-:W-:Y:S01]  /*3110*/  IABS R17, R215 ;  /* 0x000000d700117213 */ /* 0x000fe20000000000 */
[----:B------:R-:W-:Y:S01]  /*3120*/  VIADD R213, R0, 0x7b ;  /* 0x0000007b00d57836 */ /* 0x000fe20000000000 */
[----:B------:R-:W-:Y:S01]  /*3130*/  ISETP.GT.U32.AND P0, PT, R8, R91, PT ;  /* 0x0000005b0800720c */ /* 0x000fe20003f04070 */
[----:B------:R-:W-:Y:S01]  /*3140*/  IMAD.HI.U32 R14, R4, R83, RZ ;  /* 0x00000053040e7227 */ /* 0x000fe200078e00ff */
[----:B------:R-:W-:Y:S02]  /*3150*/  @!P2 IADD3 R86, R86, -R8, RZ ;  /* 0x800000085656a210 */ /* 0x000fe40007ffe0ff */
[----:B------:R-:W-:Y:S01]  /*3160*/  ISETP.GT.U32.AND P2, PT, R8, R94, PT ;  /* 0x0000005e0800720c */ /* 0x000fe20003f44070 */
[----:B------:R-:W-:-:S02]  /*3170*/  VIADD R214, R0, 0x73 ;  /* 0x0000007300d67836 */ /* 0x000fc40000000000 */
[----:B------:R-:W-:Y:S02]  /*3180*/  IMAD.MOV R10, RZ, RZ, -R10 ;  /* 0x000000ffff0a7224 */ /* 0x000fe400078e0a0a */
[----:B------:R-:W-:Y:S02]  /*3190*/  VIADD R211, R0, 0x1c ;  /* 0x0000001c00d37836 */ /* 0x000fe40000000000 */
[----:B------:R-:W-:Y:S01]  /*31a0*/  @!P4 IMAD.IADD R97, R97, 0x1, -R8 ;  /* 0x000000016161c824 */ /* 0x000fe200078e0a08 */
[----:B------:R-:W-:Y:S01]  /*31b0*/  ISETP.GT.U32.AND P4, PT, R8, R89, PT ;  /* 0x000000590800720c */ /* 0x000fe20003f84070 */
[----:B------:R-:W-:Y:S01]  /*31c0*/  IMAD.HI.U32 R11, R4, R81, RZ ;  /* 0x00000051040b7227 */ /* 0x000fe200078e00ff */
[----:B------:R-:W-:-:S03]  /*31d0*/  IABS R19, R213 ;  /* 0x000000d500137213 */ /* 0x000fc60000000000 */
[----:B------:R-:W-:Y:S01]  /*31e0*/  @!P5 IMAD.IADD R96, R96, 0x1, -R8 ;  /* 0x000000016060d824 */ /* 0x000fe200078e0a08 */
[----:B------:R-:W-:Y:S01]  /*31f0*/  ISETP.GT.U32.AND P5, PT, R8, R87, PT ;  /* 0x000000570800720c */ /* 0x000fe20003fa4070 */
[----:B------:R-:W-:Y:S02]  /*3200*/  IMAD.MOV R14, RZ, RZ, -R14 ;  /* 0x000000ffff0e7224 */ /* 0x000fe400078e0a0e */
[----:B------:R-:W-:Y:S01]  /*3210*/  IMAD.HI.U32 R12, R4, R17, RZ ;  /* 0x00000011040c7227 */ /* 0x000fe200078e00ff */
[----:B------:R-:W-:-:S03]  /*3220*/  IABS R79, R214 ;  /* 0x000000d6004f7213 */ /* 0x000fc60000000000 */
[----:B------:R-:W-:Y:S01]  /*3230*/  @!P1 IMAD.IADD R84, R84, 0x1, -R8 ;  /* 0x0000000154549824 */ /* 0x000fe200078e0a08 */
[C---:B------:R-:W-:Y:S01]  /*3240*/  ISETP.GT.U32.AND P1, PT, R8.reuse, R90, PT ;  /* 0x0000005a0800720c */ /* 0x040fe20003f24070 */
[----:B------:R-:W-:Y:S01]  /*3250*/  IMAD R82, R8, R10, R15 ;  /* 0x0000000a08527224 */ /* 0x000fe200078e020f */
[----:B------:R-:W-:Y:S01]  /*3260*/  IABS R15, R211 ;  /* 0x000000d3000f7213 */ /* 0x000fe20000000000 */
[----:B------:R-:W-:Y:S02]  /*3270*/  IMAD.MOV R11, RZ, RZ, -R11 ;  /* 0x000000ffff0b7224 */ /* 0x000fe400078e0a0b */
[C---:B------:R-:W-:Y:S02]  /*3280*/  VIADD R212, R0.reuse, 0x14 ;  /* 0x0000001400d47836 */ /* 0x040fe40000000000 */
[----:B------:R-:W-:Y:S02]  /*3290*/  VIADD R210, R0, 0x24 ;  /* 0x0000002400d27836 */ /* 0x000fe40000000000 */
[----:B------:R-:W-:-:S02]  /*32a0*/  IMAD R83, R8, R14, R83 ;  /* 0x0000000e08537224 */ /* 0x000fc400078e0253 */
[----:B------:R-:W-:Y:S02]  /*32b0*/  IMAD.MOV R12, RZ, RZ, -R12 ;  /* 0x000000ffff0c7224 */ /* 0x000fe400078e0a0c */
[----:B------:R-:W-:Y:S02]  /*32c0*/  VIADD R208, R0, 0x34 ;  /* 0x0000003400d07836 */ /* 0x000fe40000000000 */
[----:B------:R-:W-:Y:S01]  /*32d0*/  IMAD.HI.U32 R14, R4, R19, RZ ;  /* 0x00000013040e7227 */ /* 0x000fe200078e00ff */
[----:B------:R-:W-:-:S03]  /*32e0*/  IABS R75, R212 ;  /* 0x000000d4004b7213 */ /* 0x000fc60000000000 */
[----:B------:R-:W-:Y:S01]  /*32f0*/  @!P3 IMAD.IADD R95, R95, 0x1, -R8 ;  /* 0x000000015f5fb824 */ /* 0x000fe200078e0a08 */
[C---:B------:R-:W-:Y:S01]  /*3300*/  ISETP.GT.U32.AND P3, PT, R8.reuse, R86, PT ;  /* 0x000000560800720c */ /* 0x040fe20003f64070 */
[----:B------:R-:W-:Y:S01]  /*3310*/  IMAD R81, R8, R11, R81 ;  /* 0x0000000b08517224 */ /* 0x000fe200078e0251 */
[----:B------:R-:W-:Y:S01]  /*3320*/  IABS R73, R210 ;  /* 0x000000d200497213 */ /* 0x000fe20000000000 */
[----:B------:R-:W-:Y:S01]  /*3330*/  IMAD.HI.U32 R13, R4, R79, RZ ;  /* 0x0000004f040d7227 */ /* 0x000fe200078e00ff */
[----:B------:R-:W-:-:S03]  /*3340*/  IABS R71, R208 ;  /* 0x000000d000477213 */ /* 0x000fc60000000000 */
[----:B------:R-:W-:-:S04]  /*3350*/  IMAD.HI.U32 R11, R4, R15, RZ ;  /* 0x0000000f040b7227 */ /* 0x000fc800078e00ff */
[--C-:B------:R-:W-:Y:S01]  /*3360*/  @!P6 IMAD.IADD R98, R98, 0x1, -R8.reuse ;  /* 0x000000016262e824 */ /* 0x100fe200078e0a08 */
[C---:B------:R-:W-:Y:S01]  /*3370*/  ISETP.GT.U32.AND P6, PT, R8.reuse, R88, PT ;  /* 0x000000580800720c */ /* 0x040fe20003fc4070 */
[C---:B------:R-:W-:Y:S02]  /*3380*/  IMAD R80, R8.reuse, R12, R17 ;  /* 0x0000000c08507224 */ /* 0x040fe400078e0211 */
[----:B------:R-:W-:Y:S01]  /*3390*/  @!P0 IMAD.IADD R91, R91, 0x1, -R8 ;  /* 0x000000015b5b8824 */ /* 0x000fe200078e0a08 */
[----:B------:R-:W-:Y:S01]  /*33a0*/  ISETP.GT.U32.AND P0, PT, R8, R85, PT ;  /* 0x000000550800720c */ /* 0x000fe20003f04070 */
[----:B------:R-:W-:Y:S02]  /*33b0*/  IMAD.MOV R14, RZ, RZ, -R14 ;  /* 0x000000ffff0e7224 */ /* 0x000fe400078e0a0e */
[----:B------:R-:W-:Y:S01]  /*33c0*/  @!P2 IMAD.IADD R94, R94, 0x1, -R8 ;  /* 0x000000015e5ea824 */ /* 0x000fe200078e0a08 */
[----:B------:R-:W-:Y:S01]  /*33d0*/  ISETP.GT.U32.AND P2, PT, R8, R84, PT ;  /* 0x000000540800720c */ /* 0x000fe20003f44070 */
[----:B------:R-:W-:-:S02]  /*33e0*/  IMAD.MOV R13, RZ, RZ, -R13 ;  /* 0x000000ffff0d7224 */ /* 0x000fc400078e0a0d */
[----:B------:R-:W-:Y:S02]  /*33f0*/  IMAD.MOV R11, RZ, RZ, -R11 ;  /* 0x000000ffff0b7224 */ /* 0x000fe400078e0a0b */
[----:B------:R-:W-:Y:S02]  /*3400*/  VIADD R207, R0, 0x3c ;  /* 0x0000003c00cf7836 */ /* 0x000fe40000000000 */
[----:B------:R-:W-:Y:S01]  /*3410*/  @!P4 IMAD.IADD R89, R89, 0x1, -R8 ;  /* 0x000000015959c824 */ /* 0x000fe200078e0a08 */
[----:B------:R-:W-:Y:S01]  /*3420*/  ISETP.GT.U32.AND P4, PT, R8, R82, PT ;  /* 0x000000520800720c */ /* 0x000fe20003f84070 */
[----:B------:R-:W-:-:S04]  /*3430*/  IMAD.HI.U32 R10, R4, R75, RZ ;  /* 0x0000004b040a7227 */ /* 0x000fc800078e00ff */
[----:B------:R-:W-:Y:S01]  /*3440*/  @!P5 IMAD.IADD R87, R87, 0x1, -R8 ;  /* 0x000000015757d824 */ /* 0x000fe200078e0a08 */
[C---:B------:R-:W-:Y:S01]  /*3450*/  ISETP.GT.U32.AND P5, PT, R8.reuse, R80, PT ;  /* 0x000000500800720c */ /* 0x040fe20003fa4070 */
[----:B------:R-:W-:Y:S02]  /*3460*/  IMAD R78, R8, R14, R19 ;  /* 0x0000000e084e7224 */ /* 0x000fe400078e0213 */
[----:B------:R-:W-:Y:S02]  /*3470*/  VIADD R209, R0, 0x2c ;  /* 0x0000002c00d17836 */ /* 0x000fe40000000000 */
[----:B------:R-:W-:-:S04]  /*3480*/  IMAD.HI.U32 R12, R4, R73, RZ ;  /* 0x00000049040c7227 */ /* 0x000fc800078e00ff */
[----:B------:R-:W-:-:S04]  /*3490*/  IMAD.HI.U32 R14, R4, R71, RZ ;  /* 0x00000047040e7227 */ /* 0x000fc800078e00ff */
[----:B------:R-:W-:Y:S02]  /*34a0*/  VIADD R206, R0, 0x44 ;  /* 0x0000004400ce7836 */ /* 0x000fe40000000000 */
[----:B------:R-:W-:Y:S01]  /*34b0*/  @!P1 IMAD.IADD R90, R90, 0x1, -R8 ;  /* 0x000000015a5a9824 */ /* 0x000fe200078e0a08 */
[C---:B------:R-:W-:Y:S01]  /*34c0*/  ISETP.GT.U32.AND P1, PT, R8.reuse, R83, PT ;  /* 0x000000530800720c */ /* 0x040fe20003f24070 */
[C---:B------:R-:W-:Y:S02]  /*34d0*/  IMAD R79, R8.reuse, R13, R79 ;  /* 0x0000000d084f7224 */ /* 0x040fe400078e024f */
[----:B------:R-:W-:Y:S01]  /*34e0*/  IMAD R74, R8, R11, R15 ;  /* 0x0000000b084a7224 */ /* 0x000fe200078e020f */
[----:B------:R-:W-:Y:S01]  /*34f0*/  IABS R15, R207 ;  /* 0x000000cf000f7213 */ /* 0x000fe20000000000 */
[----:B------:R-:W-:Y:S01]  /*3500*/  IMAD.MOV R10, RZ, RZ, -R10 ;  /* 0x000000ffff0a7224 */ /* 0x000fe200078e0a0a */
[----:B------:R-:W-:Y:S01]  /*3510*/  IABS R17, R209 ;  /* 0x000000d100117213 */ /* 0x000fe20000000000 */
[----:B------:R-:W-:Y:S01]  /*3520*/  IMAD.MOV R12, RZ, RZ, -R12 ;  /* 0x000000ffff0c7224 */ /* 0x000fe200078e0a0c */
[----:B------:R-:W-:Y:S01]  /*3530*/  IABS R69, R206 ;  /* 0x000000ce00457213 */ /* 0x000fe20000000000 */
[----:B------:R-:W-:-:S02]  /*3540*/  IMAD.MOV R14, RZ, RZ, -R14 ;  /* 0x000000ffff0e7224 */ /* 0x000fc400078e0a0e */
[----:B------:R-:W-:Y:S01]  /*3550*/  @!P3 IMAD.IADD R86, R86, 0x1, -R8 ;  /* 0x000000015656b824 */ /* 0x000fe200078e0a08 */
[C---:B------:R-:W-:Y:S01]  /*3560*/  ISETP.GT.U32.AND P3, PT, R8.reuse, R79, PT ;  /* 0x0000004f0800720c */ /* 0x040fe20003f64070 */
[C---:B------:R-:W-:Y:S02]  /*3570*/  IMAD R75, R8.reuse, R10, R75 ;  /* 0x0000000a084b7224 */ /* 0x040fe400078e024b */
[----:B------:R-:W-:Y:S02]  /*3580*/  IMAD R73, R8, R12, R73 ;  /* 0x0000000c08497224 */ /* 0x000fe400078e0249 */
[----:B------:R-:W-:-:S04]  /*3590*/  IMAD.HI.U32 R10, R4, R15, RZ ;  /* 0x0000000f040a7227 */ /* 0x000fc800078e00ff */
[--C-:B------:R-:W-:Y:S01]  /*35a0*/  @!P6 IMAD.IADD R88, R88, 0x1, -R8.reuse ;  /* 0x000000015858e824 */ /* 0x100fe200078e0a08 */
[C---:B------:R-:W-:Y:S01]  /*35b0*/  ISETP.GT.U32.AND P6, PT, R8.reuse, R81, PT ;  /* 0x000000510800720c */ /* 0x040fe20003fc4070 */
[C---:B------:R-:W-:Y:S02]  /*35c0*/  IMAD R71, R8.reuse, R14, R71 ;  /* 0x0000000e08477224 */ /* 0x040fe400078e0247 */
[----:B------:R-:W-:Y:S01]  /*35d0*/  @!P0 IMAD.IADD R85, R85, 0x1, -R8 ;  /* 0x0000000155558824 */ /* 0x000fe200078e0a08 */
[----:B------:R-:W-:Y:S01]  /*35e0*/  ISETP.GT.U32.AND P0, PT, R8, R78, PT ;  /* 0x0000004e0800720c */ /* 0x000fe20003f04070 */
[----:B------:R-:W-:-:S04]  /*35f0*/  IMAD.HI.U32 R13, R4, R17, RZ ;  /* 0x00000011040d7227 */ /* 0x000fc800078e00ff */
[----:B------:R-:W-:-:S04]  /*3600*/  IMAD.HI.U32 R11, R4, R69, RZ ;  /* 0x00000045040b7227 */ /* 0x000fc800078e00ff */
[----:B------:R-:W-:Y:S01]  /*3610*/  @!P2 IMAD.IADD R84, R84, 0x1, -R8 ;  /* 0x000000015454a824 */ /* 0x000fe200078e0a08 */
[----:B------:R-:W-:Y:S01]  /*3620*/  ISETP.GT.U32.AND P2, PT, R8, R75, PT ;  /* 0x0000004b0800720c */ /* 0x000fe20003f44070 */
[----:B------:R-:W-:Y:S02]  /*3630*/  IMAD.MOV R10, RZ, RZ, -R10 ;  /* 0x000000ffff0a7224 */ /* 0x000fe400078e0a0a */
[--C-:B------:R-:W-:Y:S01]  /*3640*/  @!P4 IMAD.IADD R82, R82, 0x1, -R8.reuse ;  /* 0x000000015252c824 */ /* 0x100fe200078e0a08 */
[----:B------:R-:W-:Y:S01]  /*3650*/  ISETP.GT.U32.AND P4, PT, R8, R73, PT ;  /* 0x000000490800720c */ /* 0x000fe20003f84070 */
[----:B------:R-:W-:Y:S01]  /*3660*/  @!P5 IMAD.IADD R80, R80, 0x1, -R8 ;  /* 0x000000015050d824 */ /* 0x000fe200078e0a08 */
[----:B------:R-:W-:Y:S01]  /*3670*/  ISETP.GT.U32.AND P5, PT, R8, R71, PT ;  /* 0x000000470800720c */ /* 0x000fe20003fa4070 */
[----:B------:R-:W-:Y:S02]  /*3680*/  IMAD.MOV R13, RZ, RZ, -R13 ;  /* 0x000000ffff0d7224 */ /* 0x000fe400078e0a0d */
[----:B------:R-:W-:-:S02]  /*3690*/  IMAD.MOV R11, RZ, RZ, -R11 ;  /* 0x000000ffff0b7224 */ /* 0x000fc400078e0a0b */
[--C-:B------:R-:W-:Y:S01]  /*36a0*/  @!P1 IMAD.IADD R83, R83, 0x1, -R8.reuse ;  /* 0x0000000153539824 */ /* 0x100fe200078e0a08 */
[C---:B------:R-:W-:Y:S01]  /*36b0*/  ISETP.GT.U32.AND P1, PT, R8.reuse, R74, PT ;  /* 0x0000004a0800720c */ /* 0x040fe20003f24070 */
[C---:B------:R-:W-:Y:S02]  /*36c0*/  IMAD R70, R8.reuse, R10, R15 ;  /* 0x0000000a08467224 */ /* 0x040fe400078e020f */
[----:B------:R-:W-:Y:S02]  /*36d0*/  IMAD R72, R8, R13, R17 ;  /* 0x0000000d08487224 */ /* 0x000fe400078e0211 */
[----:B------:R-:W-:Y:S02]  /*36e0*/  VIADD R205, R0, 0x4c ;  /* 0x0000004c00cd7836 */ /* 0x000fe40000000000 */
[C---:B------:R-:W-:Y:S02]  /*36f0*/  IMAD R69, R8.reuse, R11, R69 ;  /* 0x0000000b08457224 */ /* 0x040fe400078e0245 */
[--C-:B------:R-:W-:Y:S01]  /*3700*/  @!P3 IMAD.IADD R79, R79, 0x1, -R8.reuse ;  /* 0x000000014f4fb824 */ /* 0x100fe200078e0a08 */
[----:B------:R-:W-:Y:S01]  /*3710*/  ISETP.GT.U32.AND P3, PT, R8, R70, PT ;  /* 0x000000460800720c */ /* 0x000fe20003f64070 */
[--C-:B------:R-:W-:Y:S01]  /*3720*/  @!P6 IMAD.IADD R81, R81, 0x1, -R8.reuse ;  /* 0x000000015151e824 */ /* 0x100fe200078e0a08 */
[----:B------:R-:W-:Y:S01]  /*3730*/  IABS R17, R205 ;  /* 0x000000cd00117213 */ /* 0x000fe20000000000 */
[----:B------:R-:W-:Y:S01]  /*3740*/  VIADD R203, R0, 0x5c ;  /* 0x0000005c00cb7836 */ /* 0x000fe20000000000 */
[----:B------:R-:W-:Y:S01]  /*3750*/  ISETP.GT.U32.AND P6, PT, R8, R72, PT ;  /* 0x000000480800720c */ /* 0x000fe20003fc4070 */
[--C-:B------:R-:W-:Y:S01]  /*3760*/  @!P0 IMAD.IADD R78, R78, 0x1, -R8.reuse ;  /* 0x000000014e4e8824 */ /* 0x100fe200078e0a08 */
[C---:B------:R-:W-:Y:S01]  /*3770*/  ISETP.GT.U32.AND P0, PT, R8.reuse, R69, PT ;  /* 0x000000450800720c */ /* 0x040fe20003f04070 */
[--C-:B------:R-:W-:Y:S01]  /*3780*/  @!P2 IMAD.IADD R75, R75, 0x1, -R8.reuse ;  /* 0x000000014b4ba824 */ /* 0x100fe200078e0a08 */
[C---:B------:R-:W-:Y:S01]  /*3790*/  ISETP.GT.U32.AND P2, PT, R8.reuse, R83, PT ;  /* 0x000000530800720c */ /* 0x040fe20003f44070 */
[--C-:B------:R-:W-:Y:S01]  /*37a0*/  @!P4 IMAD.IADD R73, R73, 0x1, -R8.reuse ;  /* 0x000000014949c824 */ /* 0x100fe200078e0a08 */
[----:B------:R-:W-:Y:S01]  /*37b0*/  ISETP.GT.U32.AND P4, PT, R8, R81, PT ;  /* 0x000000510800720c */ /* 0x000fe20003f84070 */
[----:B------:R-:W-:Y:S01]  /*37c0*/  @!P5 IMAD.IADD R71, R71, 0x1, -R8 ;  /* 0x000000014747d824 */ /* 0x000fe200078e0a08 */
[----:B------:R-:W-:Y:S01]  /*37d0*/  IABS R19, R203 ;  /* 0x000000cb00137213 */ /* 0x000fe20000000000 */
[----:B------:R-:W-:Y:S01]  /*37e0*/  IMAD.HI.U32 R12, R4, R17, RZ ;  /* 0x00000011040c7227 */ /* 0x000fe200078e00ff */
[----:B------:R-:W-:-:S03]  /*37f0*/  ISETP.GT.U32.AND P5, PT, R8, R79, PT ;  /* 0x0000004f0800720c */ /* 0x000fc60003fa4070 */
[----:B------:R-:W-:Y:S02]  /*3800*/  VIADD R204, R0, 0x54 ;  /* 0x0000005400cc7836 */ /* 0x000fe40000000000 */
[----:B------:R-:W-:Y:S01]  /*3810*/  @!P1 IMAD.IADD R74, R74, 0x1, -R8 ;  /* 0x000000014a4a9824 */ /* 0x000fe200078e0a08 */
[----:B------:R-:W-:Y:S01]  /*3820*/  ISETP.GT.U32.AND P1, PT, R8, R82, PT ;  /* 0x000000520800720c */ /* 0x000fe20003f24070 */
[----:B------:R-:W-:Y:S02]  /*3830*/  IMAD.MOV R12, RZ, RZ, -R12 ;  /* 0x000000ffff0c7224 */ /* 0x000fe400078e0a0c */
[----:B------:R-:W-:Y:S01]  /*3840*/  VIADD R202, R0, 0x64 ;  /* 0x0000006400ca7836 */ /* 0x000fe20000000000 */
[----:B------:R-:W-:Y:S01]  /*3850*/  IABS R67, R204 ;  /* 0x000000cc00437213 */ /* 0x000fe20000000000 */
[----:B------:R-:W-:-:S04]  /*3860*/  IMAD.HI.U32 R14, R4, R19, RZ ;  /* 0x00000013040e7227 */ /* 0x000fc800078e00ff */
[----:B------:R-:W-:Y:S02]  /*3870*/  VIADD R201, R0, 0x6c ;  /* 0x0000006c00c97836 */ /* 0x000fe40000000000 */
[--C-:B------:R-:W-:Y:S01]  /*3880*/  @!P3 IMAD.IADD R70, R70, 0x1, -R8.reuse ;  /* 0x000000014646b824 */ /* 0x100fe200078e0a08 */
[C---:B------:R-:W-:Y:S01]  /*3890*/  ISETP.GT.U32.AND P3, PT, R8.reuse, R78, PT ;  /* 0x0000004e0800720c */ /* 0x040fe20003f64070 */
[----:B------:R-:W-:Y:S01]  /*38a0*/  IMAD R68, R8, R12, R17 ;  /* 0x0000000c08447224 */ /* 0x000fe200078e0211 */
[----:B------:R-:W-:Y:S01]  /*38b0*/  IABS R65, R202 ;  /* 0x000000ca00417213 */ /* 0x000fe20000000000 */
[----:B------:R-:W-:Y:S01]  /*38c0*/  @!P6 IMAD.IADD R72, R72, 0x1, -R8 ;  /* 0x000000014848e824 */ /* 0x000fe200078e0a08 */
[----:B------:R-:W-:Y:S01]  /*38d0*/  IABS R17, R199 ;  /* 0x000000c700117213 */ /* 0x000fe20000000000 */
[----:B------:R-:W-:Y:S01]  /*38e0*/  IMAD.MOV R14, RZ, RZ, -R14 ;  /* 0x000000ffff0e7224 */ /* 0x000fe200078e0a0e */
[----:B------:R-:W-:Y:S01]  /*38f0*/  IABS R15, R201 ;  /* 0x000000c9000f7213 */ /* 0x000fe20000000000 */
[----:B------:R-:W-:Y:S01]  /*3900*/  @!P0 IMAD.IADD R69, R69, 0x1, -R8 ;  /* 0x0000000145458824 */ /* 0x000fe200078e0a08 */
[----:B------:R-:W-:Y:S01]  /*3910*/  ISETP.GT.U32.AND P0, PT, R8, R75, PT ;  /* 0x0000004b0800720c */ /* 0x000fe20003f04070 */
[----:B------:R-:W-:-:S02]  /*3920*/  VIADD R200, R0, 0x74 ;  /* 0x0000007400c87836 */ /* 0x000fc40000000000 */
[----:B------:R-:W-:-:S04]  /*3930*/  IMAD.HI.U32 R13, R4, R67, RZ ;  /* 0x00000043040d7227 */ /* 0x000fc800078e00ff */
[--C-:B------:R-:W-:Y:S01]  /*3940*/  @!P2 IMAD.IADD R83, R83, 0x1, -R8.reuse ;  /* 0x000000015353a824 */ /* 0x100fe200078e0a08 */
[----:B------:R-:W-:Y:S01]  /*3950*/  ISETP.GT.U32.AND P2, PT, R8, R73, PT ;  /* 0x000000490800720c */ /* 0x000fe20003f44070 */
[----:B------:R-:W-:Y:S02]  /*3960*/  VIADD R198, R0, 0x15 ;  /* 0x0000001500c67836 */ /* 0x000fe40000000000 */
[--C-:B------:R-:W-:Y:S01]  /*3970*/  @!P4 IMAD.IADD R81, R81, 0x1, -R8.reuse ;  /* 0x000000015151c824 */ /* 0x100fe200078e0a08 */
[C---:B------:R-:W-:Y:S01]  /*3980*/  ISETP.GT.U32.AND P4, PT, R8.reuse, R72, PT ;  /* 0x000000480800720c */ /* 0x040fe20003f84070 */
[C---:B------:R-:W-:Y:S02]  /*3990*/  IMAD R66, R8.reuse, R14, R19 ;  /* 0x0000000e08427224 */ /* 0x040fe400078e0213 */
[----:B------:R-:W-:Y:S01]  /*39a0*/  @!P5 IMAD.IADD R79, R79, 0x1, -R8 ;  /* 0x000000014f4fd824 */ /* 0x000fe200078e0a08 */
[----:B------:R-:W-:Y:S01]  /*39b0*/  ISETP.GT.U32.AND P5, PT, R8, R71, PT ;  /* 0x000000470800720c */ /* 0x000fe20003fa4070 */
[----:B------:R-:W-:Y:S01]  /*39c0*/  IMAD.HI.U32 R11, R4, R65, RZ ;  /* 0x00000041040b7227 */ /* 0x000fe200078e00ff */
[----:B------:R-:W-:-:S03]  /*39d0*/  IABS R63, R200 ;  /* 0x000000c8003f7213 */ /* 0x000fc60000000000 */
[----:B------:R-:W-:Y:S01]  /*39e0*/  IMAD.HI.U32 R14, R4, R17, RZ ;  /* 0x00000011040e7227 */ /* 0x000fe200078e00ff */
[----:B------:R-:W-:-:S03]  /*39f0*/  IABS R59, R198 ;  /* 0x000000c6003b7213 */ /* 0x000fc60000000000 */
[----:B------:R-:W-:Y:S02]  /*3a00*/  IMAD.MOV R13, RZ, RZ, -R13 ;  /* 0x000000ffff0d7224 */ /* 0x000fe400078e0a0d */
[----:B------:R-:W-:Y:S01]  /*3a10*/  IMAD.HI.U32 R12, R4, R15, RZ ;  /* 0x0000000f040c7227 */ /* 0x000fe200078e00ff */
[----:B------:R-:W-:-:S03]  /*3a20*/  ISETP.GT.U32.AND P6, PT, R8, R80, PT ;  /* 0x000000500800720c */ /* 0x000fc60003fc4070 */
[----:B------:R-:W-:Y:S01]  /*3a30*/  @!P1 IMAD.IADD R82, R82, 0x1, -R8 ;  /* 0x0000000152529824 */ /* 0x000fe200078e0a08 */
[----:B------:R-:W-:Y:S01]  /*3a40*/  ISETP.GT.U32.AND P1, PT, R8, R74, PT ;  /* 0x0000004a0800720c */ /* 0x000fe20003f24070 */
[C---:B------:R-:W-:Y:S02]  /*3a50*/  VIADD R196, R0.reuse, 0x25 ;  /* 0x0000002500c47836 */ /* 0x040fe40000000000 */
[----:B------:R-:W-:Y:S02]  /*3a60*/  IMAD.MOV R11, RZ, RZ, -R11 ;  /* 0x000000ffff0b7224 */ /* 0x000fe400078e0a0b */
[----:B------:R-:W-:Y:S02]  /*3a70*/  IMAD.MOV R14, RZ, RZ, -R14 ;  /* 0x000000ffff0e7224 */ /* 0x000fe400078e0a0e */
[----:B------:R-:W-:Y:S02]  /*3a80*/  VIADD R195, R0, 0x2d ;  /* 0x0000002d00c37836 */ /* 0x000fe40000000000 */
[----:B------:R-:W-:-:S02]  /*3a90*/  IMAD R67, R8, R13, R67 ;  /* 0x0000000d08437224 */ /* 0x000fc400078e0243 */
[----:B------:R-:W-:Y:S02]  /*3aa0*/  IMAD.MOV R12, RZ, RZ, -R12 ;  /* 0x000000ffff0c7224 */ /* 0x000fe400078e0a0c */
[----:B------:R-:W-:Y:S02]  /*3ab0*/  VIADD R194, R0, 0x35 ;  /* 0x0000003500c27836 */ /* 0x000fe40000000000 */
[----:B------:R-:W-:Y:S01]  /*3ac0*/  IMAD.HI.U32 R13, R4, R63, RZ ;  /* 0x0000003f040d7227 */ /* 0x000fe200078e00ff */
[----:B------:R-:W-:-:S03]  /*3ad0*/  IABS R57, R196 ;  /* 0x000000c400397213 */ /* 0x000fc60000000000 */
[----:B------:R-:W-:Y:S01]  /*3ae0*/  @!P3 IMAD.IADD R78, R78, 0x1, -R8 ;  /* 0x000000014e4eb824 */ /* 0x000fe200078e0a08 */
[----:B------:R-:W-:Y:S01]  /*3af0*/  ISETP.GT.U32.AND P3, PT, R8, R70, PT ;  /* 0x000000460800720c */ /* 0x000fe20003f64070 */
[----:B------:R-:W-:Y:S02]  /*3b00*/  VIADD R197, R0, 0x1d ;  /* 0x0000001d00c57836 */ /* 0x000fe40000000000 */
[----:B------:R-:W-:Y:S01]  /*3b10*/  IMAD.HI.U32 R10, R4, R59, RZ ;  /* 0x0000003b040a7227 */ /* 0x000fe200078e00ff */
[----:B------:R-:W-:-:S03]  /*3b20*/  IABS R55, R194 ;  /* 0x000000c200377213 */ /* 0x000fc60000000000 */
[C---:B------:R-:W-:Y:S02]  /*3b30*/  IMAD R65, R8.reuse, R11, R65 ;  /* 0x0000000b08417224 */ /* 0x040fe400078e0241 */
[C---:B------:R-:W-:Y:S01]  /*3b40*/  IMAD R62, R8.reuse, R14, R17 ;  /* 0x0000000e083e7224 */ /* 0x040fe200078e0211 */
[----:B------:R-:W-:Y:S01]  /*3b50*/  IABS R17, R195 ;  /* 0x000000c300117213 */ /* 0x000fe20000000000 */
[C---:B------:R-:W-:Y:S02]  /*3b60*/  IMAD R64, R8.reuse, R12, R15 ;  /* 0x0000000c08407224 */ /* 0x040fe400078e020f */
[--C-:B------:R-:W-:Y:S01]  /*3b70*/  @!P0 IMAD.IADD R75, R75, 0x1, -R8.reuse ;  /* 0x000000014b4b8824 */ /* 0x100fe200078e0a08 */
[C---:B------:R-:W-:Y:S01]  /*3b80*/  ISETP.GT.U32.AND P0, PT, R8.reuse, R68, PT ;  /* 0x000000440800720c */ /* 0x040fe20003f04070 */
[----:B------:R-:W-:Y:S01]  /*3b90*/  IMAD.MOV R13, RZ, RZ, -R13 ;  /* 0x000000ffff0d7224 */ /* 0x000fe200078e0a0d */
[----:B------:R-:W-:Y:S01]  /*3ba0*/  IABS R15, R197 ;  /* 0x000000c5000f7213 */ /* 0x000fe20000000000 */
[----:B------:R-:W-:Y:S01]  /*3bb0*/  @!P2 IMAD.IADD R73, R73, 0x1, -R8 ;  /* 0x000000014949a824 */ /* 0x000fe200078e0a08 */
[----:B------:R-:W-:Y:S01]  /*3bc0*/  ISETP.GT.U32.AND P2, PT, R8, R66, PT ;  /* 0x000000420800720c */ /* 0x000fe20003f44070 */
[----:B------:R-:W-:-:S02]  /*3bd0*/  IMAD.MOV R10, RZ, RZ, -R10 ;  /* 0x000000ffff0a7224 */ /* 0x000fc400078e0a0a */
[----:B------:R-:W-:Y:S02]  /*3be0*/  VIADD R193, R0, 0x3d ;  /* 0x0000003d00c17836 */ /* 0x000fe40000000000 */
[----:B------:R-:W-:Y:S01]  /*3bf0*/  @!P4 IMAD.IADD R72, R72, 0x1, -R8 ;  /* 0x000000014848c824 */ /* 0x000fe200078e0a08 */
[----:B------:R-:W-:Y:S01]  /*3c00*/  ISETP.GT.U32.AND P4, PT, R8, R65, PT ;  /* 0x000000410800720c */ /* 0x000fe20003f84070 */
[----:B------:R-:W-:-:S04]  /*3c10*/  IMAD.HI.U32 R11, R4, R57, RZ ;  /* 0x00000039040b7227 */ /* 0x000fc800078e00ff */
[----:B------:R-:W-:Y:S01]  /*3c20*/  @!P5 IMAD.IADD R71, R71, 0x1, -R8 ;  /* 0x000000014747d824 */ /* 0x000fe200078e0a08 */
[C---:B------:R-:W-:Y:S01]  /*3c30*/  ISETP.GT.U32.AND P5, PT, R8.reuse, R64, PT ;  /* 0x000000400800720c */ /* 0x040fe20003fa4070 */
[----:B------:R-:W-:Y:S02]  /*3c40*/  IMAD R63, R8, R13, R63 ;  /* 0x0000000d083f7224 */ /* 0x000fe400078e023f */
[----:B------:R-:W-:Y:S01]  /*3c50*/  IMAD.HI.U32 R12, R4, R17, RZ ;  /* 0x00000011040c7227 */ /* 0x000fe200078e00ff */
[----:B------:R-:W-:-:S03]  /*3c60*/  IABS R19, R193 ;  /* 0x000000c100137213 */ /* 0x000fc60000000000 */
[----:B------:R-:W-:-:S04]  /*3c70*/  IMAD.HI.U32 R13, R4, R55, RZ ;  /* 0x00000037040d7227 */ /* 0x000fc800078e00ff */
[--C-:B------:R-:W-:Y:S01]  /*3c80*/  @!P1 IMAD.IADD R74, R74, 0x1, -R8.reuse ;  /* 0x000000014a4a9824 */ /* 0x100fe200078e0a08 */
[C---:B------:R-:W-:Y:S01]  /*3c90*/  ISETP.GT.U32.AND P1, PT, R8.reuse, R67, PT ;  /* 0x000000430800720c */ /* 0x040fe20003f24070 */
[----:B------:R-:W-:Y:S02]  /*3ca0*/  IMAD R59, R8, R10, R59 ;  /* 0x0000000a083b7224 */ /* 0x000fe400078e023b */
[----:B------:R-:W-:Y:S01]  /*3cb0*/  @!P6 IMAD.IADD R80, R80, 0x1, -R8 ;  /* 0x000000015050e824 */ /* 0x000fe200078e0a08 */
[----:B------:R-:W-:Y:S01]  /*3cc0*/  ISETP.GT.U32.AND P6, PT, R8, R69, PT ;  /* 0x000000450800720c */ /* 0x000fe20003fc4070 */
[----:B------:R-:W-:-:S04]  /*3cd0*/  IMAD.HI.U32 R10, R4, R15, RZ ;  /* 0x0000000f040a7227 */ /* 0x000fc800078e00ff */
[----:B------:R-:W-:Y:S02]  /*3ce0*/  IMAD.MOV R11, RZ, RZ, -R11 ;  /* 0x000000ffff0b7224 */ /* 0x000fe400078e0a0b */
[----:B------:R-:W-:Y:S02]  /*3cf0*/  IMAD.MOV R12, RZ, RZ, -R12 ;  /* 0x000000ffff0c7224 */ /* 0x000fe400078e0a0c */
[----:B------:R-:W-:Y:S02]  /*3d00*/  IMAD.MOV R13, RZ, RZ, -R13 ;  /* 0x000000ffff0d7224 */ /* 0x000fe400078e0a0d */
[----:B------:R-:W-:Y:S01]  /*3d10*/  @!P3 IMAD.IADD R70, R70, 0x1, -R8 ;  /* 0x000000014646b824 */ /* 0x000fe200078e0a08 */
[C---:B------:R-:W-:Y:S01]  /*3d20*/  ISETP.GT.U32.AND P3, PT, R8.reuse, R63, PT ;  /* 0x0000003f0800720c */ /* 0x040fe20003f64070 */
[----:B------:R-:W-:Y:S02]  /*3d30*/  IMAD.MOV R10, RZ, RZ, -R10 ;  /* 0x000000ffff0a7224 */ /* 0x000fe400078e0a0a */
[----:B------:R-:W-:-:S02]  /*3d40*/  IMAD R57, R8, R11, R57 ;  /* 0x0000000b08397224 */ /* 0x000fc400078e0239 */
[----:B------:R-:W-:-:S04]  /*3d50*/  IMAD.HI.U32 R14, R4, R19, RZ ;  /* 0x00000013040e7227 */ /* 0x000fc800078e00ff */
[C---:B------:R-:W-:Y:S02]  /*3d60*/  IMAD R56, R8.reuse, R12, R17 ;  /* 0x0000000c08387224 */ /* 0x040fe400078e0211 */
[----:B------:R-:W-:Y:S02]  /*3d70*/  IMAD R55, R8, R13, R55 ;  /* 0x0000000d08377224 */ /* 0x000fe400078e0237 */
[--C-:B------:R-:W-:Y:S01]  /*3d80*/  @!P0 IMAD.IADD R68, R68, 0x1, -R8.reuse ;  /* 0x0000000144448824 */ /* 0x100fe200078e0a08 */
[C---:B------:R-:W-:Y:S01]  /*3d90*/  ISETP.GT.U32.AND P0, PT, R8.reuse, R59, PT ;  /* 0x0000003b0800720c */ /* 0x040fe20003f04070 */
[----:B------:R-:W-:Y:S02]  /*3da0*/  IMAD R58, R8, R10, R15 ;  /* 0x0000000a083a7224 */ /* 0x000fe400078e020f */
[----:B------:R-:W-:Y:S01]  /*3db0*/  @!P2 IMAD.IADD R66, R66, 0x1, -R8 ;  /* 0x000000014242a824 */ /* 0x000fe200078e0a08 */
[----:B------:R-:W-:Y:S01]  /*3dc0*/  ISETP.GT.U32.AND P2, PT, R8, R57, PT ;  /* 0x000000390800720c */ /* 0x000fe20003f44070 */
[----:B------:R-:W-:-:S02]  /*3dd0*/  IMAD.MOV R14, RZ, RZ, -R14 ;  /* 0x000000ffff0e7224 */ /* 0x000fc400078e0a0e */
[--C-:B------:R-:W-:Y:S01]  /*3de0*/  @!P4 IMAD.IADD R65, R65, 0x1, -R8.reuse ;  /* 0x000000014141c824 */ /* 0x100fe200078e0a08 */
[----:B------:R-:W-:Y:S01]  /*3df0*/  ISETP.GT.U32.AND P4, PT, R8, R56, PT ;  /* 0x000000380800720c */ /* 0x000fe20003f84070 */
[--C-:B------:R-:W-:Y:S01]  /*3e00*/  @!P5 IMAD.IADD R64, R64, 0x1, -R8.reuse ;  /* 0x000000014040d824 */ /* 0x100fe200078e0a08 */
[C---:B------:R-:W-:Y:S01]  /*3e10*/  ISETP.GT.U32.AND P5, PT, R8.reuse, R55, PT ;  /* 0x000000370800720c */ /* 0x040fe20003fa4070 */
[--C-:B------:R-:W-:Y:S01]  /*3e20*/  @!P1 IMAD.IADD R67, R67, 0x1, -R8.reuse ;  /* 0x0000000143439824 */ /* 0x100fe200078e0a08 */
[C---:B------:R-:W-:Y:S01]  /*3e30*/  ISETP.GT.U32.AND P1, PT, R8.reuse, R58, PT ;  /* 0x0000003a0800720c */ /* 0x040fe20003f24070 */
[C---:B------:R-:W-:Y:S02]  /*3e40*/  IMAD R54, R8.reuse, R14, R19 ;  /* 0x0000000e08367224 */ /* 0x040fe400078e0213 */
[----:B------:R-:W-:Y:S01]  /*3e50*/  @!P6 IMAD.IADD R69, R69, 0x1, -R8 ;  /* 0x000000014545e824 */ /* 0x000fe200078e0a08 */
[----:B------:R-:W-:Y:S01]  /*3e60*/  ISETP.GT.U32.AND P6, PT, R8, R62, PT ;  /* 0x0000003e0800720c */ /* 0x000fe20003fc4070 */
[----:B------:R-:W-:-:S02]  /*3e70*/  VIADD R189, R0, 0x5d ;  /* 0x0000005d00bd7836 */ /* 0x000fc40000000000 */
[----:B------:R-:W-:Y:S02]  /*3e80*/  VIADD R191, R0, 0x4d ;  /* 0x0000004d00bf7836 */ /* 0x000fe40000000000 */
[--C-:B------:R-:W-:Y:S01]  /*3e90*/  @!P3 IMAD.IADD R63, R63, 0x1, -R8.reuse ;  /* 0x000000013f3fb824 */ /* 0x100fe200078e0a08 */
[----:B------:R-:W-:Y:S01]  /*3ea0*/  ISETP.GT.U32.AND P3, PT, R8, R54, PT ;  /* 0x000000360800720c */ /* 0x000fe20003f64070 */
[--C-:B------:R-:W-:Y:S01]  /*3eb0*/  @!P0 IMAD.IADD R59, R59, 0x1, -R8.reuse ;  /* 0x000000013b3b8824 */ /* 0x100fe200078e0a08 */
[----:B------:R-:W-:Y:S01]  /*3ec0*/  IABS R17, R189 ;  /* 0x000000bd00117213 */ /* 0x000fe20000000000 */
[C---:B------:R-:W-:Y:S01]  /*3ed0*/  VIADD R192, R0.reuse, 0x45 ;  /* 0x0000004500c07836 */ /* 0x040fe20000000000 */
[----:B------:R-:W-:Y:S01]  /*3ee0*/  IABS R15, R191 ;  /* 0x000000bf000f7213 */ /* 0x000fe20000000000 */
[----:B------:R-:W-:Y:S01]  /*3ef0*/  VIADD R188, R0, 0x65 ;  /* 0x0000006500bc7836 */ /* 0x000fe20000000000 */
[----:B------:R-:W-:Y:S01]  /*3f00*/  ISETP.GT.U32.AND P0, PT, R8, R67, PT ;  /* 0x000000430800720c */ /* 0x000fe20003f04070 */
[--C-:B------:R-:W-:Y:S01]  /*3f10*/  @!P4 IMAD.IADD R56, R56, 0x1, -R8.reuse ;  /* 0x000000013838c824 */ /* 0x100fe200078e0a08 */
[----:B------:R-:W-:Y:S01]  /*3f20*/  @!P2 IADD3 R57, R57, -R8, RZ ;  /* 0x800000083939a210 */ /* 0x000fe20007ffe0ff */
[----:B------:R-:W-:Y:S01]  /*3f30*/  @!P5 IMAD.IADD R55, R55, 0x1, -R8 ;  /* 0x000000013737d824 */ /* 0x000fe200078e0a08 */
[----:B------:R-:W-:Y:S01]  /*3f40*/  ISETP.GT.U32.AND P2, PT, R8, R65, PT ;  /* 0x000000410800720c */ /* 0x000fe20003f44070 */
[----:B------:R-:W-:Y:S01]  /*3f50*/  IMAD.HI.U32 R13, R4, R17, RZ ;  /* 0x00000011040d7227 */ /* 0x000fe200078e00ff */
[----:B------:R-:W-:-:S02]  /*3f60*/  ISETP.GT.U32.AND P4, PT, R8, R64, PT ;  /* 0x000000400800720c */ /* 0x000fc40003f84070 */
[----:B------:R-:W-:Y:S01]  /*3f70*/  ISETP.GT.U32.AND P5, PT, R8, R63, PT ;  /* 0x0000003f0800720c */ /* 0x000fe20003fa4070 */
[----:B------:R-:W-:Y:S01]  /*3f80*/  IMAD.HI.U32 R11, R4, R15, RZ ;  /* 0x0000000f040b7227 */ /* 0x000fe200078e00ff */
[----:B------:R-:W-:-:S03]  /*3f90*/  IABS R53, R192 ;  /* 0x000000c000357213 */ /* 0x000fc60000000000 */
[--C-:B------:R-:W-:Y:S01]  /*3fa0*/  @!P1 IMAD.IADD R58, R58, 0x1, -R8.reuse ;  /* 0x000000013a3a9824 */ /* 0x100fe200078e0a08 */
[----:B------:R-:W-:Y:S01]  /*3fb0*/  ISETP.GT.U32.AND P1, PT, R8, R66, PT ;  /* 0x000000420800720c */ /* 0x000fe20003f24070 */
[----:B------:R-:W-:Y:S02]  /*3fc0*/  @!P6 IMAD.IADD R62, R62, 0x1, -R8 ;  /* 0x000000013e3ee824 */ /* 0x000fe400078e0a08 */
[----:B------:R-:W-:Y:S02]  /*3fd0*/  IMAD.MOV R13, RZ, RZ, -R13 ;  /* 0x000000ffff0d7224 */ /* 0x000fe400078e0a0d */
[C---:B------:R-:W-:Y:S02]  /*3fe0*/  VIADD R187, R0.reuse, 0x6d ;  /* 0x0000006d00bb7836 */ /* 0x040fe40000000000 */
[----:B------:R-:W-:Y:S02]  /*3ff0*/  IMAD.MOV R11, RZ, RZ, -R11 ;  /* 0x000000ffff0b7224 */ /* 0x000fe400078e0a0b */
[----:B------:R-:W-:-:S02]  /*4000*/  VIADD R183, R0, 0xe ;  /* 0x0000000e00b77836 */ /* 0x000fc40000000000 */
[----:B------:R-:W-:Y:S02]  /*4010*/  VIADD R190, R0, 0x55 ;  /* 0x0000005500be7836 */ /* 0x000fe40000000000 */
[----:B------:R-:W-:Y:S01]  /*4020*/  IMAD.HI.U32 R10, R4, R53, RZ ;  /* 0x00000035040a7227 */ /* 0x000fe200078e00ff */
[----:B------:R-:W-:-:S03]  /*4030*/  IABS R49, R188 ;  /* 0x000000bc00317213 */ /* 0x000fc60000000000 */
[--C-:B------:R-:W-:Y:S01]  /*4040*/  @!P3 IMAD.IADD R54, R54, 0x1, -R8.reuse ;  /* 0x000000013636b824 */ /* 0x100fe200078e0a08 */
[C---:B------:R-:W-:Y:S01]  /*4050*/  ISETP.GT.U32.AND P3, PT, R8.reuse, R62, PT ;  /* 0x0000003e0800720c */ /* 0x040fe20003f64070 */
[C---:B------:R-:W-:Y:S01]  /*4060*/  IMAD R50, R8.reuse, R13, R17 ;  /* 0x0000000d08327224 */ /* 0x040fe200078e0211 */
[----:B------:R-:W-:Y:S01]  /*4070*/  IABS R17, R187 ;  /* 0x000000bb00117213 */ /* 0x000fe20000000000 */
[----:B------:R-:W-:Y:S01]  /*4080*/  IMAD R52, R8, R11, R15 ;  /* 0x0000000b08347224 */ /* 0x000fe200078e020f */
[----:B------:R-:W-:Y:S01]  /*4090*/  IABS R15, R183 ;  /* 0x000000b7000f7213 */ /* 0x000fe20000000000 */
[----:B------:R-:W-:Y:S01]  /*40a0*/  VIADD R182, R0, 0x16 ;  /* 0x0000001600b67836 */ /* 0x000fe20000000000 */
[C---:B------:R-:W-:Y:S01]  /*40b0*/  ISETP.GT.U32.AND P6, PT, R8.reuse, R68, PT ;  /* 0x000000440800720c */ /* 0x040fe20003fc4070 */
[----:B------:R-:W-:Y:S01]  /*40c0*/  @!P0 IMAD.IADD R67, R67, 0x1, -R8 ;  /* 0x0000000143438824 */ /* 0x000fe200078e0a08 */
[C---:B------:R-:W-:Y:S01]  /*40d0*/  ISETP.GT.U32.AND P0, PT, R8.reuse, R59, PT ;  /* 0x0000003b0800720c */ /* 0x040fe20003f04070 */
[----:B------:R-:W-:Y:S01]  /*40e0*/  IMAD.MOV R10, RZ, RZ, -R10 ;  /* 0x000000ffff0a7224 */ /* 0x000fe200078e0a0a */
[----:B------:R-:W-:Y:S01]  /*40f0*/  IABS R51, R190 ;  /* 0x000000be00337213 */ /* 0x000fe20000000000 */
[----:B------:R-:W-:Y:S01]  /*4100*/  @!P2 IMAD.IADD R65, R65, 0x1, -R8 ;  /* 0x000000014141a824 */ /* 0x000fe200078e0a08 */
[----:B------:R-:W-:Y:S01]  /*4110*/  ISETP.GT.U32.AND P2, PT, R8, R57, PT ;  /* 0x000000390800720c */ /* 0x000fe20003f44070 */
[----:B------:R-:W-:-:S02]  /*4120*/  VIADD R184, R0, 0x7d ;  /* 0x0000007d00b87836 */ /* 0x000fc40000000000 */
[--C-:B------:R-:W-:Y:S01]  /*4130*/  @!P4 IMAD.IADD R64, R64, 0x1, -R8.reuse ;  /* 0x000000014040c824 */ /* 0x100fe200078e0a08 */
[----:B------:R-:W-:Y:S01]  /*4140*/  ISETP.GT.U32.AND P4, PT, R8, R56, PT ;  /* 0x000000380800720c */ /* 0x000fe20003f84070 */
[----:B------:R-:W-:Y:S01]  /*4150*/  @!P5 IMAD.IADD R63, R63, 0x1, -R8 ;  /* 0x000000013f3fd824 */ /* 0x000fe200078e0a08 */
[----:B------:R-:W-:Y:S01]  /*4160*/  IABS R43, R182 ;  /* 0x000000b6002b7213 */ /* 0x000fe20000000000 */
[----:B------:R-:W-:Y:S01]  /*4170*/  IMAD.HI.U32 R14, R4, R49, RZ ;  /* 0x00000031040e7227 */ /* 0x000fe200078e00ff */
[----:B------:R-:W-:-:S03]  /*4180*/  ISETP.GT.U32.AND P5, PT, R8, R55, PT ;  /* 0x000000370800720c */ /* 0x000fc60003fa4070 */
[----:B------:R-:W-:Y:S02]  /*4190*/  IMAD R53, R8, R10, R53 ;  /* 0x0000000a08357224 */ /* 0x000fe400078e0235 */
[----:B------:R-:W-:Y:S01]  /*41a0*/  IMAD.HI.U32 R11, R4, R17, RZ ;  /* 0x00000011040b7227 */ /* 0x000fe200078e00ff */
[----:B------:R-:W-:-:S03]  /*41b0*/  IABS R19, R184 ;  /* 0x000000b800137213 */ /* 0x000fc60000000000 */
[C---:B------:R-:W-:Y:S02]  /*41c0*/  VIADD R181, R0.reuse, 0x1e ;  /* 0x0000001e00b57836 */ /* 0x040fe40000000000 */
[----:B------:R-:W-:Y:S02]  /*41d0*/  VIADD R185, R0, 0x75 ;  /* 0x0000007500b97836 */ /* 0x000fe40000000000 */
[----:B------:R-:W-:-:S04]  /*41e0*/  IMAD.HI.U32 R10, R4, R15, RZ ;  /* 0x0000000f040a7227 */ /* 0x000fc800078e00ff */
[----:B------:R-:W-:Y:S01]  /*41f0*/  @!P1 IMAD.IADD R66, R66, 0x1, -R8 ;  /* 0x0000000142429824 */ /* 0x000fe200078e0a08 */
[----:B------:R-:W-:Y:S01]  /*4200*/  ISETP.GT.U32.AND P1, PT, R8, R58, PT ;  /* 0x0000003a0800720c */ /* 0x000fe20003f24070 */
[----:B------:R-:W-:Y:S01]  /*4210*/  IMAD.HI.U32 R12, R4, R51, RZ ;  /* 0x00000033040c7227 */ /* 0x000fe200078e00ff */
[----:B------:R-:W-:-:S03]  /*4220*/  IABS R41, R181 ;  /* 0x000000b500297213 */ /* 0x000fc60000000000 */
[----:B------:R-:W-:Y:S02]  /*4230*/  IMAD.MOV R14, RZ, RZ, -R14 ;  /* 0x000000ffff0e7224 */ /* 0x000fe400078e0a0e */
[----:B------:R-:W-:Y:S02]  /*4240*/  IMAD.MOV R48, RZ, RZ, -R11 ;  /* 0x000000ffff307224 */ /* 0x000fe400078e0a0b */
[----:B------:R-:W-:Y:S01]  /*4250*/  VIADD R180, R0, 0x26 ;  /* 0x0000002600b47836 */ /* 0x000fe20000000000 */
[----:B------:R-:W-:Y:S01]  /*4260*/  IABS R47, R185 ;  /* 0x000000b9002f7213 */ /* 0x000fe20000000000 */
[----:B------:R-:W-:-:S04]  /*4270*/  IMAD.HI.U32 R11, R4, R43, RZ ;  /* 0x0000002b040b7227 */ /* 0x000fc800078e00ff */
[----:B------:R-:W-:Y:S02]  /*4280*/  IMAD.MOV R10, RZ, RZ, -R10 ;  /* 0x000000ffff0a7224 */ /* 0x000fe400078e0a0a */
[----:B------:R-:W-:Y:S02]  /*4290*/  VIADD R177, R0, 0x2e ;  /* 0x0000002e00b17836 */ /* 0x000fe40000000000 */
[----:B------:R-:W-:Y:S02]  /*42a0*/  IMAD.MOV R12, RZ, RZ, -R12 ;  /* 0x000000ffff0c7224 */ /* 0x000fe400078e0a0c */
[----:B------:R-:W-:Y:S01]  /*42b0*/  @!P3 IMAD.IADD R62, R62, 0x1, -R8 ;  /* 0x000000013e3eb824 */ /* 0x000fe200078e0a08 */
[C---:B------:R-:W-:Y:S01]  /*42c0*/  ISETP.GT.U32.AND P3, PT, R8.reuse, R53, PT ;  /* 0x000000350800720c */ /* 0x040fe20003f64070 */
[----:B------:R-:W-:Y:S01]  /*42d0*/  IMAD R49, R8, R14, R49 ;  /* 0x0000000e08317224 */ /* 0x000fe200078e0231 */
[----:B------:R-:W-:Y:S01]  /*42e0*/  IABS R39, R180 ;  /* 0x000000b400277213 */ /* 0x000fe20000000000 */
[----:B------:R-:W-:Y:S01]  /*42f0*/  IMAD.HI.U32 R13, R4, R19, RZ ;  /* 0x00000013040d7227 */ /* 0x000fe200078e00ff */
[----:B------:R-:W-:-:S03]  /*4300*/  IABS R37, R177 ;  /* 0x000000b100257213 */ /* 0x000fc60000000000 */
[C---:B------:R-:W-:Y:S02]  /*4310*/  IMAD R48, R8.reuse, R48, R17 ;  /* 0x0000003008307224 */ /* 0x040fe400078e0211 */
[----:B------:R-:W-:Y:S02]  /*4320*/  IMAD.MOV R11, RZ, RZ, -R11 ;  /* 0x000000ffff0b7224 */ /* 0x000fe400078e0a0b */
[----:B------:R-:W-:Y:S02]  /*4330*/  IMAD R44, R8, R10, R15 ;  /* 0x0000000a082c7224 */ /* 0x000fe400078e020f */
[--C-:B------:R-:W-:Y:S01]  /*4340*/  @!P6 IMAD.IADD R68, R68, 0x1, -R8.reuse ;  /* 0x000000014444e824 */ /* 0x100fe200078e0a08 */
[C---:B------:R-:W-:Y:S01]  /*4350*/  ISETP.GT.U32.AND P6, PT, R8.reuse, R54, PT ;  /* 0x000000360800720c */ /* 0x040fe20003fc4070 */
[----:B------:R-:W-:Y:S01]  /*4360*/  @!P0 IMAD.IADD R59, R59, 0x1, -R8 ;  /* 0x000000013b3b8824 */ /* 0x000fe200078e0a08 */
[C---:B------:R-:W-:Y:S01]  /*4370*/  ISETP.GT.U32.AND P0, PT, R8.reuse, R52, PT ;  /* 0x000000340800720c */ /* 0x040fe20003f04070 */
[----:B------:R-:W-:-:S02]  /*4380*/  IMAD R51, R8, R12, R51 ;  /* 0x0000000c08337224 */ /* 0x000fc400078e0233 */
[----:B------:R-:W-:Y:S02]  /*4390*/  VIADD R175, R0, 0x3e ;  /* 0x0000003e00af7836 */ /* 0x000fe40000000000 */
[----:B------:R-:W-:-:S04]  /*43a0*/  IMAD.HI.U32 R10, R4, R41, RZ ;  /* 0x00000029040a7227 */ /* 0x000fc800078e00ff */
[----:B------:R-:W-:-:S04]  /*43b0*/  IMAD.HI.U32 R12, R4, R47, RZ ;  /* 0x0000002f040c7227 */ /* 0x000fc800078e00ff */
[--C-:B------:R-:W-:Y:S01]  /*43c0*/  @!P2 IMAD.IADD R57, R57, 0x1, -R8.reuse ;  /* 0x000000013939a824 */ /* 0x100fe200078e0a08 */
[----:B------:R-:W-:Y:S01]  /*43d0*/  ISETP.GT.U32.AND P2, PT, R8, R50, PT ;  /* 0x000000320800720c */ /* 0x000fe20003f44070 */
[----:B------:R-:W-:Y:S02]  /*43e0*/  IMAD.MOV R13, RZ, RZ, -R13 ;  /* 0x000000ffff0d7224 */ /* 0x000fe400078e0a0d */
[--C-:B------:R-:W-:Y:S01]  /*43f0*/  @!P4 IMAD.IADD R56, R56, 0x1, -R8.reuse ;  /* 0x000000013838c824 */ /* 0x100fe200078e0a08 */
[C---:B------:R-:W-:Y:S01]  /*4400*/  ISETP.GT.U32.AND P4, PT, R8.reuse, R49, PT ;  /* 0x000000310800720c */ /* 0x040fe20003f84070 */
[C---:B------:R-:W-:Y:S02]  /*4410*/  IMAD R43, R8.reuse, R11, R43 ;  /* 0x0000000b082b7224 */ /* 0x040fe400078e022b */
[----:B------:R-:W-:Y:S01]  /*4420*/  @!P5 IMAD.IADD R55, R55, 0x1, -R8 ;  /* 0x000000013737d824 */ /* 0x000fe200078e0a08 */
[----:B------:R-:W-:Y:S01]  /*4430*/  ISETP.GT.U32.AND P5, PT, R8, R48, PT ;  /* 0x000000300800720c */ /* 0x000fe20003fa4070 */
[----:B------:R-:W-:Y:S01]  /*4440*/  IMAD.HI.U32 R11, R4, R39, RZ ;  /* 0x00000027040b7227 */ /* 0x000fe200078e00ff */
[----:B------:R-:W-:-:S03]  /*4450*/  IABS R15, R175 ;  /* 0x000000af000f7213 */ /* 0x000fc60000000000 */
[----:B------:R-:W-:Y:S02]  /*4460*/  IMAD.MOV R14, RZ, RZ, -R10 ;  /* 0x000000ffff0e7224 */ /* 0x000fe400078e0a0a */
[----:B------:R-:W-:Y:S02]  /*4470*/  IMAD.MOV R12, RZ, RZ, -R12 ;  /* 0x000000ffff0c7224 */ /* 0x000fe400078e0a0c */
[----:B------:R-:W-:-:S04]  /*4480*/  IMAD.HI.U32 R10, R4, R37, RZ ;  /* 0x00000025040a7227 */ /* 0x000fc800078e00ff */
[----:B------:R-:W-:Y:S01]  /*4490*/  @!P1 IMAD.IADD R58, R58, 0x1, -R8 ;  /* 0x000000013a3a9824 */ /* 0x000fe200078e0a08 */
[C---:B------:R-:W-:Y:S01]  /*44a0*/  ISETP.GT.U32.AND P1, PT, R8.reuse, R51, PT ;  /* 0x000000330800720c */ /* 0x040fe20003f24070 */
[----:B------:R-:W-:Y:S02]  /*44b0*/  IMAD R46, R8, R13, R19 ;  /* 0x0000000d082e7224 */ /* 0x000fe400078e0213 */
[----:B------:R-:W-:Y:S02]  /*44c0*/  IMAD.MOV R11, RZ, RZ, -R11 ;  /* 0x000000ffff0b7224 */ /* 0x000fe400078e0a0b */
[----:B------:R-:W-:Y:S02]  /*44d0*/  VIADD R174, R0, 0x46 ;  /* 0x0000004600ae7836 */ /* 0x000fe40000000000 */
[----:B------:R-:W-:Y:S02]  /*44e0*/  IMAD R47, R8, R12, R47 ;  /* 0x0000000c082f7224 */ /* 0x000fe400078e022f */
[----:B------:R-:W-:Y:S01]  /*44f0*/  IMAD.MOV R10, RZ, RZ, -R10 ;  /* 0x000000ffff0a7224 */ /* 0x000fe200078e0a0a */
[----:B------:R-:W-:Y:S01]  /*4500*/  STL [R1+0x758], R247 ;  /* 0x000758f701007387 */ /* 0x000fe20000100800 */
[----:B------:R-:W-:Y:S01]  /*4510*/  IMAD.HI.U32 R13, R4, R15, RZ ;  /* 0x0000000f040d7227 */ /* 0x000fe200078e00ff */
[----:B------:R-:W-:-:S03]  /*4520*/  IABS R33, R174 ;  /* 0x000000ae00217213 */ /* 0x000fc60000000000 */
[--C-:B------:R-:W-:Y:S01]  /*4530*/  @!P3 IMAD.IADD R53, R53, 0x1, -R8.reuse ;  /* 0x000000013535b824 */ /* 0x100fe200078e0a08 */
[C---:B------:R-:W-:Y:S01]  /*4540*/  ISETP.GT.U32.AND P3, PT, R8.reuse, R46, PT ;  /* 0x0000002e0800720c */ /* 0x040fe20003f64070 */
[C---:B------:R-:W-:Y:S01]  /*4550*/  IMAD R41, R8.reuse, R14, R41 ;  /* 0x0000000e08297224 */ /* 0x040fe200078e0229 */
[----:B------:R-:W-:Y:S01]  /*4560*/  STL [R1+0x738], R246 ;  /* 0x000738f601007387 */ /* 0x000fe20000100800 */
[C---:B------:R-:W-:Y:S02]  /*4570*/  IMAD R39, R8.reuse, R11, R39 ;  /* 0x0000000b08277224 */ /* 0x040fe400078e0227 */
[----:B------:R-:W-:Y:S01]  /*4580*/  IMAD R37, R8, R10, R37 ;  /* 0x0000000a08257224 */ /* 0x000fe200078e0225 */
[----:B------:R-:W-:Y:S01]  /*4590*/  STL [R1+0x718], R245 ;  /* 0x000718f501007387 */ /* 0x000fe20000100800 */
[--C-:B------:R-:W-:Y:S01]  /*45a0*/  @!P6 IMAD.IADD R54, R54, 0x1, -R8.reuse ;  /* 0x000000013636e824 */ /* 0x100fe200078e0a08 */
[----:B------:R-:W-:Y:S01]  /*45b0*/  ISETP.GT.U32.AND P6, PT, R8, R47, PT ;  /* 0x0000002f0800720c */ /* 0x000fe20003fc4070 */
[--C-:B------:R-:W-:Y:S01]  /*45c0*/  @!P0 IMAD.IADD R52, R52, 0x1, -R8.reuse ;  /* 0x0000000134348824 */ /* 0x100fe200078e0a08 */
[----:B------:R-:W-:Y:S01]  /*45d0*/  STL [R1+0x6f8], R244 ;  /* 0x0006f8f401007387 */ /* 0x000fe20000100800 */
[----:B------:R-:W-:Y:S01]  /*45e0*/  IMAD.MOV R13, RZ, RZ, -R13 ;  /* 0x000000ffff0d7224 */ /* 0x000fe200078e0a0d */
[----:B------:R-:W-:Y:S01]  /*45f0*/  ISETP.GT.U32.AND P0, PT, R8, R44, PT ;  /* 0x0000002c0800720c */ /* 0x000fe20003f04070 */
[----:B------:R-:W-:Y:S01]  /*4600*/  VIADD R173, R0, 0x4e ;  /* 0x0000004e00ad7836 */ /* 0x000fe20000000000 */
[----:B------:R-:W-:Y:S01]  /*4610*/  STL [R1+0x6c8], R243 ;  /* 0x0006c8f301007387 */ /* 0x000fe20000100800 */
[--C-:B------:R-:W-:Y:S01]  /*4620*/  @!P2 IMAD.IADD R50, R50, 0x1, -R8.reuse ;  /* 0x000000013232a824 */ /* 0x100fe200078e0a08 */
[C---:B------:R-:W-:Y:S01]  /*4630*/  ISETP.GT.U32.AND P2, PT, R8.reuse, R41, PT ;  /* 0x000000290800720c */ /* 0x040fe20003f44070 */
[--C-:B------:R-:W-:Y:S01]  /*4640*/  @!P4 IMAD.IADD R49, R49, 0x1, -R8.reuse ;  /* 0x000000013131c824 */ /* 0x100fe200078e0a08 */
[----:B------:R-:W-:Y:S01]  /*4650*/  STL [R1+0x6a8], R242 ;  /* 0x0006a8f201007387 */ /* 0x000fe20000100800 */
[----:B------:R-:W-:Y:S01]  /*4660*/  ISETP.GT.U32.AND P4, PT, R8, R39, PT ;  /* 0x000000270800720c */ /* 0x000fe20003f84070 */
[--C-:B------:R-:W-:Y:S01]  /*4670*/  @!P5 IMAD.IADD R48, R48, 0x1, -R8.reuse ;  /* 0x000000013030d824 */ /* 0x100fe200078e0a08 */
[C---:B------:R-:W-:Y:S01]  /*4680*/  ISETP.GT.U32.AND P5, PT, R8.reuse, R37, PT ;  /* 0x000000250800720c */ /* 0x040fe20003fa4070 */
[----:B------:R-:W-:Y:S01]  /*4690*/  STL [R1+0x688], R241 ;  /* 0x000688f101007387 */ /* 0x000fe20000100800 */
[----:B------:R-:W-:Y:S01]  /*46a0*/  IMAD R34, R8, R13, R15 ;  /* 0x0000000d08227224 */ /* 0x000fe200078e020f */
[----:B------:R-:W-:Y:S01]  /*46b0*/  IABS R15, R173 ;  /* 0x000000ad000f7213 */ /* 0x000fe20000000000 */
[----:B------:R-:W-:Y:S01]  /*46c0*/  IMAD.HI.U32 R10, R4, R33, RZ ;  /* 0x00000021040a7227 */ /* 0x000fe200078e00ff */
[----:B------:R-:W-:Y:S03]  /*46d0*/  STL [R1+0x7b8], R240 ;  /* 0x0007b8f001007387 */ /* 0x000fe60000100800 */
[----:B------:R-:W-:Y:S01]  /*46e0*/  VIADD R170, R0, 0x66 ;  /* 0x0000006600aa7836 */ /* 0x000fe20000000000 */
[----:B------:R-:W-:Y:S01]  /*46f0*/  STL [R1+0x7e0], R239 ;  /* 0x0007e0ef01007387 */ /* 0x000fe20000100800 */
[----:B------:R-:W-:Y:S01]  /*4700*/  @!P1 IMAD.IADD R51, R51, 0x1, -R8 ;  /* 0x0000000133339824 */ /* 0x000fe200078e0a08 */
[----:B------:R-:W-:Y:S01]  /*4710*/  ISETP.GT.U32.AND P1, PT, R8, R43, PT ;  /* 0x0000002b0800720c */ /* 0x000fe20003f24070 */
[----:B------:R-:W-:Y:S01]  /*4720*/  VIADD R176, R0, 0x36 ;  /* 0x0000003600b07836 */ /* 0x000fe20000000000 */
[----:B------:R-:W-:Y:S01]  /*4730*/  STL [R1+0x810], R238 ;  /* 0x000810ee01007387 */ /* 0x000fe20000100800 */
[----:B------:R-:W-:Y:S01]  /*4740*/  IADD3 R13, -R10, RZ, RZ ;  /* 0x000000ff0a0d7210 */ /* 0x000fe20007ffe1ff */
[----:B------:R-:W-:-:S02]  /*4750*/  VIADD R172, R0, 0x56 ;  /* 0x0000005600ac7836 */ /* 0x000fc40000000000 */
[----:B------:R-:W-:Y:S01]  /*4760*/  STL [R1+0x840], R237 ;  /* 0x000840ed01007387 */ /* 0x000fe20000100800 */
[----:B------:R-:W-:Y:S01]  /*4770*/  IABS R17, R170 ;  /* 0x000000aa00117213 */ /* 0x000fe20000000000 */
[----:B------:R-:W-:Y:S02]  /*4780*/  IMAD.HI.U32 R10, R4, R15, RZ ;  /* 0x0000000f040a7227 */ /* 0x000fe400078e00ff */
[----:B------:R-:W-:Y:S02]  /*4790*/  STL [R1+0x850], R236 ;  /* 0x000850ec01007387 */ /* 0x000fe40000100800 */
[----:B------:R-:W-:Y:S02]  /*47a0*/  @!P3 IMAD.IADD R46, R46, 0x1, -R8 ;  /* 0x000000012e2eb824 */ /* 0x000fe400078e0a08 */
[----:B------:R-:W-:Y:S01]  /*47b0*/  STL [R1+0x7f0], R235 ;  /* 0x0007f0eb01007387 */ /* 0x000fe20000100800 */
[----:B------:R-:W-:Y:S01]  /*47c0*/  ISETP.GT.U32.AND P3, PT, R8, R52, PT ;  /* 0x000000340800720c */ /* 0x000fe20003f64070 */
[----:B------:R-:W-:-:S02]  /*47d0*/  VIADD R169, R0, 0x6e ;  /* 0x0000006e00a97836 */ /* 0x000fc40000000000 */
[----:B------:R-:W-:Y:S01]  /*47e0*/  STL [R1+0x788], R234 ;  /* 0x000788ea01007387 */ /* 0x000fe20000100800 */
[--C-:B------:R-:W-:Y:S02]  /*47f0*/  @!P6 IMAD.IADD R47, R47, 0x1, -R8.reuse ;  /* 0x000000012f2fe824 */ /* 0x100fe400078e0a08 */
[----:B------:R-:W-:Y:S01]  /*4800*/  VIADD R171, R0, 0x5e ;  /* 0x0000005e00ab7836 */ /* 0x000fe20000000000 */
[----:B------:R-:W-:Y:S01]  /*4810*/  STL [R1+0x754], R233 ;  /* 0x000754e901007387 */ /* 0x000fe20000100800 */
[----:B------:R-:W-:Y:S01]  /*4820*/  @!P0 IMAD.IADD R44, R44, 0x1, -R8 ;  /* 0x000000012c2c8824 */ /* 0x000fe200078e0a08 */
[----:B------:R-:W-:Y:S01]  /*4830*/  IABS R35, R176 ;  /* 0x000000b000237213 */ /* 0x000fe20000000000 */
[----:B------:R-:W-:Y:S01]  /*4840*/  VIADD R166, R0, 0xf ;  /* 0x0000000f00a67836 */ /* 0x000fe20000000000 */
[----:B------:R-:W-:Y:S01]  /*4850*/  STL [R1+0x734], R232 ;  /* 0x000734e801007387 */ /* 0x000fe20000100800 */
[C---:B------:R-:W-:Y:S01]  /*4860*/  IMAD R33, R8.reuse, R13, R33 ;  /* 0x0000000d08217224 */ /* 0x040fe200078e0221 */
[----:B------:R-:W-:Y:S01]  /*4870*/  ISETP.GT.U32.AND P0, PT, R8, R51, PT ;  /* 0x000000330800720c */ /* 0x000fe20003f04070 */
[----:B------:R-:W-:Y:S01]  /*4880*/  IMAD.MOV R10, RZ, RZ, -R10 ;  /* 0x000000ffff0a7224 */ /* 0x000fe200078e0a0a */
[----:B------:R-:W-:Y:S01]  /*4890*/  STL [R1+0x714], R231 ;  /* 0x000714e701007387 */ /* 0x000fe20000100800 */
[----:B------:R-:W-:-:S03]  /*48a0*/  IMAD.HI.U32 R13, R4, R17, RZ ;  /* 0x00000011040d7227 */ /* 0x000fc600078e00ff */
[----:B------:R-:W-:Y:S01]  /*48b0*/  STL [R1+0x6f4], R230 ;  /* 0x0006f4e601007387 */ /* 0x000fe20000100800 */
[--C-:B------:R-:W-:Y:S01]  /*48c0*/  @!P2 IMAD.IADD R41, R41, 0x1, -R8.reuse ;  /* 0x000000012929a824 */ /* 0x100fe200078e0a08 */
[C---:B------:R-:W-:Y:S01]  /*48d0*/  ISETP.GT.U32.AND P2, PT, R8.reuse, R49, PT ;  /* 0x000000310800720c */ /* 0x040fe20003f44070 */
[--C-:B------:R-:W-:Y:S01]  /*48e0*/  @!P4 IMAD.IADD R39, R39, 0x1, -R8.reuse ;  /* 0x000000012727c824 */ /* 0x100fe200078e0a08 */
[----:B------:R-:W-:Y:S01]  /*48f0*/  STL [R1+0x6c4], R229 ;  /* 0x0006c4e501007387 */ /* 0x000fe20000100800 */
[C---:B------:R-:W-:Y:S01]  /*4900*/  ISETP.GT.U32.AND P4, PT, R8.reuse, R48, PT ;  /* 0x000000300800720c */ /* 0x040fe20003f84070 */
[----:B------:R-:W-:Y:S02]  /*4910*/  @!P5 IMAD.IADD R37, R37, 0x1, -R8 ;  /* 0x000000012525d824 */ /* 0x000fe400078e0a08 */
[----:B------:R-:W-:Y:S01]  /*4920*/  STL [R1+0x6a4], R228 ;  /* 0x0006a4e401007387 */ /* 0x000fe20000100800 */
[----:B------:R-:W-:Y:S01]  /*4930*/  IABS R31, R172 ;  /* 0x000000ac001f7213 */ /* 0x000fe20000000000 */
[C---:B------:R-:W-:Y:S01]  /*4940*/  IMAD R32, R8.reuse, R10, R15 ;  /* 0x0000000a08207224 */ /* 0x040fe200078e020f */
[----:B------:R-:W-:Y:S01]  /*4950*/  ISETP.GT.U32.AND P5, PT, R8, R47, PT ;  /* 0x0000002f0800720c */ /* 0x000fe20003fa4070 */
[----:B------:R-:W-:Y:S01]  /*4960*/  STL [R1+0x684], R227 ;  /* 0x000684e301007387 */ /* 0x000fe20000100800 */
[----:B------:R-:W-:Y:S01]  /*4970*/  IMAD.HI.U32 R12, R4, R35, RZ ;  /* 0x00000023040c7227 */ /* 0x000fe200078e00ff */
[----:B------:R-:W-:-:S02]  /*4980*/  IABS R10, R169 ;  /* 0x000000a9000a7213 */ /* 0x000fc40000000000 */
[----:B------:R-:W-:Y:S01]  /*4990*/  STL [R1+0x7c0], R226 ;  /* 0x0007c0e201007387 */ /* 0x000fe20000100800 */
[----:B------:R-:W-:Y:S02]  /*49a0*/  IMAD.MOV R13, RZ, RZ, -R13 ;  /* 0x000000ffff0d7224 */ /* 0x000fe400078e0a0d */
[----:B------:R-:W-:Y:S01]  /*49b0*/  @!P1 IMAD.IADD R43, R43, 0x1, -R8 ;  /* 0x000000012b2b9824 */ /* 0x000fe200078e0a08 */
[----:B------:R-:W-:Y:S01]  /*49c0*/  STL [R1+0x7ec], R225 ;  /* 0x0007ece101007387 */ /* 0x000fe20000100800 */
[----:B------:R-:W-:Y:S01]  /*49d0*/  ISETP.GT.U32.AND P1, PT, R8, R50, PT ;  /* 0x000000320800720c */ /* 0x000fe20003f24070 */
[C---:B------:R-:W-:Y:S02]  /*49e0*/  VIADD R168, R0.reuse, 0x76 ;  /* 0x0000007600a87836 */ /* 0x040fe40000000000 */
[----:B------:R-:W-:Y:S01]  /*49f0*/  STL [R1+0x81c], R224 ;  /* 0x00081ce001007387 */ /* 0x000fe20000100800 */
[----:B------:R-:W-:Y:S02]  /*4a00*/  IMAD.MOV R12, RZ, RZ, -R12 ;  /* 0x000000ffff0c7224 */ /* 0x000fe400078e0a0c */
[----:B------:R-:W-:Y:S01]  /*4a10*/  VIADD R167, R0, 0x7e ;  /* 0x0000007e00a77836 */ /* 0x000fe20000000000 */
[----:B------:R-:W-:Y:S01]  /*4a20*/  STL [R1+0x84c], R223 ;  /* 0x00084cdf01007387 */ /* 0x000fe20000100800 */
[----:B------:R-:W-:-:S03]  /*4a30*/  IMAD.HI.U32 R11, R4, R31, RZ ;  /* 0x0000001f040b7227 */ /* 0x000fc600078e00ff */
[----:B------:R-:W-:Y:S01]  /*4a40*/  STL [R1+0x848], R222 ;  /* 0x000848de01007387 */ /* 0x000fe20000100800 */
[----:B------:R-:W-:Y:S02]  /*4a50*/  IMAD R30, R8, R13, R17 ;  /* 0x0000000d081e7224 */ /* 0x000fe400078e0211 */
[----:B------:R-:W-:Y:S01]  /*4a60*/  IMAD.MOV.U32 R17, RZ, RZ, R10 ;  /* 0x000000ffff117224 */ /* 0x000fe200078e000a */
[----:B------:R-:W-:Y:S01]  /*4a70*/  STL [R1+0x7e8], R221 ;  /* 0x0007e8dd01007387 */ /* 0x000fe20000100800 */
[--C-:B------:R-:W-:Y:S01]  /*4a80*/  @!P3 IMAD.IADD R52, R52, 0x1, -R8.reuse ;  /* 0x000000013434b824 */ /* 0x100fe200078e0a08 */
[----:B------:R-:W-:Y:S01]  /*4a90*/  ISETP.GT.U32.AND P3, PT, R8, R46, PT ;  /* 0x0000002e0800720c */ /* 0x000fe20003f64070 */
[----:B------:R-:W-:Y:S01]  /*4aa0*/  VIADD R165, R0, 0x17 ;  /* 0x0000001700a57836 */ /* 0x000fe20000000000 */
[----:B------:R-:W-:Y:S01]  /*4ab0*/  STL [R1+0x778], R220 ;  /* 0x000778dc01007387 */ /* 0x000fe20000100800 */
[----:B------:R-:W-:Y:S01]  /*4ac0*/  IMAD R35, R8, R12, R35 ;  /* 0x0000000c08237224 */ /* 0x000fe200078e0223 */
[----:B------:R-:W-:Y:S01]  /*4ad0*/  IABS R29, R171 ;  /* 0x000000ab001d7213 */ /* 0x000fe20000000000 */
[----:B------:R-:W-:Y:S01]  /*4ae0*/  VIADD R164, R0, 0x1f ;  /* 0x0000001f00a47836 */ /* 0x000fe20000000000 */
[----:B------:R-:W-:Y:S01]  /*4af0*/  STL [R1+0x750], R219 ;  /* 0x000750db01007387 */ /* 0x000fe20000100800 */
[----:B------:R-:W-:Y:S01]  /*4b00*/  IMAD.MOV R11, RZ, RZ, -R11 ;  /* 0x000000ffff0b7224 */ /* 0x000fe200078e0a0b */
[----:B------:R-:W-:Y:S01]  /*4b10*/  ISETP.GT.U32.AND P6, PT, R8, R53, PT ;  /* 0x000000350800720c */ /* 0x000fe20003fc4070 */
[----:B------:R-:W-:Y:S01]  /*4b20*/  @!P0 IMAD.IADD R51, R51, 0x1, -R8 ;  /* 0x0000000133338824 */ /* 0x000fe200078e0a08 */
[----:B------:R-:W-:Y:S01]  /*4b30*/  STL [R1+0x730], R218 ;  /* 0x000730da01007387 */ /* 0x000fe20000100800 */
[----:B------:R-:W-:Y:S01]  /*4b40*/  IMAD.HI.U32 R10, R4, R17, RZ ;  /* 0x00000011040a7227 */ /* 0x000fe200078e00ff */
[----:B------:R-:W-:-:S02]  /*4b50*/  ISETP.GT.U32.AND P0, PT, R8, R44, PT ;  /* 0x0000002c0800720c */ /* 0x000fc40003f04070 */
[----:B------:R-:W-:Y:S01]  /*4b60*/  STL [R1+0x710], R217 ;  /* 0x000710d901007387 */ /* 0x000fe20000100800 */
[--C-:B------:R-:W-:Y:S01]  /*4b70*/  @!P2 IMAD.IADD R49, R49, 0x1, -R8.reuse ;  /* 0x000000013131a824 */ /* 0x100fe200078e0a08 */
[----:B------:R-:W-:Y:S01]  /*4b80*/  ISETP.GT.U32.AND P2, PT, R8, R41, PT ;  /* 0x000000290800720c */ /* 0x000fe20003f44070 */
[----:B------:R-:W-:Y:S01]  /*4b90*/  IMAD.MOV.U32 R152, RZ, RZ, R23 ;  /* 0x000000ffff987224 */ /* 0x000fe200078e0017 */
[----:B------:R-:W-:Y:S01]  /*4ba0*/  STL [R1+0x6f0], R216 ;  /* 0x0006f0d801007387 */ /* 0x000fe20000100800 */
[----:B------:R-:W-:Y:S01]  /*4bb0*/  @!P4 IMAD.IADD R48, R48, 0x1, -R8 ;  /* 0x000000013030c824 */ /* 0x000fe200078e0a08 */
[C---:B------:R-:W-:Y:S01]  /*4bc0*/  ISETP.GT.U32.AND P4, PT, R8.reuse, R39, PT ;  /* 0x000000270800720c */ /* 0x040fe20003f84070 */
[----:B------:R-:W-:Y:S01]  /*4bd0*/  IMAD.MOV.U32 R250, RZ, RZ, R22 ;  /* 0x000000fffffa7224 */ /* 0x000fe200078e0016 */
[----:B------:R-:W-:Y:S01]  /*4be0*/  STL [R1+0x6c0], R215 ;  /* 0x0006c0d701007387 */ /* 0x000fe20000100800 */
[----:B------:R-:W-:Y:S01]  /*4bf0*/  IMAD R31, R8, R11, R31 ;  /* 0x0000000b081f7224 */ /* 0x000fe200078e021f */
[----:B------:R-:W-:Y:S01]  /*4c00*/  IABS R11, R166 ;  /* 0x000000a6000b7213 */ /* 0x000fe20000000000 */
[----:B------:R-:W-:Y:S01]  /*4c10*/  @!P5 IMAD.IADD R47, R47, 0x1, -R8 ;  /* 0x000000012f2fd824 */ /* 0x000fe200078e0a08 */
[----:B------:R-:W-:Y:S01]  /*4c20*/  STL [R1+0x6a0], R214 ;  /* 0x0006a0d601007387 */ /* 0x000fe20000100800 */
[----:B------:R-:W-:Y:S01]  /*4c30*/  IMAD.HI.U32 R12, R4, R29, RZ ;  /* 0x0000001d040c7227 */ /* 0x000fe200078e00ff */
[----:B------:R-:W-:-:S02]  /*4c40*/  ISETP.GT.U32.AND P5, PT, R8, R35, PT ;  /* 0x000000230800720c */ /* 0x000fc40003fa4070 */
[----:B------:R-:W-:Y:S01]  /*4c50*/  STL [R1+0x680], R213 ;  /* 0x000680d501007387 */ /* 0x000fe20000100800 */
[----:B------:R-:W-:Y:S02]  /*4c60*/  IMAD.MOV R10, RZ, RZ, -R10 ;  /* 0x000000ffff0a7224 */ /* 0x000fe400078e0a0a */
[----:B------:R-:W-:Y:S01]  /*4c70*/  @!P1 IMAD.IADD R50, R50, 0x1, -R8 ;  /* 0x0000000132329824 */ /* 0x000fe200078e0a08 */
[----:B------:R-:W-:Y:S01]  /*4c80*/  STL [R1+0x7c4], R212 ;  /* 0x0007c4d401007387 */ /* 0x000fe20000100800 */
[----:B------:R-:W-:Y:S01]  /*4c90*/  ISETP.GT.U32.AND P1, PT, R8, R43, PT ;  /* 0x0000002b0800720c */ /* 0x000fe20003f24070 */
[----:B------:R-:W-:Y:S02]  /*4ca0*/  VIADD R161, R0, 0x37 ;  /* 0x0000003700a17836 */ /* 0x000fe40000000000 */
[----:B------:R-:W-:Y:S01]  /*4cb0*/  STL [R1+0x7f4], R211 ;  /* 0x0007f4d301007387 */ /* 0x000fe20000100800 */
[----:B------:R-:W-:Y:S01]  /*4cc0*/  IABS R27, R168 ;  /* 0x000000a8001b7213 */ /* 0x000fe20000000000 */
[----:B------:R-:W-:-:S02]  /*4cd0*/  IMAD.MOV R12, RZ, RZ, -R12 ;  /* 0x000000ffff0c7224 */ /* 0x000fc400078e0a0c */
[----:B------:R-:W-:Y:S01]  /*4ce0*/  STL [R1+0x824], R210 ;  /* 0x000824d201007387 */ /* 0x000fe20000100800 */
[----:B------:R-:W-:Y:S02]  /*4cf0*/  IMAD R28, R8, R10, R17 ;  /* 0x0000000a081c7224 */ /* 0x000fe400078e0211 */
[----:B------:R-:W-:Y:S01]  /*4d00*/  VIADD R163, R0, 0x27 ;  /* 0x0000002700a37836 */ /* 0x000fe20000000000 */
[----:B------:R-:W-:Y:S01]  /*4d10*/  STL [R1+0x854], R209 ;  /* 0x000854d101007387 */ /* 0x000fe20000100800 */
[----:B------:R-:W-:Y:S01]  /*4d20*/  IMAD.HI.U32 R10, R4, R11, RZ ;  /* 0x0000000b040a7227 */ /* 0x000fe200078e00ff */
[----:B------:R-:W-:Y:S02]  /*4d30*/  IABS R13, R167 ;  /* 0x000000a7000d7213 */ /* 0x000fe40000000000 */
[----:B------:R-:W-:Y:S01]  /*4d40*/  STL [R1+0x838], R208 ;  /* 0x000838d001007387 */ /* 0x000fe20000100800 */
[----:B------:R-:W-:Y:S01]  /*4d50*/  @!P3 IMAD.IADD R46, R46, 0x1, -R8 ;  /* 0x000000012e2eb824 */ /* 0x000fe200078e0a08 */
[----:B------:R-:W-:Y:S01]  /*4d60*/  ISETP.GT.U32.AND P3, PT, R8, R34, PT ;  /* 0x000000220800720c */ /* 0x000fe20003f64070 */
[----:B------:R-:W-:Y:S01]  /*4d70*/  VIADD R160, R0, 0x3f ;  /* 0x0000003f00a07836 */ /* 0x000fe20000000000 */
[----:B------:R-:W-:Y:S01]  /*4d80*/  STL [R1+0x7d8], R207 ;  /* 0x0007d8cf01007387 */ /* 0x000fe20000100800 */
[----:B------:R-:W-:Y:S01]  /*4d90*/  IMAD R29, R8, R12, R29 ;  /* 0x0000000c081d7224 */ /* 0x000fe200078e021d */
[----:B------:R-:W-:Y:S01]  /*4da0*/  IABS R23, R165 ;  /* 0x000000a500177213 */ /* 0x000fe20000000000 */
[----:B------:R-:W-:Y:S01]  /*4db0*/  VIADD R162, R0, 0x2f ;  /* 0x0000002f00a27836 */ /* 0x000fe20000000000 */
[----:B------:R-:W-:Y:S01]  /*4dc0*/  STL [R1+0x770], R206 ;  /* 0x000770ce01007387 */ /* 0x000fe20000100800 */
[----:B------:R-:W-:Y:S01]  /*4dd0*/  IMAD.HI.U32 R14, R4, R27, RZ ;  /* 0x0000001b040e7227 */ /* 0x000fe200078e00ff */
[----:B------:R-:W-:-:S02]  /*4de0*/  IABS R22, R164 ;  /* 0x000000a400167213 */ /* 0x000fc40000000000 */
[----:B------:R-:W-:Y:S01]  /*4df0*/  STL [R1+0x74c], R205 ;  /* 0x00074ccd01007387 */ /* 0x000fe20000100800 */
[----:B------:R-:W-:Y:S01]  /*4e00*/  @!P6 IMAD.IADD R53, R53, 0x1, -R8 ;  /* 0x000000013535e824 */ /* 0x000fe200078e0a08 */
[----:B------:R-:W-:Y:S01]  /*4e10*/  ISETP.GT.U32.AND P6, PT, R8, R37, PT ;  /* 0x000000250800720c */ /* 0x000fe20003fc4070 */
[----:B------:R-:W-:Y:S01]  /*4e20*/  IMAD.MOV R10, RZ, RZ, -R10 ;  /* 0x000000ffff0a7224 */ /* 0x000fe200078e0a0a */
[----:B------:R-:W-:Y:S01]  /*4e30*/  STL [R1+0x72c], R204 ;  /* 0x00072ccc01007387 */ /* 0x000fe20000100800 */
[----:B------:R-:W-:Y:S01]  /*4e40*/  @!P0 IMAD.IADD R44, R44, 0x1, -R8 ;  /* 0x000000012c2c8824 */ /* 0x000fe200078e0a08 */
[----:B------:R-:W-:Y:S01]  /*4e50*/  ISETP.GT.U32.AND P0, PT, R8, R33, PT ;  /* 0x000000210800720c */ /* 0x000fe20003f04070 */
[----:B------:R-:W-:Y:S01]  /*4e60*/  IMAD.MOV.U32 R249, RZ, RZ, R18 ;  /* 0x000000fffff97224 */ /* 0x000fe200078e0012 */
[----:B------:R-:W-:Y:S01]  /*4e70*/  STL [R1+0x70c], R203 ;  /* 0x00070ccb01007387 */ /* 0x000fe20000100800 */
[----:B------:R-:W-:-:S03]  /*4e80*/  IMAD.HI.U32 R15, R4, R13, RZ ;  /* 0x0000000d040f7227 */ /* 0x000fc600078e00ff */
[----:B------:R-:W-:Y:S01]  /*4e90*/  STL [R1+0x6ec], R202 ;  /* 0x0006ecca01007387 */ /* 0x000fe20000100800 */
[----:B------:R-:W-:Y:S01]  /*4ea0*/  @!P2 IMAD.IADD R41, R41, 0x1, -R8 ;  /* 0x000000012929a824 */ /* 0x000fe200078e0a08 */
[C---:B------:R-:W-:Y:S01]  /*4eb0*/  ISETP.GT.U32.AND P2, PT, R8.reuse, R31, PT ;  /* 0x0000001f0800720c */ /* 0x040fe20003f44070 */
[----:B------:R-:W-:Y:S01]  /*4ec0*/  IMAD.MOV R14, RZ, RZ, -R14 ;  /* 0x000000ffff0e7224 */ /* 0x000fe200078e0a0e */
[----:B------:R-:W-:Y:S01]  /*4ed0*/  STL [R1+0x6bc], R201 ;  /* 0x0006bcc901007387 */ /* 0x000fe20000100800 */
[--C-:B------:R-:W-:Y:S01]  /*4ee0*/  @!P4 IMAD.IADD R39, R39, 0x1, -R8.reuse ;  /* 0x000000012727c824 */ /* 0x100fe200078e0a08 */
[----:B------:R-:W-:Y:S01]  /*4ef0*/  ISETP.GT.U32.AND P4, PT, R8, R29, PT ;  /* 0x0000001d0800720c */ /* 0x000fe20003f84070 */
[----:B------:R-:W-:Y:S01]  /*4f00*/  IMAD.HI.U32 R12, R4, R23, RZ ;  /* 0x00000017040c7227 */ /* 0x000fe200078e00ff */
[----:B------:R-:W-:Y:S03]  /*4f10*/  STL [R1+0x69c], R200 ;  /* 0x00069cc801007387 */ /* 0x000fe60000100800 */
[C---:B------:R-:W-:Y:S01]  /*4f20*/  IMAD R24, R8.reuse, R10, R11 ;  /* 0x0000000a08187224 */ /* 0x040fe200078e020b */
[----:B------:R-:W-:Y:S01]  /*4f30*/  STL [R1+0x67c], R199 ;  /* 0x00067cc701007387 */ /* 0x000fe20000100800 */
[--C-:B------:R-:W-:Y:S01]  /*4f40*/  @!P5 IMAD.IADD R35, R35, 0x1, -R8.reuse ;  /* 0x000000012323d824 */ /* 0x100fe200078e0a08 */
[----:B------:R-:W-:Y:S01]  /*4f50*/  ISETP.GT.U32.AND P5, PT, R8, R28, PT ;  /* 0x0000001c0800720c */ /* 0x000fe20003fa4070 */
[----:B------:R-:W-:Y:S01]  /*4f60*/  IMAD.HI.U32 R10, R4, R22, RZ ;  /* 0x00000016040a7227 */ /* 0x000fe200078e00ff */
[----:B------:R-:W-:Y:S03]  /*4f70*/  STL [R1+0x7cc], R198 ;  /* 0x0007ccc601007387 */ /* 0x000fe60000100800 */
[----:B------:R-:W-:Y:S01]  /*4f80*/  IMAD.MOV R15, RZ, RZ, -R15 ;  /* 0x000000ffff0f7224 */ /* 0x000fe200078e0a0f */
[----:B------:R-:W-:Y:S01]  /*4f90*/  STL [R1+0x7fc], R197 ;  /* 0x0007fcc501007387 */ /* 0x000fe20000100800 */
[----:B------:R-:W-:Y:S01]  /*4fa0*/  @!P1 IMAD.IADD R43, R43, 0x1, -R8 ;  /* 0x000000012b2b9824 */ /* 0x000fe200078e0a08 */
[C---:B------:R-:W-:Y:S01]  /*4fb0*/  ISETP.GT.U32.AND P1, PT, R8.reuse, R32, PT ;  /* 0x000000200800720c */ /* 0x040fe20003f24070 */
[----:B------:R-:W-:Y:S01]  /*4fc0*/  IMAD R27, R8, R14, R27 ;  /* 0x0000000e081b7224 */ /* 0x000fe200078e021b */
[----:B------:R-:W-:Y:S01]  /*4fd0*/  STL [R1+0x82c], R196 ;  /* 0x00082cc401007387 */ /* 0x000fe20000100800 */
[----:B------:R-:W-:-:S02]  /*4fe0*/  IMAD.MOV R12, RZ, RZ, -R12 ;  /* 0x000000ffff0c7224 */ /* 0x000fc400078e0a0c */
[----:B------:R-:W-:Y:S01]  /*4ff0*/  IMAD.MOV R10, RZ, RZ, -R10 ;  /* 0x000000ffff0a7224 */ /* 0x000fe200078e0a0a */
[----:B------:R-:W-:Y:S01]  /*5000*/  STL [R1+0x85c], R195 ;  /* 0x00085cc301007387 */ /* 0x000fe20000100800 */
[----:B------:R-:W-:Y:S02]  /*5010*/  IMAD R26, R8, R15, R13 ;  /* 0x0000000f081a7224 */ /* 0x000fe400078e020d */
[----:B------:R-:W-:Y:S01]  /*5020*/  IMAD.MOV.U32 R2, RZ, RZ, R20 ;  /* 0x000000ffff027224 */ /* 0x000fe200078e0014 */
[----:B------:R-:W-:Y:S01]  /*5030*/  STL [R1+0x830], R194 ;  /* 0x000830c201007387 */ /* 0x000fe20000100800 */
[----:B------:R-:W-:Y:S01]  /*5040*/  @!P3 IMAD.IADD R34, R34, 0x1, -R8 ;  /* 0x000000012222b824 */ /* 0x000fe200078e0a08 */
[----:B------:R-:W-:Y:S01]  /*5050*/  ISETP.GT.U32.AND P3, PT, R8, R27, PT ;  /* 0x0000001b0800720c */ /* 0x000fe20003f64070 */
[----:B------:R-:W-:Y:S01]  /*5060*/  VIADD R159, R0, 0x47 ;  /* 0x00000047009f7836 */ /* 0x000fe20000000000 */
[----:B------:R-:W-:Y:S01]  /*5070*/  STL [R1+0x7d0], R193 ;  /* 0x0007d0c101007387 */ /* 0x000fe20000100800 */
[----:B------:R-:W-:-:S02]  /*5080*/  IMAD R23, R8, R12, R23 ;  /* 0x0000000c08177224 */ /* 0x000fc400078e0217 */
[----:B------:R-:W-:Y:S01]  /*5090*/  VIADD R157, R0, 0x57 ;  /* 0x00000057009d7836 */ /* 0x000fe20000000000 */
[----:B------:R-:W-:Y:S01]  /*50a0*/  STL [R1+0x768], R192 ;  /* 0x000768c001007387 */ /* 0x000fe20000100800 */
[C---:B------:R-:W-:Y:S02]  /*50b0*/  IMAD R22, R8.reuse, R10, R22 ;  /* 0x0000000a08167224 */ /* 0x040fe400078e0216 */
[--C-:B------:R-:W-:Y:S01]  /*50c0*/  @!P6 IMAD.IADD R37, R37, 0x1, -R8.reuse ;  /* 0x000000012525e824 */ /* 0x100fe200078e0a08 */
[----:B------:R-:W-:Y:S01]  /*50d0*/  STL [R1+0x748], R191 ;  /* 0x000748bf01007387 */ /* 0x000fe20000100800 */
[C---:B------:R-:W-:Y:S01]  /*50e0*/  ISETP.GT.U32.AND P6, PT, R8.reuse, R30, PT ;  /* 0x0000001e0800720c */ /* 0x040fe20003fc4070 */
[--C-:B------:R-:W-:Y:S02]  /*50f0*/  @!P0 IMAD.IADD R33, R33, 0x1, -R8.reuse ;  /* 0x0000000121218824 */ /* 0x100fe400078e0a08 */
[----:B------:R-:W-:Y:S01]  /*5100*/  STL [R1+0x728], R190 ;  /* 0x000728be01007387 */ /* 0x000fe20000100800 */
[----:B------:R-:W-:Y:S01]  /*5110*/  ISETP.GT.U32.AND P0, PT, R8, R26, PT ;  /* 0x0000001a0800720c */ /* 0x000fe20003f04070 */
[----:B------:R-:W-:-:S02]  /*5120*/  @!P2 IMAD.IADD R31, R31, 0x1, -R8 ;  /* 0x000000011f1fa824 */ /* 0x000fc400078e0a08 */
[----:B------:R-:W-:Y:S01]  /*5130*/  STL [R1+0x708], R189 ;  /* 0x000708bd01007387 */ /* 0x000fe20000100800 */
[----:B------:R-:W-:Y:S01]  /*5140*/  ISETP.GT.U32.AND P2, PT, R8, R23, PT ;  /* 0x000000170800720c */ /* 0x000fe20003f44070 */
[--C-:B------:R-:W-:Y:S02]  /*5150*/  @!P4 IMAD.IADD R29, R29, 0x1, -R8.reuse ;  /* 0x000000011d1dc824 */ /* 0x100fe400078e0a08 */
[----:B------:R-:W-:Y:S01]  /*5160*/  STL [R1+0x6e8], R188 ;  /* 0x0006e8bc01007387 */ /* 0x000fe20000100800 */
[----:B------:R-:W-:Y:S01]  /*5170*/  IABS R19, R161 ;  /* 0x000000a100137213 */ /* 0x000fe20000000000 */
[----:B------:R-:W-:Y:S02]  /*5180*/  @!P5 IMAD.IADD R28, R28, 0x1, -R8 ;  /* 0x000000011c1cd824 */ /* 0x000fe400078e0a08 */
[----:B------:R-:W-:Y:S01]  /*5190*/  STL [R1+0x6b8], R187 ;  /* 0x0006b8bb01007387 */ /* 0x000fe20000100800 */
[----:B------:R-:W-:Y:S01]  /*51a0*/  ISETP.GT.U32.AND P4, PT, R8, R22, PT ;  /* 0x000000160800720c */ /* 0x000fe20003f84070 */
[----:B------:R-:W-:-:S02]  /*51b0*/  VIADD R155, R0, 0x67 ;  /* 0x00000067009b7836 */ /* 0x000fc40000000000 */
[----:B------:R-:W-:Y:S01]  /*51c0*/  STL [R1+0x698], R185 ;  /* 0x000698b901007387 */ /* 0x000fe20000100800 */
[----:B------:R-:W-:Y:S01]  /*51d0*/  ISETP.GT.U32.AND P5, PT, R8, R34, PT ;  /* 0x000000220800720c */ /* 0x000fe20003fa4070 */
[----:B------:R-:W-:Y:S02]  /*51e0*/  @!P1 IMAD.IADD R32, R32, 0x1, -R8 ;  /* 0x0000000120209824 */ /* 0x000fe400078e0a08 */
[----:B------:R-:W-:Y:S01]  /*51f0*/  STL [R1+0x678], R184 ;  /* 0x000678b801007387 */ /* 0x000fe20000100800 */
[----:B------:R-:W-:Y:S01]  /*5200*/  ISETP.GT.U32.AND P1, PT, R8, R24, PT ;  /* 0x000000180800720c */ /* 0x000fe20003f24070 */
[----:B------:R-:W-:Y:S02]  /*5210*/  VIADD R158, R0, 0x4f ;  /* 0x0000004f009e7836 */ /* 0x000fe40000000000 */
[----:B------:R-:W-:Y:S01]  /*5220*/  STL [R1+0x7a4], R183 ;  /* 0x0007a4b701007387 */ /* 0x000fe20000100800 */
[----:B------:R-:W-:-:S03]  /*5230*/  IMAD.HI.U32 R10, R4, R19, RZ ;  /* 0x00000013040a7227 */ /* 0x000fc600078e00ff */
[----:B------:R-:W-:Y:S01]  /*5240*/  STL [R1+0x7c8], R182 ;  /* 0x0007c8b601007387 */ /* 0x000fe20000100800 */
[----:B------:R-:W-:Y:S02]  /*5250*/  VIADD R156, R0, 0x5f ;  /* 0x0000005f009c7836 */ /* 0x000fe40000000000 */
[----:B------:R-:W-:Y:S01]  /*5260*/  IMAD.MOV.U32 R252, RZ, RZ, R153 ;  /* 0x000000fffffc7224 */ /* 0x000fe200078e0099 */
[----:B------:R-:W-:Y:S01]  /*5270*/  STL [R1+0x7f8], R181 ;  /* 0x0007f8b501007387 */ /* 0x000fe20000100800 */
[----:B------:R-:W-:-:S03]  /*5280*/  @!P3 IADD3 R27, R27, -R8, RZ ;  /* 0x800000081b1bb210 */ /* 0x000fc60007ffe0ff */
[----:B------:R-:W-:Y:S01]  /*5290*/  STL [R1+0x828], R180 ;  /* 0x000828b401007387 */ /* 0x000fe20000100800 */
[----:B------:R-:W-:-:S03]  /*52a0*/  IABS R21, R163 ;  /* 0x000000a300157213 */ /* 0x000fc60000000000 */
[----:B------:R-:W-:Y:S01]  /*52b0*/  STL [R1+0x858], R177 ;  /* 0x000858b101007387 */ /* 0x000fe20000100800 */
[----:B------:R-:W-:-:S03]  /*52c0*/  ISETP.GT.U32.AND P3, PT, R8, R33, PT ;  /* 0x000000210800720c */ /* 0x000fc60003f64070 */
[----:B------:R-:W-:Y:S01]  /*52d0*/  STL [R1+0x820], R176 ;  /* 0x000820b001007387 */ /* 0x000fe20000100800 */
[----:B------:R-:W-:Y:S01]  /*52e0*/  IMAD.MOV R10, RZ, RZ, -R10 ;  /* 0x000000ffff0a7224 */ /* 0x000fe200078e0a0a */
[----:B------:R-:W-:Y:S02]  /*52f0*/  IABS R18, R160 ;  /* 0x000000a000127213 */ /* 0x000fe40000000000 */
[----:B------:R-:W-:Y:S01]  /*5300*/  STL [R1+0x7b4], R175 ;  /* 0x0007b4af01007387 */ /* 0x000fe20000100800 */
[----:B------:R-:W-:-:S03]  /*5310*/  @!P6 IMAD.IADD R30, R30, 0x1, -R8 ;  /* 0x000000011e1ee824 */ /* 0x000fc600078e0a08 */
[----:B------:R-:W-:Y:S01]  /*5320*/  STL [R1+0x764], R174 ;  /* 0x000764ae01007387 */ /* 0x000fe20000100800 */
[--C-:B------:R-:W-:Y:S01]  /*5330*/  @!P0 IMAD.IADD R26, R26, 0x1, -R8.reuse ;  /* 0x000000011a1a8824 */ /* 0x100fe200078e0a08 */
[----:B------:R-:W-:Y:S02]  /*5340*/  IABS R20, R162 ;  /* 0x000000a200147213 */ /* 0x000fe40000000000 */
[----:B------:R-:W-:Y:S01]  /*5350*/  STL [R1+0x744], R173 ;  /* 0x000744ad01007387 */ /* 0x000fe20000100800 */
[----:B------:R-:W-:Y:S01]  /*5360*/  ISETP.GT.U32.AND P0, PT, R8, R32, PT ;  /* 0x000000200800720c */ /* 0x000fe20003f04070 */
[----:B------:R-:W-:Y:S02]  /*5370*/  @!P2 IMAD.IADD R23, R23, 0x1, -R8 ;  /* 0x000000011717a824 */ /* 0x000fe400078e0a08 */
[----:B------:R-:W-:Y:S01]  /*5380*/  STL [R1+0x724], R172 ;  /* 0x000724ac01007387 */ /* 0x000fe20000100800 */
[----:B------:R-:W-:Y:S01]  /*5390*/  IMAD.HI.U32 R12, R4, R21, RZ ;  /* 0x00000015040c7227 */ /* 0x000fe200078e00ff */
[----:B------:R-:W-:-:S02]  /*53a0*/  ISETP.GT.U32.AND P2, PT, R8, R29, PT ;  /* 0x0000001d0800720c */ /* 0x000fc40003f44070 */
[----:B------:R-:W-:Y:S01]  /*53b0*/  STL [R1+0x704], R171 ;  /* 0x000704ab01007387 */ /* 0x000fe20000100800 */
[----:B------:R-:W-:Y:S02]  /*53c0*/  IMAD R19, R8, R10, R19 ;  /* 0x0000000a08137224 */ /* 0x000fe400078e0213 */
[--C-:B------:R-:W-:Y:S01]  /*53d0*/  @!P4 IMAD.IADD R22, R22, 0x1, -R8.reuse ;  /* 0x000000011616c824 */ /* 0x100fe200078e0a08 */
[----:B------:R-:W-:Y:S01]  /*53e0*/  STL [R1+0x6e4], R170 ;  /* 0x0006e4aa01007387 */ /* 0x000fe20000100800 */
[----:B------:R-:W-:Y:S01]  /*53f0*/  IMAD.HI.U32 R10, R4, R18, RZ ;  /* 0x00000012040a7227 */ /* 0x000fe200078e00ff */
[----:B------:R-:W-:Y:S02]  /*5400*/  ISETP.GT.U32.AND P4, PT, R8, R30, PT ;  /* 0x0000001e0800720c */ /* 0x000fe40003f84070 */
[----:B------:R-:W-:Y:S01]  /*5410*/  STL [R1+0x6b4], R169 ;  /* 0x0006b4a901007387 */ /* 0x000fe20000100800 */
[----:B------:R-:W-:Y:S01]  /*5420*/  @!P5 IMAD.IADD R34, R34, 0x1, -R8 ;  /* 0x000000012222d824 */ /* 0x000fe200078e0a08 */
[----:B------:R-:W-:-:S02]  /*5430*/  IABS R17, R159 ;  /* 0x0000009f00117213 */ /* 0x000fc40000000000 */
[----:B------:R-:W-:Y:S01]  /*5440*/  STL [R1+0x694], R168 ;  /* 0x000694a801007387 */ /* 0x000fe20000100800 */
[----:B------:R-:W-:Y:S01]  /*5450*/  ISETP.GT.U32.AND P5, PT, R8, R28, PT ;  /* 0x0000001c0800720c */ /* 0x000fe20003fa4070 */
[----:B------:R-:W-:Y:S02]  /*5460*/  IMAD.HI.U32 R11, R4, R20, RZ ;  /* 0x00000014040b7227 */ /* 0x000fe400078e00ff */
[----:B------:R-:W-:Y:S02]  /*5470*/  STL [R1+0x674], R167 ;  /* 0x000674a701007387 */ /* 0x000fe40000100800 */
[----:B------:R-:W-:Y:S01]  /*5480*/  @!P1 IMAD.IADD R24, R24, 0x1, -R8 ;  /* 0x0000000118189824 */ /* 0x000fe200078e0a08 */
[----:B------:R-:W-:Y:S01]  /*5490*/  ISETP.GT.U32.AND P1, PT, R8, R31, PT ;  /* 0x0000001f0800720c */ /* 0x000fe20003f24070 */
[----:B------:R-:W-:Y:S01]  /*54a0*/  STL [R1+0x7b0], R166 ;  /* 0x0007b0a601007387 */ /* 0x000fe20000100800 */
[----:B------:R-:W-:Y:S01]  /*54b0*/  IMAD.MOV R12, RZ, RZ, -R12 ;  /* 0x000000ffff0c7224 */ /* 0x000fe200078e0a0c */
[----:B------:R-:W-:Y:S01]  /*54c0*/  IABS R13, R157 ;  /* 0x0000009d000d7213 */ /* 0x000fe20000000000 */
[----:B------:R-:W-:Y:S01]  /*54d0*/  IMAD.MOV R10, RZ, RZ, -R10 ;  /* 0x000000ffff0a7224 */ /* 0x000fe200078e0a0a */
[----:B------:R-:W-:Y:S01]  /*54e0*/  STL [R1+0x7d4], R165 ;  /* 0x0007d4a501007387 */ /* 0x000fe20000100800 */
[----:B------:R-:W-:-:S03]  /*54f0*/  IMAD.MOV R11, RZ, RZ, -R11 ;  /* 0x000000ffff0b7224 */ /* 0x000fc600078e0a0b */
[----:B------:R-:W-:Y:S01]  /*5500*/  STL [R1+0x804], R164 ;  /* 0x000804a401007387 */ /* 0x000fe20000100800 */
[----:B------:R-:W-:Y:S01]  /*5510*/  IMAD.HI.U32 R6, R4, R17, RZ ;  /* 0x0000001104067227 */ /* 0x000fe200078e00ff */
[----:B------:R-:W-:Y:S02]  /*5520*/  IABS R15, R155 ;  /* 0x0000009b000f7213 */ /* 0x000fe40000000000 */
[----:B------:R-:W-:Y:S01]  /*5530*/  STL [R1+0x834], R163 ;  /* 0x000834a301007387 */ /* 0x000fe20000100800 */
[C---:B------:R-:W-:Y:S02]  /*5540*/  IMAD R21, R8.reuse, R12, R21 ;  /* 0x0000000c08157224 */ /* 0x040fe400078e0215 */
[----:B------:R-:W-:Y:S01]  /*5550*/  @!P3 IMAD.IADD R33, R33, 0x1, -R8 ;  /* 0x000000012121b824 */ /* 0x000fe200078e0a08 */
[----:B------:R-:W-:Y:S01]  /*5560*/  STL [R1+0x864], R162 ;  /* 0x000864a201007387 */ /* 0x000fe20000100800 */
[----:B------:R-:W-:Y:S01]  /*5570*/  IMAD.MOV.U32 R12, RZ, RZ, R16 ;  /* 0x000000ffff0c7224 */ /* 0x000fe200078e0010 */
[C---:B------:R-:W-:Y:S01]  /*5580*/  ISETP.GT.U32.AND P3, PT, R8.reuse, R27, PT ;  /* 0x0000001b0800720c */ /* 0x040fe20003f64070 */
[----:B------:R-:W-:Y:S01]  /*5590*/  IMAD R18, R8, R10, R18 ;  /* 0x0000000a08127224 */ /* 0x000fe200078e0212 */
[----:B------:R-:W-:Y:S01]  /*55a0*/  STL [R1+0x818], R161 ;  /* 0x000818a101007387 */ /* 0x000fe20000100800 */
[----:B------:R-:W-:Y:S01]  /*55b0*/  IMAD.HI.U32 R10, R4, R13, RZ ;  /* 0x0000000d040a7227 */ /* 0x000fe200078e00ff */
[----:B------:R-:W-:-:S02]  /*55c0*/  ISETP.GT.U32.AND P6, PT, R8, R35, PT ;  /* 0x000000230800720c */ /* 0x000fc40003fc4070 */
[----:B------:R1:W-:Y:S01]  /*55d0*/  STL [R1+0x65c], R16 ;  /* 0x00065c1001007387 */ /* 0x0003e20000100800 */
[----:B------:R-:W-:Y:S01]  /*55e0*/  IMAD R20, R8, R11, R20 ;  /* 0x0000000b08147224 */ /* 0x000fe200078e0214 */
[----:B------:R-:W-:Y:S01]  /*55f0*/  IABS R14, R156 ;  /* 0x0000009c000e7213 */ /* 0x000fe20000000000 */
[----:B------:R-:W-:Y:S02]  /*5600*/  IMAD.MOV R6, RZ, RZ, -R6 ;  /* 0x000000ffff067224 */ /* 0x000fe400078e0a06 */
[----:B------:R-:W-:Y:S01]  /*5610*/  @!P0 IMAD.IADD R32, R32, 0x1, -R8 ;  /* 0x0000000120208824 */ /* 0x000fe200078e0a08 */
[----:B------:R-:W-:Y:S01]  /*5620*/  ISETP.GT.U32.AND P0, PT, R8, R26, PT ;  /* 0x0000001a0800720c */ /* 0x000fe20003f04070 */
[----:B------:R-:W-:Y:S01]  /*5630*/  IMAD.HI.U32 R5, R4, R15, RZ ;  /* 0x0000000f04057227 */ /* 0x000fe200078e00ff */
[----:B-1----:R-:W-:-:S03]  /*5640*/  IABS R16, R158 ;  /* 0x0000009e00107213 */ /* 0x002fc60000000000 */
[----:B------:R-:W-:Y:S01]  /*5650*/  @!P2 IMAD.IADD R29, R29, 0x1, -R8 ;  /* 0x000000011d1da824 */ /* 0x000fe200078e0a08 */
[----:B------:R-:W-:Y:S01]  /*5660*/  ISETP.GT.U32.AND P2, PT, R8, R23, PT ;  /* 0x000000170800720c */ /* 0x000fe20003f44070 */
[----:B------:R-:W-:Y:S02]  /*5670*/  IMAD.MOV R10, RZ, RZ, -R10 ;  /* 0x000000ffff0a7224 */ /* 0x000fe400078e0a0a */
[----:B------:R-:W-:Y:S02]  /*5680*/  VIADD R154, R0, 0x6f ;  /* 0x0000006f009a7836 */ /* 0x000fe40000000000 */
[----:B------:R-:W-:Y:S01]  /*5690*/  @!P4 IMAD.IADD R30, R30, 0x1, -R8 ;  /* 0x000000011e1ec824 */ /* 0x000fe200078e0a08 */
[----:B------:R-:W-:Y:S01]  /*56a0*/  ISETP.GT.U32.AND P4, PT, R8, R21, PT ;  /* 0x000000150800720c */ /* 0x000fe20003f84070 */
[----:B------:R-:W-:Y:S01]  /*56b0*/  IMAD.HI.U32 R11, R4, R16, RZ ;  /* 0x00000010040b7227 */ /* 0x000fe200078e00ff */
[----:B------:R-:W-:-:S03]  /*56c0*/  IADD3 R5, -R5, RZ, RZ ;  /* 0x000000ff05057210 */ /* 0x000fc60007ffe1ff */
[----:B------:R-:W-:Y:S02]  /*56d0*/  IMAD R17, R8, R6, R17 ;  /* 0x0000000608117224 */ /* 0x000fe400078e0211 */
[----:B------:R-:W-:Y:S01]  /*56e0*/  @!P5 IMAD.IADD R28, R28, 0x1, -R8 ;  /* 0x000000011c1cd824 */ /* 0x000fe200078e0a08 */
[----:B------:R-:W-:Y:S01]  /*56f0*/  ISETP.GT.U32.AND P5, PT, R8, R20, PT ;  /* 0x000000140800720c */ /* 0x000fe20003fa4070 */
[----:B------:R-:W-:-:S04]  /*5700*/  IMAD.HI.U32 R6, R4, R14, RZ ;  /* 0x0000000e04067227 */ /* 0x000fc800078e00ff */
[----:B------:R-:W-:Y:S01]  /*5710*/  @!P1 IMAD.IADD R31, R31, 0x1, -R8 ;  /* 0x000000011f1f9824 */ /* 0x000fe200078e0a08 */
[C---:B------:R-:W-:Y:S01]  /*5720*/  ISETP.GT.U32.AND P1, PT, R8.reuse, R24, PT ;  /* 0x000000180800720c */ /* 0x040fe20003f24070 */
[C---:B------:R-:W-:Y:S01]  /*5730*/  IMAD R13, R8.reuse, R10, R13 ;  /* 0x0000000a080d7224 */ /* 0x040fe200078e020d */
[----:B------:R-:W-:Y:S01]  /*5740*/  IABS R10, R154 ;  /* 0x0000009a000a7213 */ /* 0x000fe20000000000 */
[----:B------:R-:W-:Y:S02]  /*5750*/  IMAD.MOV R11, RZ, RZ, -R11 ;  /* 0x000000ffff0b7224 */ /* 0x000fe400078e0a0b */
[----:B------:R-:W-:Y:S02]  /*5760*/  IMAD.MOV R6, RZ, RZ, -R6 ;  /* 0x000000ffff067224 */ /* 0x000fe400078e0a06 */
[----:B------:R-:W-:Y:S01]  /*5770*/  @!P3 IMAD.IADD R27, R27, 0x1, -R8 ;  /* 0x000000011b1bb824 */ /* 0x000fe200078e0a08 */
[C---:B------:R-:W-:Y:S01]  /*5780*/  ISETP.GT.U32.AND P3, PT, R8.reuse, R19, PT ;  /* 0x000000130800720c */ /* 0x040fe20003f64070 */
[----:B------:R-:W-:-:S02]  /*5790*/  IMAD R16, R8, R11, R16 ;  /* 0x0000000b08107224 */ /* 0x000fc400078e0210 */
[C---:B------:R-:W-:Y:S02]  /*57a0*/  IMAD R15, R8.reuse, R5, R15 ;  /* 0x00000005080f7224 */ /* 0x040fe400078e020f */
[----:B------:R-:W-:Y:S01]  /*57b0*/  @!P6 IMAD.IADD R35, R35, 0x1, -R8 ;  /* 0x000000012323e824 */ /* 0x000fe200078e0a08 */
[C---:B------:R-:W-:Y:S01]  /*57c0*/  ISETP.GT.U32.AND P6, PT, R8.reuse, R22, PT ;  /* 0x000000160800720c */ /* 0x040fe20003fc4070 */
[----:B------:R-:W-:Y:S02]  /*57d0*/  IMAD R14, R8, R6, R14 ;  /* 0x00000006080e7224 */ /* 0x000fe400078e020e */
[----:B------:R-:W-:-:S04]  /*57e0*/  IMAD.HI.U32 R5, R4, R10, RZ ;  /* 0x0000000a04057227 */ /* 0x000fc800078e00ff */
[--C-:B------:R-:W-:Y:S01]  /*57f0*/  @!P0 IMAD.IADD R26, R26, 0x1, -R8.reuse ;  /* 0x000000011a1a8824 */ /* 0x100fe200078e0a08 */
[----:B------:R-:W-:Y:S01]  /*5800*/  ISETP.GT.U32.AND P0, PT, R8, R18, PT ;  /* 0x000000120800720c */ /* 0x000fe20003f04070 */
[----:B------:R-:W-:Y:S02]  /*5810*/  VIADD R153, R0, 0x77 ;  /* 0x0000007700997836 */ /* 0x000fe40000000000 */
[--C-:B------:R-:W-:Y:S01]  /*5820*/  @!P2 IMAD.IADD R23, R23, 0x1, -R8.reuse ;  /* 0x000000011717a824 */ /* 0x100fe200078e0a08 */
[C---:B------:R-:W-:Y:S01]  /*5830*/  ISETP.GT.U32.AND P2, PT, R8.reuse, R16, PT ;  /* 0x000000100800720c */ /* 0x040fe20003f44070 */
[----:B------:R-:W-:Y:S02]  /*5840*/  IMAD.MOV R5, RZ, RZ, -R5 ;  /* 0x000000ffff057224 */ /* 0x000fe400078e0a05 */
[--C-:B------:R-:W-:Y:S01]  /*5850*/  @!P4 IMAD.IADD R21, R21, 0x1, -R8.reuse ;  /* 0x000000011515c824 */ /* 0x100fe200078e0a08 */
[----:B------:R-:W-:Y:S01]  /*5860*/  ISETP.GT.U32.AND P4, PT, R8, R14, PT ;  /* 0x0000000e0800720c */ /* 0x000fe20003f84070 */
[--C-:B------:R-:W-:Y:S01]  /*5870*/  @!P5 IMAD.IADD R20, R20, 0x1, -R8.reuse ;  /* 0x000000011414d824 */ /* 0x100fe200078e0a08 */
[----:B------:R-:W-:Y:S01]  /*5880*/  ISETP.GT.U32.AND P5, PT, R8, R15, PT ;  /* 0x0000000f0800720c */ /* 0x000fe20003fa4070 */
[----:B------:R-:W-:Y:S01]  /*5890*/  @!P1 IMAD.IADD R24, R24, 0x1, -R8 ;  /* 0x0000000118189824 */ /* 0x000fe200078e0a08 */
[----:B------:R-:W-:Y:S01]  /*58a0*/  IABS R6, R153 ;  /* 0x0000009900067213 */ /* 0x000fe20000000000 */
[C---:B------:R-:W-:Y:S01]  /*58b0*/  IMAD R10, R8.reuse, R5, R10 ;  /* 0x00000005080a7224 */ /* 0x040fe200078e020a */
[----:B------:R-:W-:Y:S01]  /*58c0*/  ISETP.GT.U32.AND P1, PT, R8, R17, PT ;  /* 0x000000110800720c */ /* 0x000fe20003f24070 */
[----:B------:R-:W-:Y:S01]  /*58d0*/  @!P3 IMAD.IADD R19, R19, 0x1, -R8 ;  /* 0x000000011313b824 */ /* 0x000fe200078e0a08 */
[----:B------:R-:W1:Y:S01]  /*58e0*/  LDC R5, c[0x0][0x230] ;  /* 0x00008c00ff057b82 */ /* 0x000e620000000800 */
[----:B------:R-:W-:Y:S01]  /*58f0*/  IMAD.HI.U32 R4, R4, R6, RZ ;  /* 0x0000000604047227 */ /* 0x000fe200078e00ff */
[----:B------:R-:W-:-:S03]  /*5900*/  ISETP.GT.U32.AND P3, PT, R8, R10, PT ;  /* 0x0000000a0800720c */ /* 0x000fc60003f64070 */
[--C-:B------:R-:W-:Y:S01]  /*5910*/  @!P6 IMAD.IADD R22, R22, 0x1, -R8.reuse ;  /* 0x000000011616e824 */ /* 0x100fe200078e0a08 */
[----:B------:R-:W-:Y:S01]  /*5920*/  ISETP.GT.U32.AND P6, PT, R8, R13, PT ;  /* 0x0000000d0800720c */ /* 0x000fe20003fc4070 */
[----:B------:R-:W-:Y:S02]  /*5930*/  @!P0 IMAD.IADD R18, R18, 0x1, -R8 ;  /* 0x0000000112128824 */ /* 0x000fe400078e0a08 */
[----:B------:R-:W-:Y:S02]  /*5940*/  IMAD.MOV R4, RZ, RZ, -R4 ;  /* 0x000000ffff047224 */ /* 0x000fe400078e0a04 */
[--C-:B------:R-:W-:Y:S01]  /*5950*/  @!P2 IMAD.IADD R16, R16, 0x1, -R8.reuse ;  /* 0x000000011010a824 */ /* 0x100fe200078e0a08 */
[----:B------:R-:W-:Y:S01]  /*5960*/  ISETP.GT.U32.AND P2, PT, R8, R20, PT ;  /* 0x000000140800720c */ /* 0x000fe20003f44070 */
[--C-:B------:R-:W-:Y:S01]  /*5970*/  @!P4 IMAD.IADD R14, R14, 0x1, -R8.reuse ;  /* 0x000000010e0ec824 */ /* 0x100fe200078e0a08 */
[----:B------:R-:W-:Y:S01]  /*5980*/  ISETP.GE.AND P4, PT, R12, RZ, PT ;  /* 0x000000ff0c00720c */ /* 0x000fe20003f86270 */
[----:B------:R-:W-:Y:S01]  /*5990*/  @!P5 IMAD.IADD R15, R15, 0x1, -R8 ;  /* 0x000000010f0fd824 */ /* 0x000fe200078e0a08 */
[C---:B------:R-:W-:Y:S01]  /*59a0*/  ISETP.GT.U32.AND P5, PT, R8.reuse, R18, PT ;  /* 0x000000120800720c */ /* 0x040fe20003fa4070 */
[----:B------:R-:W-:-:S02]  /*59b0*/  IMAD R6, R8, R4, R6 ;  /* 0x0000000408067224 */ /* 0x000fc400078e0206 */
[--C-:B------:R-:W-:Y:S01]  /*59c0*/  @!P1 IMAD.IADD R17, R17, 0x1, -R8.reuse ;  /* 0x0000000111119824 */ /* 0x100fe200078e0a08 */
[----:B------:R-:W-:Y:S01]  /*59d0*/  ISETP.GT.U32.AND P1, PT, R8, R21, PT ;  /* 0x000000150800720c */ /* 0x000fe20003f24070 */
[--C-:B------:R-:W-:Y:S01]  /*59e0*/  @!P3 IMAD.IADD R10, R10, 0x1, -R8.reuse ;  /* 0x000000010a0ab824 */ /* 0x100fe200078e0a08 */
[----:B------:R-:W-:Y:S01]  /*59f0*/  ISETP.GT.U32.AND P0, PT, R8, R6, PT ;  /* 0x000000060800720c */ /* 0x000fe20003f04070 */
[--C-:B------:R-:W-:Y:S01]  /*5a00*/  @!P6 IMAD.IADD R13, R13, 0x1, -R8.reuse ;  /* 0x000000010d0de824 */ /* 0x100fe200078e0a08 */
[----:B--2---:R-:W-:Y:S01]  /*5a10*/  ISETP.NE.AND P3, PT, R248, RZ, PT ;  /* 0x000000fff800720c */ /* 0x004fe20003f65270 */
[--C-:B------:R-:W-:Y:S02]  /*5a20*/  @!P2 IMAD.IADD R20, R20, 0x1, -R8.reuse ;  /* 0x000000011414a824 */ /* 0x100fe400078e0a08 */
[----:B------:R-:W-:Y:S01]  /*5a30*/  @!P4 IMAD.MOV R3, RZ, RZ, -R3 ;  /* 0x000000ffff03c224 */ /* 0x000fe200078e0a03 */
[----:B------:R-:W-:Y:S01]  /*5a40*/  ISETP.GT.U32.AND P2, PT, R8, R13, PT ;  /* 0x0000000d0800720c */ /* 0x000fe20003f44070 */
[----:B------:R-:W-:Y:S01]  /*5a50*/  @!P5 IMAD.IADD R18, R18, 0x1, -R8 ;  /* 0x000000011212d824 */ /* 0x000fe200078e0a08 */
[----:B------:R-:W-:-:S02]  /*5a60*/  ISETP.GT.U32.AND P4, PT, R8, R14, PT ;  /* 0x0000000e0800720c */ /* 0x000fc40003f84070 */
[C---:B------:R-:W-:Y:S01]  /*5a70*/  ISETP.GT.U32.AND P5, PT, R8.reuse, R15, PT ;  /* 0x0000000f0800720c */ /* 0x040fe20003fa4070 */
[--C-:B------:R-:W-:Y:S01]  /*5a80*/  @!P1 IMAD.IADD R21, R21, 0x1, -R8.reuse ;  /* 0x0000000115159824 */ /* 0x100fe200078e0a08 */
[----:B------:R-:W-:Y:S01]  /*5a90*/  ISETP.GT.U32.AND P1, PT, R8, R16, PT ;  /* 0x000000100800720c */ /* 0x000fe20003f24070 */
[----:B------:R-:W-:Y:S01]  /*5aa0*/  @!P0 IMAD.IADD R6, R6, 0x1, -R8 ;  /* 0x0000000106068824 */ /* 0x000fe200078e0a08 */
[----:B------:R-:W-:Y:S01]  /*5ab0*/  ISETP.GT.U32.AND P0, PT, R8, R17, PT ;  /* 0x000000110800720c */ /* 0x000fe20003f04070 */
[----:B------:R-:W-:Y:S01]  /*5ac0*/  STL [R1+0x7a8], R160 ;  /* 0x0007a8a001007387 */ /* 0x000fe20000100800 */
[----:B------:R-:W-:-:S03]  /*5ad0*/  @!P3 LOP3.LUT R3, RZ, R248, RZ, 0x33, !PT ;  /* 0x000000f8ff03b212 */ /* 0x000fc600078e33ff */
[----:B------:R-:W-:Y:S01]  /*5ae0*/  STL [R1+0x760], R159 ;  /* 0x0007609f01007387 */ /* 0x000fe20000100800 */
[----:B------:R-:W-:-:S03]  /*5af0*/  @!P2 IMAD.IADD R13, R13, 0x1, -R8 ;  /* 0x000000010d0da824 */ /* 0x000fc600078e0a08 */
[----:B------:R-:W-:Y:S01]  /*5b00*/  STL [R1+0x740], R158 ;  /* 0x0007409e01007387 */ /* 0x000fe20000100800 */
[----:B------:R-:W-:-:S03]  /*5b10*/  IMAD R3, R3, UR4, RZ ;  /* 0x0000000403037c24 */ /* 0x000fc6000f8e02ff */
[----:B------:R-:W-:Y:S01]  /*5b20*/  STL [R1+0x720], R157 ;  /* 0x0007209d01007387 */ /* 0x000fe20000100800 */
[--C-:B------:R-:W-:Y:S01]  /*5b30*/  @!P4 IMAD.IADD R14, R14, 0x1, -R8.reuse ;  /* 0x000000010e0ec824 */ /* 0x100fe200078e0a08 */
[----:B------:R-:W-:Y:S02]  /*5b40*/  ISETP.GE.AND P2, PT, R0, RZ, PT ;  /* 0x000000ff0000720c */ /* 0x000fe40003f46270 */
[----:B------:R-:W-:Y:S01]  /*5b50*/  STL [R1+0x700], R156 ;  /* 0x0007009c01007387 */ /* 0x000fe20000100800 */
[----:B------:R-:W-:Y:S01]  /*5b60*/  @!P5 IMAD.IADD R15, R15, 0x1, -R8 ;  /* 0x000000010f0fd824 */ /* 0x000fe200078e0a08 */
[----:B------:R-:W-:Y:S02]  /*5b70*/  UMOV UR4, 0x400 ;  /* 0x0000040000047882 */ /* 0x000fe40000000000 */
[----:B------:R-:W-:Y:S01]  /*5b80*/  STL [R1+0x6d0], R155 ;  /* 0x0006d09b01007387 */ /* 0x000fe20000100800 */
[----:B------:R-:W-:Y:S01]  /*5b90*/  ISETP.GE.AND P4, PT, R178, RZ, PT ;  /* 0x000000ffb200720c */ /* 0x000fe20003f86270 */
[----:B------:R-:W-:-:S02]  /*5ba0*/  IMAD.MOV.U32 R12, RZ, RZ, R249 ;  /* 0x000000ffff0c7224 */ /* 0x000fc400078e00f9 */
[----:B------:R-:W-:Y:S01]  /*5bb0*/  STL [R1+0x6b0], R154 ;  /* 0x0006b09a01007387 */ /* 0x000fe20000100800 */
[----:B-1----:R-:W-:Y:S01]  /*5bc0*/  VIADD R5, R5, 0xffffffff ;  /* 0xffffffff05057836 */ /* 0x002fe20000000000 */
[----:B------:R-:W-:Y:S02]  /*5bd0*/  ISETP.GE.AND P5, PT, R250, RZ, PT ;  /* 0x000000fffa00720c */ /* 0x000fe40003fa6270 */
[----:B------:R-:W-:Y:S01]  /*5be0*/  STL [R1+0x690], R153 ;  /* 0x0006909901007387 */ /* 0x000fe20000100800 */
[----:B------:R-:W-:Y:S01]  /*5bf0*/  @!P1 IMAD.IADD R16, R16, 0x1, -R8 ;  /* 0x0000000110109824 */ /* 0x000fe200078e0a08 */
[----:B------:R-:W-:Y:S02]  /*5c00*/  ULEA UR59, UR5, UR4, 0x18 ;  /* 0x00000004053b7291 */ /* 0x000fe4000f8ec03f */
[----:B------:R-:W2:Y:S01]  /*5c10*/  LDL R248, [R1+0x780] ;  /* 0x0007800001f87983 */ /* 0x000ea20000100800 */
[----:B------:R-:W-:Y:S01]  /*5c20*/  LEA R4, P1, R3, UR6, 0x2 ;  /* 0x0000000603047c11 */ /* 0x000fe2000f8210ff */
[----:B------:R-:W-:-:S02]  /*5c30*/  IMAD.MOV.U32 R11, RZ, RZ, R251 ;  /* 0x000000ffff0b7224 */ /* 0x000fc400078e00fb */
[----:B------:R-:W-:Y:S01]  /*5c40*/  @!P0 IMAD.IADD R17, R17, 0x1, -R8 ;  /* 0x0000000111118824 */ /* 0x000fe200078e0a08 */
[----:B------:R-:W3:Y:S01]  /*5c50*/  LDL R249, [R1+0x784] ;  /* 0x0007840001f97983 */ /* 0x000ee20000100800 */
[----:B------:R-:W-:Y:S01]  /*5c60*/  IMAD.MOV.U32 R251, RZ, RZ, R179 ;  /* 0x000000fffffb7224 */ /* 0x000fe200078e00b3 */
[----:B------:R-:W-:Y:S01]  /*5c70*/  ISETP.GE.U32.AND P0, PT, R5, 0x7fffff80, PT ;  /* 0x7fffff800500780c */ /* 0x000fe20003f06070 */
[----:B------:R-:W-:Y:S01]  /*5c80*/  @!P2 IMAD.MOV R7, RZ, RZ, -R7 ;  /* 0x000000ffff07a224 */ /* 0x000fe200078e0a07 */
[----:B------:R-:W-:Y:S01]  /*5c90*/  LEA.HI.X.SX32 R5, R3, UR7, 0x2, P1 ;  /* 0x0000000703057c11 */ /* 0x000fe200088f16ff */
[----:B------:R-:W-:Y:S01]  /*5ca0*/  IMAD.U32 R3, RZ, RZ, UR59 ;  /* 0x0000003bff037e24 */ /* 0x000fe2000f8e00ff */
[----:B------:R-:W-:Y:S01]  /*5cb0*/  ISETP.GE.AND P1, PT, R251, RZ, PT ;  /* 0x000000fffb00720c */ /* 0x000fe20003f26270 */
[----:B------:R-:W4:Y:S01]  /*5cc0*/  LDL R250, [R1+0x78c] ;  /* 0x00078c0001fa7983 */ /* 0x000f220000100800 */
[----:B------:R-:W-:Y:S01]  /*5cd0*/  ISETP.GE.AND P2, PT, R252, RZ, PT ;  /* 0x000000fffc00720c */ /* 0x000fe20003f46270 */
[----:B------:R-:W-:Y:S01]  /*5ce0*/  @!P4 IMAD.MOV R9, RZ, RZ, -R9 ;  /* 0x000000ffff09c224 */ /* 0x000fe200078e0a09 */
[----:B------:R-:W-:Y:S01]  /*5cf0*/  ISETP.GT.U32.AND P3, PT, R8, R6, PT ;  /* 0x000000060800720c */ /* 0x000fe20003f64070 */
[----:B------:R-:W4:Y:S01]  /*5d00*/  LDL R251, [R1+0x794] ;  /* 0x0007940001fb7983 */ /* 0x000f220000100800 */
[----:B------:R-:W-:Y:S01]  /*5d10*/  ISETP.GE.AND P4, PT, R152, RZ, PT ;  /* 0x000000ff9800720c */ /* 0x000fe20003f86270 */
[----:B------:R-:W-:Y:S01]  /*5d20*/  @!P5 IMAD.MOV R125, RZ, RZ, -R125 ;  /* 0x000000ffff7dd224 */ /* 0x000fe200078e0a7d */
[----:B------:R-:W-:Y:S01]  /*5d30*/  ISETP.GT.U32.AND P6, PT, R8, R19, PT ;  /* 0x000000130800720c */ /* 0x000fe20003fc4070 */
[----:B------:R1:W-:Y:S01]  /*5d40*/  STL [R1+0x658], R3 ;  /* 0x0006580301007387 */ /* 0x0003e20000100800 */
[----:B------:R-:W-:Y:S01]  /*5d50*/  ISETP.GE.AND P5, PT, R2, RZ, PT ;  /* 0x000000ff0200720c */ /* 0x000fe20003fa6270 */
[----:B------:R-:W4:Y:S01]  /*5d60*/  LDC.64 R178, c[0x0][0x238] ;  /* 0x00008e00ffb27b82 */ /* 0x000f220000000a00 */
[----:B------:R-:W-:Y:S01]  /*5d70*/  ULDC.64 UR4, c[0x0][0x218] ;  /* 0x0000860000047ab9 */ /* 0x000fe20000000a00 */
[----:B------:R-:W4:Y:S01]  /*5d80*/  LDL R252, [R1+0x798] ;  /* 0x0007980001fc7983 */ /* 0x000f220000100800 */
[----:B------:R-:W-:Y:S01]  /*5d90*/  ULDC UR6, c[0x0][0x240] ;  /* 0x0000900000067ab9 */ /* 0x000fe20000000800 */
[----:B------:R-:W-:-:S02]  /*5da0*/  ULDC UR7, c[0x0][0x240] ;  /* 0x0000900000077ab9 */ /* 0x000fc40000000800 */
[----:B------:R-:W4:Y:S04]  /*5db0*/  LDL R152, [R1+0x79c] ;  /* 0x00079c0001987983 */ /* 0x000f280000100800 */
[----:B------:R-:W4:Y:S01]  /*5dc0*/  LDL R2, [R1+0x7ac] ;  /* 0x0007ac0001027983 */ /* 0x000f220000100800 */
[----:B------:R-:W-:Y:S01]  /*5dd0*/  @!P3 IMAD.IADD R6, R6, 0x1, -R8 ;  /* 0x000000010606b824 */ /* 0x000fe200078e0a08 */
[----:B------:R-:W-:Y:S01]  /*5de0*/  ISETP.GE.AND P3, PT, R11, RZ, PT ;  /* 0x000000ff0b00720c */ /* 0x000fe20003f66270 */
[----:B------:R-:W-:Y:S01]  /*5df0*/  @!P1 IMAD.MOV R93, RZ, RZ, -R93 ;  /* 0x000000ffff5d9224 */ /* 0x000fe200078e0a5d */
[----:B------:R-:W4:Y:S01]  /*5e00*/  LDL R11, [R1+0x7dc] ;  /* 0x0007dc00010b7983 */ /* 0x000f220000100800 */
[----:B------:R-:W-:Y:S01]  /*5e10*/  @!P2 IADD3 R77, -R77, RZ, RZ ;  /* 0x000000ff4d4da210 */ /* 0x000fe20007ffe1ff */
[----:B------:R-:W-:-:S02]  /*5e20*/  @!P4 IMAD.MOV R61, RZ, RZ, -R61 ;  /* 0x000000ffff3dc224 */ /* 0x000fc400078e0a3d */
[----:B------:R-:W-:Y:S01]  /*5e30*/  @!P6 IMAD.IADD R19, R19, 0x1, -R8 ;  /* 0x000000011313e824 */ /* 0x000fe200078e0a08 */
[----:B-1----:R-:W4:Y:S06]  /*5e40*/  LDL R3, [R1+0x6fc] ;  /* 0x0006fc0001037983 */ /* 0x002f2c0000100800 */
[----:B------:R-:W-:Y:S01]  /*5e50*/  @!P3 IMAD.MOV R109, RZ, RZ, -R109 ;  /* 0x000000ffff6db224 */ /* 0x000fe200078e0a6d */
[----:B------:R-:W-:Y:S02]  /*5e60*/  ISETP.GE.AND P3, PT, R12, RZ, PT ;  /* 0x000000ff0c00720c */ /* 0x000fe40003f66270 */
[----:B------:R-:W4:Y:S01]  /*5e70*/  LDL R12, [R1+0x80c] ;  /* 0x00080c00010c7983 */ /* 0x000f220000100800 */
[----:B------:R-:W-:-:S10]  /*5e80*/  @!P5 IMAD.MOV R45, RZ, RZ, -R45 ;  /* 0x000000ffff2dd224 */ /* 0x000fd400078e0a2d */
[----:B------:R-:W-:Y:S01]  /*5e90*/  @!P3 IMAD.MOV R25, RZ, RZ, -R25 ;  /* 0x000000ffff19b224 */ /* 0x000fe200078e0a19 */
[----:B--2---:R-:W-:Y:S02]  /*5ea0*/  ISETP.GE.AND P1, PT, R248, RZ, PT ;  /* 0x000000fff800720c */ /* 0x004fe40003f26270 */
[----:B------:R-:W2:Y:S01]  /*5eb0*/  LDL R248, [R1+0x83c] ;  /* 0x00083c0001f87983 */ /* 0x000ea20000100800 */
[----:B---3--:R-:W-:-:S03]  /*5ec0*/  ISETP.GE.AND P2, PT, R249, RZ, PT ;  /* 0x000000fff900720c */ /* 0x008fc60003f46270 */
[----:B------:R-:W3:Y:S01]  /*5ed0*/  LDL R249, [R1+0x868] ;  /* 0x0008680001f97983 */ /* 0x000ee20000100800 */
[----:B----4-:R-:W-:-:S06]  /*5ee0*/  ISETP.GE.AND P4, PT, R250, RZ, PT ;  /* 0x000000fffa00720c */ /* 0x010fcc0003f86270 */
[----:B------:R-:W-:Y:S01]  /*5ef0*/  @!P1 IMAD.MOV R140, RZ, RZ, -R140 ;  /* 0x000000ffff8c9224 */ /* 0x000fe200078e0a8c */
[----:B------:R-:W4:Y:S01]  /*5f00*/  LDL R250, [R1+0x808] ;  /* 0x0008080001fa7983 */ /* 0x000f220000100800 */
[----:B------:R-:W-:-:S03]  /*5f10*/  ISETP.GE.AND P5, PT, R251, RZ, PT ;  /* 0x000000fffb00720c */ /* 0x000fc60003fa6270 */
[----:B------:R-:W4:Y:S01]  /*5f20*/  LDL R251, [R1+0x7a0] ;  /* 0x0007a00001fb7983 */ /* 0x000f220000100800 */
[----:B------:R-:W-:Y:S01]  /*5f30*/  @!P2 IMAD.MOV R124, RZ, RZ, -R124 ;  /* 0x000000ffff7ca224 */ /* 0x000fe200078e0a7c */
[----:B------:R-:W-:Y:S02]  /*5f40*/  ISETP.GE.AND P3, PT, R252, RZ, PT ;  /* 0x000000fffc00720c */ /* 0x000fe40003f66270 */
[----:B------:R-:W4:Y:S01]  /*5f50*/  LDL R252, [R1+0x75c] ;  /* 0x00075c0001fc7983 */ /* 0x000f220000100800 */
[----:B------:R-:W-:-:S03]  /*5f60*/  ISETP.GE.AND P1, PT, R152, RZ, PT ;  /* 0x000000ff9800720c */ /* 0x000fc60003f26270 */
[----:B------:R-:W4:Y:S01]  /*5f70*/  LDL R152, [R1+0x73c] ;  /* 0x00073c0001987983 */ /* 0x000f220000100800 */
[----:B------:R-:W-:-:S03]  /*5f80*/  ISETP.GE.AND P2, PT, R2, RZ, PT ;  /* 0x000000ff0200720c */ /* 0x000fc60003f46270 */
[----:B------:R-:W4:Y:S01]  /*5f90*/  LDL R2, [R1+0x71c] ;  /* 0x00071c0001027983 */ /* 0x000f220000100800 */
[----:B------:R-:W-:Y:S01]  /*5fa0*/  ISETP.GT.U32.AND P6, PT, R8, R10, PT ;  /* 0x0000000a0800720c */ /* 0x000fe20003fc4070 */
[----:B------:R-:W-:Y:S01]  /*5fb0*/  @!P4 IMAD.MOV R108, RZ, RZ, -R108 ;  /* 0x000000ffff6cc224 */ /* 0x000fe200078e0a6c */
[----:B------:R-:W-:Y:S01]  /*5fc0*/  ISETP.GE.AND P4, PT, R11, RZ, PT ;  /* 0x000000ff0b00720c */ /* 0x000fe20003f86270 */
[----:B------:R-:W-:Y:S01]  /*5fd0*/  @!P5 IMAD.MOV R92, RZ, RZ, -R92 ;  /* 0x000000ffff5cd224 */ /* 0x000fe200078e0a5c */
[----:B------:R-:W4:Y:S01]  /*5fe0*/  LDL R11, [R1+0x6ac] ;  /* 0x0006ac00010b7983 */ /* 0x000f220000100800 */
[----:B------:R-:W-:Y:S02]  /*5ff0*/  @!P3 IMAD.MOV R76, RZ, RZ, -R76 ;  /* 0x000000ffff4cb224 */ /* 0x000fe400078e0a4c */
[----:B------:R-:W-:Y:S01]  /*6000*/  @!P1 IMAD.MOV R60, RZ, RZ, -R60 ;  /* 0x000000ffff3c9224 */ /* 0x000fe200078e0a3c */
[----:B------:R-:W-:-:S05]  /*6010*/  ISETP.GE.AND P5, PT, R12, RZ, PT ;  /* 0x000000ff0c00720c */ /* 0x000fca0003fa6270 */
[----:B------:R-:W-:Y:S01]  /*6020*/  @!P6 IMAD.IADD R10, R10, 0x1, -R8 ;  /* 0x000000010a0ae824 */ /* 0x000fe200078e0a08 */
[----:B------:R-:W4:Y:S01]  /*6030*/  LDL R12, [R1+0x68c] ;  /* 0x00068c00010c7983 */ /* 0x000f220000100800 */
[----:B------:R-:W-:-:S03]  /*6040*/  @!P2 IMAD.MOV R139, RZ, RZ, -R139 ;  /* 0x000000ffff8ba224 */ /* 0x000fc600078e0a8b */
[----:B------:R-:W4:Y:S01]  /*6050*/  LDL R8, [R1+0x6cc] ;  /* 0x0006cc0001087983 */ /* 0x000f220000100800 */
[----:B------:R-:W-:Y:S02]  /*6060*/  @!P4 IMAD.MOV R138, RZ, RZ, -R138 ;  /* 0x000000ffff8ac224 */ /* 0x000fe400078e0a8a */
[----:B------:R-:W-:Y:S01]  /*6070*/  @!P5 IMAD.MOV R137, RZ, RZ, -R137 ;  /* 0x000000ffff89d224 */ /* 0x000fe200078e0a89 */
[----:B--2---:R-:W-:Y:S02]  /*6080*/  ISETP.GE.AND P3, PT, R248, RZ, PT ;  /* 0x000000fff800720c */ /* 0x004fe40003f66270 */
[----:B------:R-:W2:Y:S01]  /*6090*/  LDL.LU R248, [R1+0x988] ;  /* 0x0009880001f87983 */ /* 0x000ea20000300800 */
[----:B---3--:R-:W-:-:S03]  /*60a0*/  ISETP.GE.AND P1, PT, R249, RZ, PT ;  /* 0x000000fff900720c */ /* 0x008fc60003f26270 */
[----:B------:R-:W3:Y:S01]  /*60b0*/  LDL.LU R249, [R1+0x984] ;  /* 0x0009840001f97983 */ /* 0x000ee20000300800 */
[----:B----4-:R-:W-:-:S06]  /*60c0*/  ISETP.GE.AND P2, PT, R250, RZ, PT ;  /* 0x000000fffa00720c */ /* 0x010fcc0003f46270 */
[----:B------:R-:W-:Y:S01]  /*60d0*/  @!P3 IMAD.MOV R136, RZ, RZ, -R136 ;  /* 0x000000ffff88b224 */ /* 0x000fe200078e0a88 */
[----:B------:R-:W4:Y:S01]  /*60e0*/  LDL.LU R250, [R1+0x980] ;  /* 0x0009800001fa7983 */ /* 0x000f220000300800 */
[----:B------:R-:W-:-:S03]  /*60f0*/  ISETP.GE.AND P4, PT, R251, RZ, PT ;  /* 0x000000fffb00720c */ /* 0x000fc60003f86270 */
[----:B------:R-:W2:Y:S01]  /*6100*/  LDL.LU R251, [R1+0x97c] ;  /* 0x00097c0001fb7983 */ /* 0x000ea20000300800 */
[----:B------:R-:W-:Y:S01]  /*6110*/  @!P1 IMAD.MOV R135, RZ, RZ, -R135 ;  /* 0x000000ffff879224 */ /* 0x000fe200078e0a87 */
[----:B------:R-:W-:Y:S02]  /*6120*/  ISETP.GE.AND P5, PT, R252, RZ, PT ;  /* 0x000000fffc00720c */ /* 0x000fe40003fa6270 */
[----:B------:R-:W3:Y:S01]  /*6130*/  LDL.LU R252, [R1+0x978] ;  /* 0x0009780001fc7983 */ /* 0x000ee20000300800 */
[----:B------:R-:W-:-:S03]  /*6140*/  ISETP.GE.AND P3, PT, R152, RZ, PT ;  /* 0x000000ff9800720c */ /* 0x000fc60003f66270 */
[----:B------:R-:W4:Y:S01]  /*6150*/  LDL.LU R152, [R1+0x974] ;  /* 0x0009740001987983 */ /* 0x000f220000300800 */
[----:B------:R-:W-:-:S03]  /*6160*/  ISETP.GE.AND P1, PT, R2, RZ, PT ;  /* 0x000000ff0200720c */ /* 0x000fc60003f26270 */
[----:B------:R-:W2:Y:S01]  /*6170*/  LDL.LU R2, [R1+0x970] ;  /* 0x0009700001027983 */ /* 0x000ea20000300800 */
[----:B------:R-:W-:Y:S01]  /*6180*/  @!P2 IMAD.MOV R134, RZ, RZ, -R134 ;  /* 0x000000ffff86a224 */ /* 0x000fe200078e0a86 */
[----:B------:R-:W-:-:S08]  /*6190*/  ISETP.GE.AND P2, PT, R3, RZ, PT ;  /* 0x000000ff0300720c */ /* 0x000fd00003f46270 */
[----:B------:R-:W-:-:S05]  /*61a0*/  @!P1 IMAD.MOV R130, RZ, RZ, -R130 ;  /* 0x000000ffff829224 */ /* 0x000fca00078e0a82 */
[----:B------:R-:W-:Y:S02]  /*61b0*/  @!P2 IMAD.MOV R129, RZ, RZ, -R129 ;  /* 0x000000ffff81a224 */ /* 0x000fe400078e0a81 */
[----:B------:R-:W-:Y:S02]  /*61c0*/  @!P4 IMAD.MOV R133, RZ, RZ, -R133 ;  /* 0x000000ffff85c224 */ /* 0x000fe400078e0a85 */
[----:B------:R-:W-:Y:S01]  /*61d0*/  @!P5 IMAD.MOV R132, RZ, RZ, -R132 ;  /* 0x000000ffff84d224 */ /* 0x000fe200078e0a84 */
[----:B------:R-:W-:Y:S02]  /*61e0*/  ISETP.GE.AND P4, PT, R8, RZ, PT ;  /* 0x000000ff0800720c */ /* 0x000fe40003f86270 */
[----:B------:R-:W-:Y:S01]  /*61f0*/  ISETP.GE.AND P5, PT, R11, RZ, PT ;  /* 0x000000ff0b00720c */ /* 0x000fe20003fa6270 */
[----:B------:R-:W-:Y:S01]  /*6200*/  @!P3 IMAD.MOV R131, RZ, RZ, -R131 ;  /* 0x000000ffff83b224 */ /* 0x000fe200078e0a83 */
[----:B------:R-:W1:Y:S01]  /*6210*/  S2R R3, SR_TID.X ;  /* 0x0000000000037919 */ /* 0x000e620000002100 */
[----:B------:R-:W1:Y:S08]  /*6220*/  LDC R8, c[0x0][0x230] ;  /* 0x00008c00ff087b82 */ /* 0x000e700000000800 */
[----:B------:R-:W-:-:S02]  /*6230*/  @!P4 IMAD.MOV R128, RZ, RZ, -R128 ;  /* 0x000000ffff80c224 */ /* 0x000fc400078e0a80 */
[----:B------:R-:W-:Y:S01]  /*6240*/  @!P5 IMAD.MOV R127, RZ, RZ, -R127 ;  /* 0x000000ffff7fd224 */ /* 0x000fe200078e0a7f */
[----:B------:R-:W-:-:S13]  /*6250*/  ISETP.GE.AND P3, PT, R12, RZ, PT ;  /* 0x000000ff0c00720c */ /* 0x000fda0003f66270 */
[----:B------:R-:W-:Y:S01]  /*6260*/  @!P3 IMAD.MOV R126, RZ, RZ, -R126 ;  /* 0x000000ffff7eb224 */ /* 0x000fe200078e0a7e */
[----:B----4-:R-:W-:Y:S02]  /*6270*/  ISETP.GE.AND P2, PT, R152, RZ, PT ;  /* 0x000000ff9800720c */ /* 0x010fe40003f46270 */
[----:B--2---:R-:W-:Y:S02]  /*6280*/  ISETP.GE.AND P1, PT, R2, RZ, PT ;  /* 0x000000ff0200720c */ /* 0x004fe40003f26270 */
[----:B------:R-:W2:Y:S04]  /*6290*/  LDL.LU R2, [R1+0x96c] ;  /* 0x00096c0001027983 */ /* 0x000ea80000300800 */
[----:B------:R-:W4:Y:S01]  /*62a0*/  LDL.LU R152, [R1+0x968] ;  /* 0x0009680001987983 */ /* 0x000f220000300800 */
[----:B---3--:R-:W-:-:S02]  /*62b0*/  ISETP.GE.AND P4, PT, R252, RZ, PT ;  /* 0x000000fffc00720c */ /* 0x008fc40003f86270 */
[----:B------:R-:W-:Y:S02]  /*62c0*/  ISETP.GE.AND P5, PT, R251, RZ, PT ;  /* 0x000000fffb00720c */ /* 0x000fe40003fa6270 */
[----:B------:R-:W-:Y:S01]  /*62d0*/  @!P2 IMAD.MOV R122, RZ, RZ, -R122 ;  /* 0x000000ffff7aa224 */ /* 0x000fe200078e0a7a */
[----:B------:R-:W-:Y:S01]  /*62e0*/  ISETP.GE.AND P2, PT, R248, RZ, PT ;  /* 0x000000fff800720c */ /* 0x000fe20003f46270 */
[----:B------:R-:W-:Y:S01]  /*62f0*/  @!P1 IMAD.MOV R123, RZ, RZ, -R123 ;  /* 0x000000ffff7b9224 */ /* 0x000fe200078e0a7b */
[----:B------:R-:W-:-:S06]  /*6300*/  ISETP.GE.AND P1, PT, R249, RZ, PT ;  /* 0x000000fff900720c */ /* 0x000fcc0003f26270 */
[----:B------:R-:W-:Y:S01]  /*6310*/  @!P4 IMAD.MOV R121, RZ, RZ, -R121 ;  /* 0x000000ffff79c224 */ /* 0x000fe200078e0a79 */
[----:B------:R-:W-:Y:S01]  /*6320*/  ISETP.GE.AND P4, PT, R247, RZ, PT ;  /* 0x000000fff700720c */ /* 0x000fe20003f86270 */
[----:B------:R-:W-:Y:S01]  /*6330*/  @!P5 IMAD.MOV R120, RZ, RZ, -R120 ;  /* 0x000000ffff78d224 */ /* 0x000fe200078e0a78 */
[----:B------:R-:W-:Y:S02]  /*6340*/  ISETP.GE.AND P5, PT, R246, RZ, PT ;  /* 0x000000fff600720c */ /* 0x000fe40003fa6270 */
[----:B------:R-:W-:Y:S01]  /*6350*/  ISETP.GE.AND P3, PT, R250, RZ, PT ;  /* 0x000000fffa00720c */ /* 0x000fe20003f66270 */
[----:B------:R-:W-:Y:S01]  /*6360*/  @!P2 IMAD.MOV R117, RZ, RZ, -R117 ;  /* 0x000000ffff75a224 */ /* 0x000fe200078e0a75 */
[----:B------:R-:W-:Y:S01]  /*6370*/  ISETP.GE.AND P2, PT, R243, RZ, PT ;  /* 0x000000fff300720c */ /* 0x000fe20003f46270 */
[----:B------:R-:W-:Y:S01]  /*6380*/  @!P1 IMAD.MOV R118, RZ, RZ, -R118 ;  /* 0x000000ffff769224 */ /* 0x000fe200078e0a76 */
[----:B------:R-:W-:-:S05]  /*6390*/  ISETP.GE.AND P1, PT, R244, RZ, PT ;  /* 0x000000fff400720c */ /* 0x000fca0003f26270 */
[----:B------:R-:W-:Y:S01]  /*63a0*/  @!P4 IMAD.MOV R116, RZ, RZ, -R116 ;  /* 0x000000ffff74c224 */ /* 0x000fe200078e0a74 */
[----:B------:R-:W-:Y:S01]  /*63b0*/  ISETP.GE.AND P4, PT, R242, RZ, PT ;  /* 0x000000fff200720c */ /* 0x000fe20003f86270 */
[----:B------:R-:W-:Y:S01]  /*63c0*/  @!P5 IMAD.MOV R115, RZ, RZ, -R115 ;  /* 0x000000ffff73d224 */ /* 0x000fe200078e0a73 */
[----:B------:R-:W-:Y:S01]  /*63d0*/  ISETP.GE.AND P5, PT, R241, RZ, PT ;  /* 0x000000fff100720c */ /* 0x000fe20003fa6270 */
[----:B------:R-:W-:Y:S01]  /*63e0*/  @!P3 IMAD.MOV R119, RZ, RZ, -R119 ;  /* 0x000000ffff77b224 */ /* 0x000fe200078e0a77 */
        /* <DEDUP_REMOVED lines=35> */
[----:B------:R-:W-:Y:S02]  /*6620*/  @!P4 IADD3 R94, -R94, RZ, RZ ;  /* 0x000000ff5e5ec210 */ /* 0x000fe40007ffe1ff */
[----:B------:R-:W-:Y:S01]  /*6630*/  @!P5 IMAD.MOV R91, RZ, RZ, -R91 ;  /* 0x000000ffff5bd224 */ /* 0x000fe200078e0a5b */
[----:B------:R-:W-:Y:S02]  /*6640*/  ISETP.GE.AND P4, PT, R222, RZ, PT ;  /* 0x000000ffde00720c */ /* 0x000fe40003f86270 */
        /* <DEDUP_REMOVED lines=76> */
[----:B------:R-:W-:Y:S02]  /*6b10*/  ISETP.GE.AND P2, PT, R182, RZ, PT ;  /* 0x000000ffb600720c */ /* 0x000fe40003f46270 */
[----:B------:R-:W-:Y:S01]  /*6b20*/  ISETP.GE.AND P6, PT, R153, RZ, PT ;  /* 0x000000ff9900720c */ /* 0x000fe20003fc6270 */
[----:B-1----:R-:W-:Y:S01]  /*6b30*/  IMAD.SHL.U32 R3, R3, 0x10, RZ ;  /* 0x0000001003037824 */ /* 0x002fe200078e00ff */
[----:B------:R-:W1:Y:S01]  /*6b40*/  LDC R187, c[0x0][0x230] ;  /* 0x00008c00ffbb7b82 */ /* 0x000e620000000800 */
        /* <DEDUP_REMOVED lines=33> */
[----:B------:R-:W-:Y:S02]  /*6d60*/  ISETP.GE.AND P5, PT, R163, RZ, PT ;  /* 0x000000ffa300720c */ /* 0x000fe40003fa6270 */
[----:B------:R-:W-:Y:S02]  /*6d70*/  @!P3 IADD3 R31, -R31, RZ, RZ ;  /* 0x000000ff1f1fb210 */ /* 0x000fe40007ffe1ff */
[----:B------:R-:W-:Y:S01]  /*6d80*/  ISETP.GE.AND P3, PT, R167, RZ, PT ;  /* 0x000000ffa700720c */ /* 0x000fe20003f66270 */
[----:B------:R-:W-:Y:S01]  /*6d90*/  @!P1 IMAD.MOV R24, RZ, RZ, -R24 ;  /* 0x000000ffff189224 */ /* 0x000fe200078e0a18 */
[----:B------:R-:W-:Y:S01]  /*6da0*/  ISETP.GE.AND P1, PT, R161, RZ, PT ;  /* 0x000000ffa100720c */ /* 0x000fe20003f26270 */
[----:B------:R-:W-:Y:S01]  /*6db0*/  @!P2 IMAD.MOV R23, RZ, RZ, -R23 ;  /* 0x000000ffff17a224 */ /* 0x000fe200078e0a17 */
[----:B------:R-:W-:-:S03]  /*6dc0*/  ISETP.GE.AND P2, PT, R160, RZ, PT ;  /* 0x000000ffa000720c */ /* 0x000fc60003f46270 */
[----:B------:R-:W-:Y:S01]  /*6dd0*/  @!P4 IMAD.MOV R22, RZ, RZ, -R22 ;  /* 0x000000ffff16c224 */ /* 0x000fe200078e0a16 */
[----:B------:R-:W-:Y:S01]  /*6de0*/  ISETP.GE.AND P4, PT, R159, RZ, PT ;  /* 0x000000ff9f00720c */ /* 0x000fe20003f86270 */
[----:B------:R-:W-:Y:S01]  /*6df0*/  @!P5 IMAD.MOV R21, RZ, RZ, -R21 ;  /* 0x000000ffff15d224 */ /* 0x000fe200078e0a15 */
[----:B------:R-:W-:-:S03]  /*6e00*/  ISETP.GE.AND P5, PT, R158, RZ, PT ;  /* 0x000000ff9e00720c */ /* 0x000fc60003fa6270 */
[----:B------:R-:W-:Y:S01]  /*6e10*/  @!P3 IMAD.MOV R26, RZ, RZ, -R26 ;  /* 0x000000ffff1ab224 */ /* 0x000fe200078e0a1a */
        /* <DEDUP_REMOVED lines=9> */
[----:B------:R-:W-:Y:S02]  /*6eb0*/  @!P3 IMAD.MOV R20, RZ, RZ, -R20 ;  /* 0x000000ffff14b224 */ /* 0x000fe400078e0a14 */
[----:B------:R-:W-:Y:S02]  /*6ec0*/  @!P1 IMAD.MOV R13, RZ, RZ, -R13 ;  /* 0x000000ffff0d9224 */ /* 0x000fe400078e0a0d */
[----:B------:R-:W-:Y:S02]  /*6ed0*/  @!P2 IMAD.MOV R14, RZ, RZ, -R14 ;  /* 0x000000ffff0ea224 */ /* 0x000fe400078e0a0e */
[----:B------:R-:W-:Y:S02]  /*6ee0*/  @!P6 IMAD.MOV R6, RZ, RZ, -R6 ;  /* 0x000000ffff06e224 */ /* 0x000fe400078e0a06 */
[----:B------:R-:W-:Y:S02]  /*6ef0*/  @!P4 IMAD.MOV R15, RZ, RZ, -R15 ;  /* 0x000000ffff0fc224 */ /* 0x000fe400078e0a0f */
[----:B------:R-:W-:-:S02]  /*6f00*/  @!P5 IMAD.MOV R10, RZ, RZ, -R10 ;  /* 0x000000ffff0ad224 */ /* 0x000fc400078e0a0a */
[----:B------:R-:W-:Y:S01]  /*6f10*/  IMAD R11, R186, R179, RZ ;  /* 0x000000b3ba0b7224 */ /* 0x000fe200078e02ff */
[----:B------:R-:W-:Y:S02]  /*6f20*/  LOP3.LUT R3, R3, 0x70, RZ, 0xc0, !PT ;  /* 0x0000007003037812 */ /* 0x000fe400078ec0ff */
[----:B----4-:R-:W-:Y:S02]  /*6f30*/  ISETP.NE.AND P3, PT, R152, RZ, PT ;  /* 0x000000ff9800720c */ /* 0x010fe40003f65270 */
[----:B------:R-:W-:-:S04]  /*6f40*/  LOP3.LUT R12, RZ, R152, RZ, 0x33, !PT ;  /* 0x00000098ff0c7212 */ /* 0x000fc800078e33ff */
[C---:B------:R-:W-:Y:S02]  /*6f50*/  SEL R7, R12.reuse, R7, !P3 ;  /* 0x000000070c077207 */ /* 0x040fe40005800000 */
[C---:B------:R-:W-:Y:S02]  /*6f60*/  SEL R9, R12.reuse, R9, !P3 ;  /* 0x000000090c097207 */ /* 0x040fe40005800000 */
[C---:B------:R-:W-:Y:S02]  /*6f70*/  SEL R125, R12.reuse, R125, !P3 ;  /* 0x0000007d0c7d7207 */ /* 0x040fe40005800000 */
[C---:B------:R-:W-:Y:S02]  /*6f80*/  SEL R109, R12.reuse, R109, !P3 ;  /* 0x0000006d0c6d7207 */ /* 0x040fe40005800000 */
[C---:B------:R-:W-:Y:S02]  /*6f90*/  SEL R93, R12.reuse, R93, !P3 ;  /* 0x0000005d0c5d7207 */ /* 0x040fe40005800000 */
[----:B------:R-:W-:-:S02]  /*6fa0*/  SEL R77, R12, R77, !P3 ;  /* 0x0000004d0c4d7207 */ /* 0x000fc40005800000 */
        /* <DEDUP_REMOVED lines=120> */
[C---:B------:R-:W-:Y:S01]  /*7730*/  SEL R10, R12.reuse, R10, !P3 ;  /* 0x0000000a0c0a7207 */ /* 0x040fe20005800000 */
[----:B------:R-:W-:Y:S01]  /*7740*/  IMAD R7, R7, UR29, RZ ;  /* 0x0000001d07077c24 */ /* 0x000fe2000f8e02ff */
[----:B------:R-:W-:Y:S01]  /*7750*/  SEL R12, R12, R6, !P3 ;  /* 0x000000060c0c7207 */ /* 0x000fe20005800000 */
[----:B------:R-:W-:Y:S01]  /*7760*/  VIADD R6, R8, 0xfffffffc ;  /* 0xfffffffc08067836 */ /* 0x000fe20000000000 */
[C---:B------:R-:W-:Y:S01]  /*7770*/  LEA R8, P3, R11.reuse, UR4, 0x2 ;  /* 0x000000040b087c11 */ /* 0x040fe2000f8610ff */
[----:B------:R-:W-:Y:S01]  /*7780*/  IMAD R3, R186, 0x80, R3 ;  /* 0x00000080ba037824 */ /* 0x000fe200078e0203 */
[----:B------:R-:W-:Y:S02]  /*7790*/  ULDC UR4, c[0x0][0x240] ;  /* 0x0000900000047ab9 */ /* 0x000fe40000000800 */
[----:B------:R-:W-:Y:S02]  /*77a0*/  LEA.HI.X.SX32 R11, R11, UR5, 0x2, P3 ;  /* 0x000000050b0b7c11 */ /* 0x000fe400098f16ff */
[----:B------:R-:W-:Y:S01]  /*77b0*/  LEA R152, P4, R7, R8, 0x2 ;  /* 0x0000000807987211 */ /* 0x000fe200078810ff */
[----:B------:R-:W-:Y:S01]  /*77c0*/  IMAD R140, R140, UR29, RZ ;  /* 0x0000001d8c8c7c24 */ /* 0x000fe2000f8e02ff */
[----:B------:R-:W-:Y:S01]  /*77d0*/  ULDC UR5, c[0x0][0x240] ;  /* 0x0000900000057ab9 */ /* 0x000fe20000000800 */
[----:B------:R-:W-:Y:S01]  /*77e0*/  VIADD R36, R3, UR59 ;  /* 0x0000003b03247c36 */ /* 0x000fe20008000000 */
[----:B------:R-:W-:Y:S01]  /*77f0*/  LEA.HI.X.SX32 R153, R7, R11, 0x2, P4 ;  /* 0x0000000b07997211 */ /* 0x000fe200020f16ff */
[----:B------:R-:W-:-:S02]  /*7800*/  IMAD R139, R139, UR30, RZ ;  /* 0x0000001e8b8b7c24 */ /* 0x000fc4000f8e02ff */
[----:B------:R-:W-:Y:S01]  /*7810*/  IMAD.SHL.U32 R42, R178, 0x4, RZ ;  /* 0x00000004b22a7824 */ /* 0x000fe200078e00ff */
[----:B------:R-:W-:Y:S01]  /*7820*/  LEA R154, P5, R140, R8, 0x2 ;  /* 0x000000088c9a7211 */ /* 0x000fe200078a10ff */
[----:B------:R-:W-:Y:S01]  /*7830*/  @!PT LDS RZ, [RZ] ;  /* 0x00000000fffff984 */ /* 0x000fe20000000800 */
[----:B------:R-:W-:Y:S01]  /*7840*/  @!PT LDS RZ, [RZ] ;  /* 0x00000000fffff984 */ /* 0x000fe20000000800 */
[----:B------:R-:W-:Y:S01]  /*7850*/  @!PT LDS RZ, [RZ] ;  /* 0x00000000fffff984 */ /* 0x000fe20000000800 */
[----:B------:R-:W-:Y:S01]  /*7860*/  LDGSTS.E [R36], desc[UR60][R4.64], !P0 ;  /* 0x0000000004247fae */ /* 0x000fe2000c12187c */
[----:B------:R-:W-:Y:S01]  /*7870*/  ISETP.GE.U32.AND P0, PT, R6, 0x7fffff7d, PT ;  /* 0x7fffff7d0600780c */ /* 0x000fe20003f06070 */
[----:B------:R-:W-:Y:S02]  /*7880*/  IMAD R138, R138, UR31, RZ ;  /* 0x0000001f8a8a7c24 */ /* 0x000fe4000f8e02ff */
[----:B------:R3:W-:Y:S01]  /*7890*/  STL.64 [R1+0x238], R152 ;  /* 0x0002389801007387 */ /* 0x0007e20000100a00 */
[----:B------:R-:W-:Y:S01]  /*78a0*/  IADD3 R6, P3, R42, R4, RZ ;  /* 0x000000042a067210 */ /* 0x000fe20007f7e0ff */
[----:B------:R-:W-:Y:S01]  /*78b0*/  IMAD R137, R137, UR32, RZ ;  /* 0x0000002089897c24 */ /* 0x000fe2000f8e02ff */
[----:B------:R-:W-:Y:S01]  /*78c0*/  LEA.HI.X.SX32 R155, R140, R11, 0x2, P5 ;  /* 0x0000000b8c9b7211 */ /* 0x000fe200028f16ff */
[----:B------:R-:W-:Y:S01]  /*78d0*/  IMAD R136, R136, UR33, RZ ;  /* 0x0000002188887c24 */ /* 0x000fe2000f8e02ff */
[----:B------:R-:W-:Y:S01]  /*78e0*/  LEA.HI.X.SX32 R7, R178, R5, 0x2, P3 ;  /* 0x00000005b2077211 */ /* 0x000fe200018f16ff */
[----:B------:R-:W-:Y:S01]  /*78f0*/  IMAD R135, R135, UR34, RZ ;  /* 0x0000002287877c24 */ /* 0x000fe2000f8e02ff */
[----:B------:R-:W-:Y:S01]  /*7900*/  ULDC UR30, c[0x0][0x240] ;  /* 0x00009000001e7ab9 */ /* 0x000fe20000000800 */
[----:B------:R-:W-:Y:S01]  /*7910*/  IMAD R134, R134, UR35, RZ ;  /* 0x0000002386867c24 */ /* 0x000fe2000f8e02ff */
[----:B------:R-:W-:Y:S01]  /*7920*/  ULDC UR31, c[0x0][0x240] ;  /* 0x00009000001f7ab9 */ /* 0x000fe20000000800 */
[-C--:B---3--:R-:W-:Y:S01]  /*7930*/  LEA R152, P6, R139, R8.reuse, 0x2 ;  /* 0x000000088b987211 */ /* 0x088fe200078c10ff */
[----:B------:R3:W-:Y:S01]  /*7940*/  STL.64 [R1+0x278], R154 ;  /* 0x0002789a01007387 */ /* 0x0007e20000100a00 */
[-C--:B------:R-:W-:Y:S01]  /*7950*/  LEA R158, P3, R138, R8.reuse, 0x2 ;  /* 0x000000088a9e7211 */ /* 0x080fe200078610ff */
[----:B------:R-:W-:Y:S01]  /*7960*/  IMAD R133, R133, UR36, RZ ;  /* 0x0000002485857c24 */ /* 0x000fe2000f8e02ff */
[-C--:B------:R-:W-:Y:S01]  /*7970*/  LEA.HI.X.SX32 R153, R139, R11.reuse, 0x2, P6 ;  /* 0x0000000b8b997211 */ /* 0x080fe200030f16ff */
[----:B------:R-:W-:Y:S01]  /*7980*/  IMAD R132, R132, UR37, RZ ;  /* 0x0000002584847c24 */ /* 0x000fe2000f8e02ff */
[-C--:B------:R-:W-:Y:S01]  /*7990*/  LEA R156, P4, R137, R8.reuse, 0x2 ;  /* 0x00000008899c7211 */ /* 0x080fe200078810ff */
[----:B------:R-:W-:Y:S01]  /*79a0*/  IMAD R131, R131, UR38, RZ ;  /* 0x0000002683837c24 */ /* 0x000fe2000f8e02ff */
[-C--:B------:R-:W-:Y:S01]  /*79b0*/  LEA.HI.X.SX32 R159, R138, R11.reuse, 0x2, P3 ;  /* 0x0000000b8a9f7211 */ /* 0x080fe200018f16ff */
[----:B------:R4:W-:Y:S01]  /*79c0*/  STL.64 [R1+0x2b8], R152 ;  /* 0x0002b89801007387 */ /* 0x0009e20000100a00 */
[-C--:B------:R-:W-:Y:S01]  /*79d0*/  LEA.HI.X.SX32 R157, R137, R11.reuse, 0x2, P4 ;  /* 0x0000000b899d7211 */ /* 0x080fe200020f16ff */
[----:B------:R-:W-:Y:S01]  /*79e0*/  IMAD R130, R130, UR39, RZ ;  /* 0x0000002782827c24 */ /* 0x000fe2000f8e02ff */
[----:B------:R-:W-:Y:S01]  /*79f0*/  ULDC UR32, c[0x0][0x240] ;  /* 0x0000900000207ab9 */ /* 0x000fe20000000800 */
[CC--:B---3--:R-:W-:Y:S01]  /*7a00*/  LEA R154, P5, R136.reuse, R8.reuse, 0x2 ;  /* 0x00000008889a7211 */ /* 0x0c8fe200078a10ff */
[----:B------:R3:W-:Y:S01]  /*7a10*/  STL.64 [R1+0x2f8], R158 ;  /* 0x0002f89e01007387 */ /* 0x0007e20000100a00 */
[----:B------:R-:W-:Y:S01]  /*7a20*/  IMAD R129, R129, UR40, RZ ;  /* 0x0000002881817c24 */ /* 0x000fe2000f8e02ff */
[----:B------:R-:W-:Y:S01]  /*7a30*/  ULDC UR33, c[0x0][0x240] ;  /* 0x0000900000217ab9 */ /* 0x000fe20000000800 */
[-C--:B------:R-:W-:Y:S01]  /*7a40*/  LEA.HI.X.SX32 R155, R136, R11.reuse, 0x2, P5 ;  /* 0x0000000b889b7211 */ /* 0x080fe200028f16ff */
[----:B------:R-:W-:Y:S01]  /*7a50*/  IMAD R128, R128, UR41, RZ ;  /* 0x0000002980807c24 */ /* 0x000fe2000f8e02ff */
[----:B------:R-:W-:Y:S01]  /*7a60*/  ULDC UR34, c[0x0][0x240] ;  /* 0x0000900000227ab9 */ /* 0x000fe20000000800 */
[----:B------:R-:W-:Y:S01]  /*7a70*/  IMAD R127, R127, UR42, RZ ;  /* 0x0000002a7f7f7c24 */ /* 0x000fe2000f8e02ff */
[CC--:B----4-:R-:W-:Y:S01]  /*7a80*/  LEA R152, P6, R135.reuse, R8.reuse, 0x2 ;  /* 0x0000000887987211 */ /* 0x0d0fe200078c10ff */
[----:B------:R4:W-:Y:S01]  /*7a90*/  STL.64 [R1+0x338], R156 ;  /* 0x0003389c01007387 */ /* 0x0009e20000100a00 */
[----:B------:R-:W-:Y:S01]  /*7aa0*/  IMAD R126, R126, UR43, RZ ;  /* 0x0000002b7e7e7c24 */ /* 0x000fe2000f8e02ff */
[----:B------:R-:W-:Y:S01]  /*7ab0*/  ULDC UR35, c[0x0][0x240] ;  /* 0x0000900000237ab9 */ /* 0x000fe20000000800 */
[-C--:B------:R-:W-:Y:S01]  /*7ac0*/  LEA.HI.X.SX32 R153, R135, R11.reuse, 0x2, P6 ;  /* 0x0000000b87997211 */ /* 0x080fe200030f16ff */
[----:B------:R1:W-:Y:S01]  /*7ad0*/  STL.64 [R1+0x378], R154 ;  /* 0x0003789a01007387 */ /* 0x0003e20000100a00 */
[CC--:B---3--:R-:W-:Y:S01]  /*7ae0*/  LEA R158, P3, R134.reuse, R8.reuse, 0x2 ;  /* 0x00000008869e7211 */ /* 0x0c8fe200078610ff */
[----:B------:R-:W-:Y:S01]  /*7af0*/  IMAD R125, R125, UR29, RZ ;  /* 0x0000001d7d7d7c24 */ /* 0x000fe2000f8e02ff */
[----:B------:R-:W-:Y:S01]  /*7b00*/  ULDC UR36, c[0x0][0x240] ;  /* 0x0000900000247ab9 */ /* 0x000fe20000000800 */
[----:B------:R3:W-:Y:S01]  /*7b10*/  STL.64 [R1+0x3b8], R152 ;  /* 0x0003b89801007387 */ /* 0x0007e20000100a00 */
[-C--:B------:R-:W-:Y:S01]  /*7b20*/  LEA.HI.X.SX32 R159, R134, R11.reuse, 0x2, P3 ;  /* 0x0000000b869f7211 */ /* 0x080fe200018f16ff */
[----:B------:R-:W-:Y:S01]  /*7b30*/  IMAD R124, R124, UR29, RZ ;  /* 0x0000001d7c7c7c24 */ /* 0x000fe2000f8e02ff */
[----:B------:R-:W-:Y:S01]  /*7b40*/  ULDC UR37, c[0x0][0x240] ;  /* 0x0000900000257ab9 */ /* 0x000fe20000000800 */
[-C--:B----4-:R-:W-:Y:S01]  /*7b50*/  LEA R156, P4, R133, R8.reuse, 0x2 ;  /* 0x00000008859c7211 */ /* 0x090fe200078810ff */
[----:B------:R-:W-:Y:S01]  /*7b60*/  IMAD R123, R123, UR44, RZ ;  /* 0x0000002c7b7b7c24 */ /* 0x000fe2000f8e02ff */
[----:B------:R-:W-:Y:S01]  /*7b70*/  ULDC UR38, c[0x0][0x240] ;  /* 0x0000900000267ab9 */ /* 0x000fe20000000800 */
[----:B------:R-:W-:Y:S01]  /*7b80*/  IMAD R122, R122, UR45, RZ ;  /* 0x0000002d7a7a7c24 */ /* 0x000fe2000f8e02ff */
[-C--:B-1----:R-:W-:Y:S01]  /*7b90*/  LEA R154, P5, R132, R8.reuse, 0x2 ;  /* 0x00000008849a7211 */ /* 0x082fe200078a10ff */
[----:B------:R-:W-:Y:S01]  /*7ba0*/  IMAD R121, R121, UR46, RZ ;  /* 0x0000002e79797c24 */ /* 0x000fe2000f8e02ff */
[-C--:B------:R-:W-:Y:S01]  /*7bb0*/  LEA.HI.X.SX32 R157, R133, R11.reuse, 0x2, P4 ;  /* 0x0000000b859d7211 */ /* 0x080fe200020f16ff */
[----:B------:R-:W-:Y:S01]  /*7bc0*/  IMAD R120, R120, UR47, RZ ;  /* 0x0000002f78787c24 */ /* 0x000fe2000f8e02ff */
[-C--:B---3--:R-:W-:Y:S01]  /*7bd0*/  LEA R152, P6, R131, R8.reuse, 0x2 ;  /* 0x0000000883987211 */ /* 0x088fe200078c10ff */
[----:B------:R1:W-:Y:S01]  /*7be0*/  STL.64 [R1+0x3f8], R158 ;  /* 0x0003f89e01007387 */ /* 0x0003e20000100a00 */
[-C--:B------:R-:W-:Y:S01]  /*7bf0*/  LEA.HI.X.SX32 R155, R132, R11.reuse, 0x2, P5 ;  /* 0x0000000b849b7211 */ /* 0x080fe200028f16ff */
[----:B------:R-:W-:Y:S01]  /*7c00*/  IMAD R119, R119, UR48, RZ ;  /* 0x0000003077777c24 */ /* 0x000fe2000f8e02ff */
[-C--:B------:R-:W-:Y:S01]  /*7c10*/  LEA.HI.X.SX32 R153, R131, R11.reuse, 0x2, P6 ;  /* 0x0000000b83997211 */ /* 0x080fe200030f16ff */
[----:B------:R3:W-:Y:S01]  /*7c20*/  STL.64 [R1+0x438], R156 ;  /* 0x0004389c01007387 */ /* 0x0007e20000100a00 */
[----:B------:R-:W-:Y:S01]  /*7c30*/  IMAD R118, R118, UR49, RZ ;  /* 0x0000003176767c24 */ /* 0x000fe2000f8e02ff */
[----:B------:R-:W-:Y:S01]  /*7c40*/  ULDC UR39, c[0x0][0x240] ;  /* 0x0000900000277ab9 */ /* 0x000fe20000000800 */
[----:B------:R-:W-:Y:S01]  /*7c50*/  IMAD R117, R117, UR50, RZ ;  /* 0x0000003275757c24 */ /* 0x000fe2000f8e02ff */
[----:B------:R4:W-:Y:S01]  /*7c60*/  STL.64 [R1+0x478], R154 ;  /* 0x0004789a01007387 */ /* 0x0009e20000100a00 */
[----:B------:R-:W-:Y:S01]  /*7c70*/  IMAD R116, R116, UR51, RZ ;  /* 0x0000003374747c24 */ /* 0x000fe2000f8e02ff */
[----:B------:R-:W-:Y:S01]  /*7c80*/  ULDC UR40, c[0x0][0x240] ;  /* 0x0000900000287ab9 */ /* 0x000fe20000000800 */
[----:B------:R-:W-:Y:S01]  /*7c90*/  IMAD R115, R115, UR52, RZ ;  /* 0x0000003473737c24 */ /* 0x000fe2000f8e02ff */
[-C--:B-1----:R-:W-:Y:S01]  /*7ca0*/  LEA R158, P3, R130, R8.reuse, 0x2 ;  /* 0x00000008829e7211 */ /* 0x082fe200078610ff */
[----:B------:R1:W-:Y:S01]  /*7cb0*/  STL.64 [R1+0x4b8], R152 ;  /* 0x0004b89801007387 */ /* 0x0003e20000100a00 */
[----:B------:R-:W-:Y:S01]  /*7cc0*/  IMAD R114, R114, UR53, RZ ;  /* 0x0000003572727c24 */ /* 0x000fe2000f8e02ff */
[----:B------:R-:W-:Y:S01]  /*7cd0*/  ULDC UR41, c[0x0][0x240] ;  /* 0x0000900000297ab9 */ /* 0x000fe20000000800 */
[-C--:B---3--:R-:W-:Y:S01]  /*7ce0*/  LEA R156, P4, R129, R8.reuse, 0x2 ;  /* 0x00000008819c7211 */ /* 0x088fe200078810ff */
[----:B------:R-:W-:Y:S01]  /*7cf0*/  IMAD R113, R113, UR54, RZ ;  /* 0x0000003671717c24 */ /* 0x000fe2000f8e02ff */
[-C--:B------:R-:W-:Y:S01]  /*7d00*/  LEA.HI.X.SX32 R159, R130, R11.reuse, 0x2, P3 ;  /* 0x0000000b829f7211 */ /* 0x080fe200018f16ff */
[----:B------:R-:W-:Y:S01]  /*7d10*/  IMAD R112, R112, UR55, RZ ;  /* 0x0000003770707c24 */ /* 0x000fe2000f8e02ff */
[-C--:B----4-:R-:W-:Y:S01]  /*7d20*/  LEA R154, P5, R128, R8.reuse, 0x2 ;  /* 0x00000008809a7211 */ /* 0x090fe200078a10ff */
[----:B------:R-:W-:Y:S01]  /*7d30*/  IMAD R111, R111, UR56, RZ ;  /* 0x000000386f6f7c24 */ /* 0x000fe2000f8e02ff */
[-C--:B------:R-:W-:Y:S01]  /*7d40*/  LEA.HI.X.SX32 R157, R129, R11.reuse, 0x2, P4 ;  /* 0x0000000b819d7211 */ /* 0x080fe200020f16ff */
[----:B------:R-:W-:Y:S01]  /*7d50*/  IMAD R110, R110, UR57, RZ ;  /* 0x000000396e6e7c24 */ /* 0x000fe2000f8e02ff */
[----:B------:R-:W-:Y:S01]  /*7d60*/  ULDC UR42, c[0x0][0x240] ;  /* 0x00009000002a7ab9 */ /* 0x000fe20000000800 */
[-C--:B-1----:R-:W-:Y:S01]  /*7d70*/  LEA R152, P6, R127, R8.reuse, 0x2 ;  /* 0x000000087f987211 */ /* 0x082fe200078c10ff */
        /* <DEDUP_REMOVED lines=72> */
[CC--:B----4-:R-:W-:Y:S01]  /*8200*/  LEA R154, P5, R116.reuse, R8.reuse, 0x2 ;  /* 0x00000008749a7211 */ /* 0x0d0fe200078a10ff */
        /* <DEDUP_REMOVED lines=57> */
[----:B------:R-:W-:Y:S01]  /*85a0*/  IMAD R63, R63, UR43, RZ ;  /* 0x0000002b3f3f7c24 */ /* 0x000fe2000f8e02ff */
[-C--:B------:R-:W-:Y:S01]  /*85b0*/  LEA.HI.X.SX32 R155, R108, R11.reuse, 0x2, P5 ;  /* 0x0000000b6c9b7211 */ /* 0x080fe200028f16ff */
[----:B------:R1:W-:Y:S01]  /*85c0*/  STL.64 [R1+0x600], R158 ;  /* 0x0006009e01007387 */ /* 0x0003e20000100a00 */
[-C--:B------:R-:W-:Y:S01]  /*85d0*/  LEA.HI.X.SX32 R153, R107, R11.reuse, 0x2, P6 ;  /* 0x0000000b6b997211 */ /* 0x080fe200030f16ff */
[----:B------:R-:W-:Y:S01]  /*85e0*/  IMAD R62, R62, UR44, RZ ;  /* 0x0000002c3e3e7c24 */ /* 0x000fe2000f8e02ff */
[----:B------:R-:W-:Y:S01]  /*85f0*/  ULDC UR7, c[0x0][0x240] ;  /* 0x0000900000077ab9 */ /* 0x000fe20000000800 */
        /* <DEDUP_REMOVED lines=21> */
[CC--:B-1----:R-:W-:Y:S01]  /*8750*/  LEA R152, P6, R103.reuse, R8.reuse, 0x2 ;  /* 0x0000000867987211 */ /* 0x0c2fe200078c10ff */
        /* <DEDUP_REMOVED lines=11> */
[----:B------:R-:W-:Y:S01]  /*8810*/  ULDC UR14, c[0x0][0x240] ;  /* 0x00009000000e7ab9 */ /* 0x000fe20000000800 */
[----:B------:R-:W-:Y:S01]  /*8820*/  ULDC UR15, c[0x0][0x240] ;  /* 0x00009000000f7ab9 */ /* 0x000fe20000000800 */
[----:B------:R-:W-:Y:S01]  /*8830*/  ULDC UR16, c[0x0][0x240] ;  /* 0x0000900000107ab9 */ /* 0x000fe20000000800 */
[CC--:B-1----:R-:W-:Y:S01]  /*8840*/  LEA R158, P3, R102.reuse, R8.reuse, 0x2 ;  /* 0x00000008669e7211 */ /* 0x0c2fe200078610ff */
[----:B------:R1:W-:Y:S01]  /*8850*/  STL.64 [R1+0x3c8], R152 ;  /* 0x0003c89801007387 */ /* 0x0003e20000100a00 */
[----:B------:R-:W-:Y:S01]  /*8860*/  ULDC UR17, c[0x0][0x240] ;  /* 0x0000900000117ab9 */ /* 0x000fe20000000800 */
[----:B------:R-:W-:Y:S01]  /*8870*/  ULDC UR18, c[0x0][0x240] ;  /* 0x0000900000127ab9 */ /* 0x000fe20000000800 */
[CC--:B---3--:R-:W-:Y:S01]  /*8880*/  LEA R156, P4, R101.reuse, R8.reuse, 0x2 ;  /* 0x00000008659c7211 */ /* 0x0c8fe200078810ff */
[----:B------:R-:W-:Y:S01]  /*8890*/  ULDC UR19, c[0x0][0x240] ;  /* 0x0000900000137ab9 */ /* 0x000fe20000000800 */
[-C--:B------:R-:W-:Y:S01]  /*88a0*/  LEA.HI.X.SX32 R159, R102, R11.reuse, 0x2, P3 ;  /* 0x0000000b669f7211 */ /* 0x080fe200018f16ff */
[----:B------:R-:W-:Y:S01]  /*88b0*/  ULDC UR20, c[0x0][0x240] ;  /* 0x0000900000147ab9 */ /* 0x000fe20000000800 */
[CC--:B----4-:R-:W-:Y:S01]  /*88c0*/  LEA R154, P5, R100.reuse, R8.reuse, 0x2 ;  /* 0x00000008649a7211 */ /* 0x0d0fe200078a10ff */
[----:B------:R-:W-:Y:S01]  /*88d0*/  ULDC UR21, c[0x0][0x240] ;  /* 0x0000900000157ab9 */ /* 0x000fe20000000800 */
[-C--:B------:R-:W-:Y:S01]  /*88e0*/  LEA.HI.X.SX32 R157, R101, R11.reuse, 0x2, P4 ;  /* 0x0000000b659d7211 */ /* 0x080fe200020f16ff */
[----:B------:R-:W-:Y:S01]  /*88f0*/  ULDC UR22, c[0x0][0x240] ;  /* 0x0000900000167ab9 */ /* 0x000fe20000000800 */
[----:B------:R-:W-:Y:S01]  /*8900*/  ULDC UR23, c[0x0][0x240] ;  /* 0x0000900000177ab9 */ /* 0x000fe20000000800 */
[CC--:B-1----:R-:W-:Y:S01]  /*8910*/  LEA R152, P6, R99.reuse, R8.reuse, 0x2 ;  /* 0x0000000863987211 */ /* 0x0c2fe200078c10ff */
[----:B------:R-:W-:Y:S01]  /*8920*/  ULDC UR24, c[0x0][0x240] ;  /* 0x0000900000187ab9 */ /* 0x000fe20000000800 */
[-C--:B------:R-:W-:Y:S01]  /*8930*/  LEA.HI.X.SX32 R155, R100, R11.reuse, 0x2, P5 ;  /* 0x0000000b649b7211 */ /* 0x080fe200028f16ff */
[----:B------:R1:W-:Y:S01]  /*8940*/  STL.64 [R1+0x408], R158 ;  /* 0x0004089e01007387 */ /* 0x0003e20000100a00 */
[----:B------:R-:W-:Y:S01]  /*8950*/  LEA.HI.X.SX32 R153, R99, R11, 0x2, P6 ;  /* 0x0000000b63997211 */ /* 0x000fe200030f16ff */
[----:B------:R-:W-:Y:S01]  /*8960*/  ULDC UR25, c[0x0][0x240] ;  /* 0x0000900000197ab9 */ /* 0x000fe20000000800 */
[----:B------:R-:W-:Y:S01]  /*8970*/  ULDC UR26, c[0x0][0x240] ;  /* 0x00009000001a7ab9 */ /* 0x000fe20000000800 */
[----:B------:R3:W-:Y:S01]  /*8980*/  STL.64 [R1+0x448], R156 ;  /* 0x0004489c01007387 */ /* 0x0007e20000100a00 */
[----:B------:R-:W-:Y:S01]  /*8990*/  ULDC UR27, c[0x0][0x240] ;  /* 0x00009000001b7ab9 */ /* 0x000fe20000000800 */
[----:B------:R-:W-:Y:S01]  /*89a0*/  ULDC UR28, c[0x0][0x240] ;  /* 0x00009000001c7ab9 */ /* 0x000fe20000000800 */
[----:B------:R-:W-:Y:S01]  /*89b0*/  ULDC UR29, c[0x0][0x240] ;  /* 0x00009000001d7ab9 */ /* 0x000fe20000000800 */
[----:B------:R4:W-:Y:S01]  /*89c0*/  STL.64 [R1+0x488], R154 ;  /* 0x0004889a01007387 */ /* 0x0009e20000100a00 */
[----:B------:R-:W-:Y:S01]  /*89d0*/  ULDC UR30, c[0x0][0x240] ;  /* 0x00009000001e7ab9 */ /* 0x000fe20000000800 */
[----:B------:R-:W-:Y:S01]  /*89e0*/  ULDC UR31, c[0x0][0x240] ;  /* 0x00009000001f7ab9 */ /* 0x000fe20000000800 */
[----:B------:R-:W-:Y:S01]  /*89f0*/  ULDC UR33, c[0x0][0x240] ;  /* 0x0000900000217ab9 */ /* 0x000fe20000000800 */
[-C--:B-1----:R-:W-:Y:S01]  /*8a00*/  LEA R158, P3, R98, R8.reuse, 0x2 ;  /* 0x00000008629e7211 */ /* 0x082fe200078610ff */
[----:B------:R1:W-:Y:S01]  /*8a10*/  STL.64 [R1+0x4c8], R152 ;  /* 0x0004c89801007387 */ /* 0x0003e20000100a00 */
[----:B------:R-:W-:Y:S01]  /*8a20*/  ULDC UR32, c[0x0][0x240] ;  /* 0x0000900000207ab9 */ /* 0x000fe20000000800 */
[----:B---3--:R-:W-:-:S02]  /*8a30*/  LEA R156, P4, R97, R8, 0x2 ;  /* 0x00000008619c7211 */ /* 0x008fc400078810ff */
[-C--:B------:R-:W-:Y:S02]  /*8a40*/  LEA.HI.X.SX32 R159, R98, R11.reuse, 0x2, P3 ;  /* 0x0000000b629f7211 */ /* 0x080fe400018f16ff */
[CC--:B----4-:R-:W-:Y:S02]  /*8a50*/  LEA R154, P5, R96.reuse, R8.reuse, 0x2 ;  /* 0x00000008609a7211 */ /* 0x0d0fe400078a10ff */
[-C--:B------:R-:W-:Y:S02]  /*8a60*/  LEA.HI.X.SX32 R157, R97, R11.reuse, 0x2, P4 ;  /* 0x0000000b619d7211 */ /* 0x080fe400020f16ff */
[C---:B-1----:R-:W-:Y:S02]  /*8a70*/  LEA R152, P6, R95.reuse, R8, 0x2 ;  /* 0x000000085f987211 */ /* 0x042fe400078c10ff */
[-C--:B------:R-:W-:Y:S01]  /*8a80*/  LEA.HI.X.SX32 R155, R96, R11.reuse, 0x2, P5 ;  /* 0x0000000b609b7211 */ /* 0x080fe200028f16ff */
[----:B------:R1:W-:Y:S01]  /*8a90*/  STL.64 [R1+0x508], R158 ;  /* 0x0005089e01007387 */ /* 0x0003e20000100a00 */
[----:B------:R-:W-:-:S03]  /*8aa0*/  LEA.HI.X.SX32 R153, R95, R11, 0x2, P6 ;  /* 0x0000000b5f997211 */ /* 0x000fc600030f16ff */
[----:B------:R3:W-:Y:S04]  /*8ab0*/  STL.64 [R1+0x548], R156 ;  /* 0x0005489c01007387 */ /* 0x0007e80000100a00 */
[----:B------:R4:W-:Y:S01]  /*8ac0*/  STL.64 [R1+0x588], R154 ;  /* 0x0005889a01007387 */ /* 0x0009e20000100a00 */
[----:B-1----:R-:W-:-:S03]  /*8ad0*/  LEA R158, P3, R94, R8, 0x2 ;  /* 0x000000085e9e7211 */ /* 0x002fc600078610ff */
[----:B------:R1:W-:Y:S01]  /*8ae0*/  STL.64 [R1+0x5c8], R152 ;  /* 0x0005c89801007387 */ /* 0x0003e20000100a00 */
[CC--:B---3--:R-:W-:Y:S02]  /*8af0*/  LEA R156, P4, R93.reuse, R8.reuse, 0x2 ;  /* 0x000000085d9c7211 */ /* 0x0c8fe400078810ff */
        /* <DEDUP_REMOVED lines=131> */
[CC--:B---3--:R-:W-:Y:S01]  /*9330*/  LEA R156, P4, R49.reuse, R8.reuse, 0x2 ;  /* 0x00000008319c7211 */ /* 0x0c8fe200078810ff */
[----:B------:R-:W-:Y:S01]  /*9340*/  IMAD R46, R46, UR58, RZ ;  /* 0x0000003a2e2e7c24 */ /* 0x000fe2000f8e02ff */
[-C--:B------:R-:W-:Y:S02]  /*9350*/  LEA.HI.X.SX32 R159, R50, R11.reuse, 0x2, P3 ;  /* 0x0000000b329f7211 */ /* 0x080fe400018f16ff */
[-C--:B----4-:R-:W-:Y:S02]  /*9360*/  LEA R154, P5, R48, R8.reuse, 0x2 ;  /* 0x00000008309a7211 */ /* 0x090fe400078a10ff */
[-C--:B------:R-:W-:Y:S02]  /*9370*/  LEA.HI.X.SX32 R157, R49, R11.reuse, 0x2, P4 ;  /* 0x0000000b319d7211 */ /* 0x080fe400020f16ff */
[-C--:B-1----:R-:W-:Y:S01]  /*9380*/  LEA R152, P6, R47, R8.reuse, 0x2 ;  /* 0x000000082f987211 */ /* 0x082fe200078c10ff */
[----:B------:R-:W-:Y:S01]  /*9390*/  IMAD R44, R44, UR4, RZ ;  /* 0x000000042c2c7c24 */ /* 0x000fe2000f8e02ff */
[-C--:B------:R-:W-:Y:S01]  /*93a0*/  LEA.HI.X.SX32 R155, R48, R11.reuse, 0x2, P5 ;  /* 0x0000000b309b7211 */ /* 0x080fe200028f16ff */
[----:B------:R-:W-:Y:S01]  /*93b0*/  IMAD R43, R43, UR5, RZ ;  /* 0x000000052b2b7c24 */ /* 0x000fe2000f8e02ff */
[----:B------:R-:W-:Y:S01]  /*93c0*/  LEA.HI.X.SX32 R153, R47, R11, 0x2, P6 ;  /* 0x0000000b2f997211 */ /* 0x000fe200030f16ff */
[----:B------:R1:W-:Y:S04]  /*93d0*/  STL.64 [R1+0x520], R158 ;  /* 0x0005209e01007387 */ /* 0x0003e80000100a00 */
[----:B------:R3:W-:Y:S04]  /*93e0*/  STL.64 [R1+0x560], R156 ;  /* 0x0005609c01007387 */ /* 0x0007e80000100a00 */
[----:B------:R4:W-:Y:S01]  /*93f0*/  STL.64 [R1+0x5a0], R154 ;  /* 0x0005a09a01007387 */ /* 0x0009e20000100a00 */
[----:B-1----:R-:W-:-:S03]  /*9400*/  LEA R158, P3, R46, R8, 0x2 ;  /* 0x000000082e9e7211 */ /* 0x002fc600078610ff */
[----:B------:R1:W-:Y:S01]  /*9410*/  STL.64 [R1+0x5e8], R152 ;  /* 0x0005e89801007387 */ /* 0x0003e20000100a00 */
[-C--:B---3--:R-:W-:Y:S01]  /*9420*/  LEA R156, P4, R45, R8.reuse, 0x2 ;  /* 0x000000082d9c7211 */ /* 0x088fe200078810ff */
[----:B------:R-:W-:Y:S01]  /*9430*/  IMAD R41, R41, UR6, RZ ;  /* 0x0000000629297c24 */ /* 0x000fe2000f8e02ff */
[-C--:B------:R-:W-:Y:S02]  /*9440*/  LEA.HI.X.SX32 R159, R46, R11.reuse, 0x2, P3 ;  /* 0x0000000b2e9f7211 */ /* 0x080fe400018f16ff */
[CC--:B----4-:R-:W-:Y:S01]  /*9450*/  LEA R154, P5, R44.reuse, R8.reuse, 0x2 ;  /* 0x000000082c9a7211 */ /* 0x0d0fe200078a10ff */
[----:B------:R-:W-:Y:S01]  /*9460*/  IMAD R39, R39, UR7, RZ ;  /* 0x0000000727277c24 */ /* 0x000fe2000f8e02ff */
        /* <DEDUP_REMOVED lines=14> */
[-C--:B----4-:R-:W-:Y:S01]  /*9550*/  LEA R154, P5, R37, R8.reuse, 0x2 ;  /* 0x00000008259a7211 */ /* 0x090fe200078a10ff */
[----:B------:R-:W-:Y:S01]  /*9560*/  IMAD R33, R33, UR11, RZ ;  /* 0x0000000b21217c24 */ /* 0x000fe2000f8e02ff */
[-C--:B------:R-:W-:Y:S01]  /*9570*/  LEA.HI.X.SX32 R157, R39, R11.reuse, 0x2, P4 ;  /* 0x0000000b279d7211 */ /* 0x080fe200020f16ff */
[----:B------:R-:W-:Y:S01]  /*9580*/  IMAD R32, R32, UR12, RZ ;  /* 0x0000000c20207c24 */ /* 0x000fe2000f8e02ff */
[----:B-1----:R-:W-:Y:S01]  /*9590*/  LEA R152, P6, R35, R8, 0x2 ;  /* 0x0000000823987211 */ /* 0x002fe200078c10ff */
[----:B------:R-:W-:Y:S01]  /*95a0*/  IMAD R31, R31, UR13, RZ ;  /* 0x0000000d1f1f7c24 */ /* 0x000fe2000f8e02ff */
[-C--:B------:R-:W-:Y:S01]  /*95b0*/  LEA.HI.X.SX32 R155, R37, R11.reuse, 0x2, P5 ;  /* 0x0000000b259b7211 */ /* 0x080fe200028f16ff */
[----:B------:R1:W-:Y:S01]  /*95c0*/  STL.64 [R1+0x328], R158 ;  /* 0x0003289e01007387 */ /* 0x0003e20000100a00 */
[----:B------:R-:W-:Y:S01]  /*95d0*/  LEA.HI.X.SX32 R153, R35, R11, 0x2, P6 ;  /* 0x0000000b23997211 */ /* 0x000fe200030f16ff */
[----:B------:R-:W-:Y:S01]  /*95e0*/  IMAD R29, R29, UR14, RZ ;  /* 0x0000000e1d1d7c24 */ /* 0x000fe2000f8e02ff */
[----:B------:R-:W3:Y:S01]  /*95f0*/  LDC R35, c[0x0][0x230] ;  /* 0x00008c00ff237b82 */ /* 0x000ee20000000800 */
[----:B------:R4:W-:Y:S04]  /*9600*/  STL.64 [R1+0x368], R156 ;  /* 0x0003689c01007387 */ /* 0x0009e80000100a00 */
[----:B------:R2:W-:Y:S01]  /*9610*/  STL.64 [R1+0x3a8], R154 ;  /* 0x0003a89a01007387 */ /* 0x0005e20000100a00 */
[----:B------:R-:W-:-:S02]  /*9620*/  IMAD R30, R30, UR15, RZ ;  /* 0x0000000f1e1e7c24 */ /* 0x000fc4000f8e02ff */
[----:B------:R-:W-:Y:S01]  /*9630*/  IMAD R28, R28, UR16, RZ ;  /* 0x000000101c1c7c24 */ /* 0x000fe2000f8e02ff */
[CC--:B-1----:R-:W-:Y:S01]  /*9640*/  LEA R158, P3, R34.reuse, R8.reuse, 0x2 ;  /* 0x00000008229e7211 */ /* 0x0c2fe200078610ff */
[----:B------:R1:W-:Y:S01]  /*9650*/  STL.64 [R1+0x3e8], R152 ;  /* 0x0003e89801007387 */ /* 0x0003e20000100a00 */
[----:B------:R-:W-:Y:S01]  /*9660*/  IMAD R27, R27, UR17, RZ ;  /* 0x000000111b1b7c24 */ /* 0x000fe2000f8e02ff */
[----:B------:R-:W3:Y:S01]  /*9670*/  LDC R41, c[0x0][0x230] ;  /* 0x00008c00ff297b82 */ /* 0x000ee20000000800 */
[CC--:B----4-:R-:W-:Y:S02]  /*9680*/  LEA R156, P4, R33.reuse, R8.reuse, 0x2 ;  /* 0x00000008219c7211 */ /* 0x0d0fe400078810ff */
[-C--:B------:R-:W-:Y:S02]  /*9690*/  LEA.HI.X.SX32 R159, R34, R11.reuse, 0x2, P3 ;  /* 0x0000000b229f7211 */ /* 0x080fe400018f16ff */
[----:B--2---:R-:W-:Y:S02]  /*96a0*/  LEA R154, P5, R32, R8, 0x2 ;  /* 0x00000008209a7211 */ /* 0x004fe400078a10ff */
[----:B------:R-:W-:-:S02]  /*96b0*/  LEA.HI.X.SX32 R157, R33, R11, 0x2, P4 ;  /* 0x0000000b219d7211 */ /* 0x000fc400020f16ff */
[CC--:B-1----:R-:W-:Y:S01]  /*96c0*/  LEA R152, P6, R31.reuse, R8.reuse, 0x2 ;  /* 0x000000081f987211 */ /* 0x0c2fe200078c10ff */
[----:B------:R1:W-:Y:S01]  /*96d0*/  STL.64 [R1+0x428], R158 ;  /* 0x0004289e01007387 */ /* 0x0003e20000100a00 */
[-C--:B------:R-:W-:Y:S01]  /*96e0*/  LEA.HI.X.SX32 R155, R32, R11.reuse, 0x2, P5 ;  /* 0x0000000b209b7211 */ /* 0x080fe200028f16ff */
[----:B------:R-:W-:Y:S01]  /*96f0*/  IMAD R26, R26, UR18, RZ ;  /* 0x000000121a1a7c24 */ /* 0x000fe2000f8e02ff */
[----:B------:R-:W-:Y:S01]  /*9700*/  LEA.HI.X.SX32 R153, R31, R11, 0x2, P6 ;  /* 0x0000000b1f997211 */ /* 0x000fe200030f16ff */
[----:B------:R2:W-:Y:S01]  /*9710*/  STL.64 [R1+0x468], R156 ;  /* 0x0004689c01007387 */ /* 0x0005e20000100a00 */
[----:B------:R-:W-:Y:S01]  /*9720*/  IMAD R24, R24, UR19, RZ ;  /* 0x0000001318187c24 */ /* 0x000fe2000f8e02ff */
[----:B------:R-:W4:Y:S02]  /*9730*/  LDC R31, c[0x0][0x230] ;  /* 0x00008c00ff1f7b82 */ /* 0x000f240000000800 */
[----:B------:R2:W-:Y:S01]  /*9740*/  STL.64 [R1+0x4a8], R154 ;  /* 0x0004a89a01007387 */ /* 0x0005e20000100a00 */
[----:B-1----:R-:W-:-:S03]  /*9750*/  LEA R158, P3, R29, R8, 0x2 ;  /* 0x000000081d9e7211 */ /* 0x002fc600078610ff */
[----:B------:R1:W-:Y:S01]  /*9760*/  STL.64 [R1+0x4e8], R152 ;  /* 0x0004e89801007387 */ /* 0x0003e20000100a00 */
[----:B------:R-:W-:Y:S01]  /*9770*/  IMAD R23, R23, UR20, RZ ;  /* 0x0000001417177c24 */ /* 0x000fe2000f8e02ff */
[----:B------:R-:W3:Y:S01]  /*9780*/  LDC R32, c[0x0][0x230] ;  /* 0x00008c00ff207b82 */ /* 0x000ee20000000800 */
[-C--:B--2---:R-:W-:Y:S02]  /*9790*/  LEA R156, P4, R30, R8.reuse, 0x2 ;  /* 0x000000081e9c7211 */ /* 0x084fe400078810ff */
[-C--:B------:R-:W-:Y:S02]  /*97a0*/  LEA.HI.X.SX32 R159, R29, R11.reuse, 0x2, P3 ;  /* 0x0000000b1d9f7211 */ /* 0x080fe400018f16ff */
[-C--:B------:R-:W-:Y:S02]  /*97b0*/  LEA R154, P5, R28, R8.reuse, 0x2 ;  /* 0x000000081c9a7211 */ /* 0x080fe400078a10ff */
[----:B------:R-:W-:Y:S01]  /*97c0*/  LEA.HI.X.SX32 R157, R30, R11, 0x2, P4 ;  /* 0x0000000b1e9d7211 */ /* 0x000fe200020f16ff */
[----:B------:R-:W-:Y:S01]  /*97d0*/  IMAD R22, R22, UR21, RZ ;  /* 0x0000001516167c24 */ /* 0x000fe2000f8e02ff */
[----:B------:R-:W2:Y:S01]  /*97e0*/  LDC R33, c[0x0][0x230] ;  /* 0x00008c00ff217b82 */ /* 0x000ea20000000800 */
[----:B-1----:R-:W-:-:S02]  /*97f0*/  LEA R152, P6, R27, R8, 0x2 ;  /* 0x000000081b987211 */ /* 0x002fc400078c10ff */
[-C--:B------:R-:W-:Y:S01]  /*9800*/  LEA.HI.X.SX32 R155, R28, R11.reuse, 0x2, P5 ;  /* 0x0000000b1c9b7211 */ /* 0x080fe200028f16ff */
[----:B------:R1:W-:Y:S01]  /*9810*/  STL.64 [R1+0x528], R158 ;  /* 0x0005289e01007387 */ /* 0x0003e20000100a00 */
[----:B------:R-:W-:-:S03]  /*9820*/  LEA.HI.X.SX32 R153, R27, R11, 0x2, P6 ;  /* 0x0000000b1b997211 */ /* 0x000fc600030f16ff */
[----:B------:R1:W-:Y:S01]  /*9830*/  STL.64 [R1+0x568], R156 ;  /* 0x0005689c01007387 */ /* 0x0003e20000100a00 */
[----:B------:R-:W-:Y:S01]  /*9840*/  IMAD R21, R21, UR22, RZ ;  /* 0x0000001615157c24 */ /* 0x000fe2000f8e02ff */
[----:B------:R-:W4:Y:S02]  /*9850*/  LDC R27, c[0x0][0x230] ;  /* 0x00008c00ff1b7b82 */ /* 0x000f240000000800 */
[----:B------:R1:W-:Y:S02]  /*9860*/  STL.64 [R1+0x5a8], R154 ;  /* 0x0005a89a01007387 */ /* 0x0003e40000100a00 */
[-C--:B-1----:R-:W-:Y:S02]  /*9870*/  LEA R158, P3, R26, R8.reuse, 0x2 ;  /* 0x000000081a9e7211 */ /* 0x082fe400078610ff */
[----:B------:R1:W-:Y:S01]  /*9880*/  STL.64 [R1+0x5f0], R152 ;  /* 0x0005f09801007387 */ /* 0x0003e20000100a00 */
[----:B------:R-:W-:Y:S01]  /*9890*/  IMAD R20, R20, UR23, RZ ;  /* 0x0000001714147c24 */ /* 0x000fe2000f8e02ff */
[----:B------:R-:W3:Y:S01]  /*98a0*/  LDC R29, c[0x0][0x230] ;  /* 0x00008c00ff1d7b82 */ /* 0x000ee20000000800 */
[----:B------:R-:W-:-:S02]  /*98b0*/  LEA R156, P4, R25, R8, 0x2 ;  /* 0x00000008199c7211 */ /* 0x000fc400078810ff */
[-C--:B------:R-:W-:Y:S02]  /*98c0*/  LEA.HI.X.SX32 R159, R26, R11.reuse, 0x2, P3 ;  /* 0x0000000b1a9f7211 */ /* 0x080fe400018f16ff */
[CC--:B------:R-:W-:Y:S02]  /*98d0*/  LEA R154, P5, R24.reuse, R8.reuse, 0x2 ;  /* 0x00000008189a7211 */ /* 0x0c0fe400078a10ff */
[-C--:B------:R-:W-:Y:S01]  /*98e0*/  LEA.HI.X.SX32 R157, R25, R11.reuse, 0x2, P4 ;  /* 0x0000000b199d7211 */ /* 0x080fe200020f16ff */
[----:B------:R-:W-:Y:S01]  /*98f0*/  IMAD R19, R19, UR24, RZ ;  /* 0x0000001813137c24 */ /* 0x000fe2000f8e02ff */
[----:B------:R-:W2:Y:S01]  /*9900*/  LDC R30, c[0x0][0x230] ;  /* 0x00008c00ff1e7b82 */ /* 0x000ea20000000800 */
[C---:B-1----:R-:W-:Y:S02]  /*9910*/  LEA R152, P6, R23.reuse, R8, 0x2 ;  /* 0x0000000817987211 */ /* 0x042fe400078c10ff */
        /* <DEDUP_REMOVED lines=13> */
[-C--:B------:R-:W-:Y:S02]  /*99f0*/  LEA R154, P5, R20, R8.reuse, 0x2 ;  /* 0x00000008149a7211 */ /* 0x080fe400078a10ff */
[-C--:B------:R-:W-:Y:S01]  /*9a00*/  LEA.HI.X.SX32 R157, R21, R11.reuse, 0x2, P4 ;  /* 0x0000000b159d7211 */ /* 0x080fe200020f16ff */
[----:B------:R-:W-:Y:S01]  /*9a10*/  IMAD R16, R16, UR27, RZ ;  /* 0x0000001b10107c24 */ /* 0x000fe2000f8e02ff */
[----:B------:R-:W2:Y:S01]  /*9a20*/  LDC R25, c[0x0][0x230] ;  /* 0x00008c00ff197b82 */ /* 0x000ea20000000800 */
[----:B-1----:R-:W-:Y:S02]  /*9a30*/  LEA R152, P6, R19, R8, 0x2 ;  /* 0x0000000813987211 */ /* 0x002fe400078c10ff */
[-C--:B------:R-:W-:Y:S01]  /*9a40*/  LEA.HI.X.SX32 R155, R20, R11.reuse, 0x2, P5 ;  /* 0x0000000b149b7211 */ /* 0x080fe200028f16ff */
[----:B------:R-:W-:Y:S01]  /*9a50*/  IMAD R13, R13, UR28, RZ ;  /* 0x0000001c0d0d7c24 */ /* 0x000fe2000f8e02ff */
[----:B------:R-:W-:Y:S01]  /*9a60*/  LEA.HI.X.SX32 R153, R19, R11, 0x2, P6 ;  /* 0x0000000b13997211 */ /* 0x000fe200030f16ff */
[----:B------:R1:W-:Y:S01]  /*9a70*/  STL.64 [R1+0x330], R158 ;  /* 0x0003309e01007387 */ /* 0x0003e20000100a00 */
[----:B------:R-:W-:-:S02]  /*9a80*/  IMAD R14, R14, UR29, RZ ;  /* 0x0000001d0e0e7c24 */ /* 0x000fc4000f8e02ff */
[----:B------:R-:W-:Y:S01]  /*9a90*/  IMAD R15, R15, UR30, RZ ;  /* 0x0000001e0f0f7c24 */ /* 0x000fe2000f8e02ff */
[----:B------:R1:W-:Y:S01]  /*9aa0*/  STL.64 [R1+0x370], R156 ;  /* 0x0003709c01007387 */ /* 0x0003e20000100a00 */
[----:B------:R-:W-:-:S03]  /*9ab0*/  IMAD R10, R10, UR31, RZ ;  /* 0x0000001f0a0a7c24 */ /* 0x000fc6000f8e02ff */
[----:B------:R4:W-:Y:S01]  /*9ac0*/  STL.64 [R1+0x3b0], R154 ;  /* 0x0003b09a01007387 */ /* 0x0009e20000100a00 */
[----:B-1----:R-:W-:-:S03]  /*9ad0*/  LEA R158, P3, R18, R8, 0x2 ;  /* 0x00000008129e7211 */ /* 0x002fc600078610ff */
[----:B------:R1:W-:Y:S01]  /*9ae0*/  STL.64 [R1+0x3f0], R152 ;  /* 0x0003f09801007387 */ /* 0x0003e20000100a00 */
[-C--:B------:R-:W-:Y:S01]  /*9af0*/  LEA R156, P4, R17, R8.reuse, 0x2 ;  /* 0x00000008119c7211 */ /* 0x080fe200078810ff */
[----:B------:R-:W-:Y:S01]  /*9b00*/  IMAD R9, R9, UR33, RZ ;  /* 0x0000002109097c24 */ /* 0x000fe2000f8e02ff */
[-C--:B------:R-:W-:Y:S02]  /*9b10*/  LEA.HI.X.SX32 R159, R18, R11.reuse, 0x2, P3 ;  /* 0x0000000b129f7211 */ /* 0x080fe400018f16ff */
[-C--:B----4-:R-:W-:Y:S02]  /*9b20*/  LEA R154, P5, R16, R8.reuse, 0x2 ;  /* 0x00000008109a7211 */ /* 0x090fe400078a10ff */
[-C--:B------:R-:W-:Y:S02]  /*9b30*/  LEA R22, P3, R14, R8.reuse, 0x2 ;  /* 0x000000080e167211 */ /* 0x080fe400078610ff */
[-C--:B------:R-:W-:Y:S02]  /*9b40*/  LEA.HI.X.SX32 R157, R17, R11.reuse, 0x2, P4 ;  /* 0x0000000b119d7211 */ /* 0x080fe400020f16ff */
[-C--:B-1----:R-:W-:Y:S01]  /*9b50*/  LEA R152, P6, R13, R8.reuse, 0x2 ;  /* 0x000000080d987211 */ /* 0x082fe200078c10ff */
[----:B------:R-:W-:Y:S01]  /*9b60*/  VIADD R40, R40, 0xfffffffe ;  /* 0xfffffffe28287836 */ /* 0x000fe20000000000 */
[-C--:B------:R-:W-:Y:S01]  /*9b70*/  LEA R20, P4, R15, R8.reuse, 0x2 ;  /* 0x000000080f147211 */ /* 0x080fe200078810ff */
[----:B------:R-:W-:Y:S01]  /*9b80*/  IMAD R12, R12, UR32, RZ ;  /* 0x000000200c0c7c24 */ /* 0x000fe2000f8e02ff */
[----:B------:R-:W-:Y:S01]  /*9b90*/  LEA.HI.X.SX32 R155, R16, R11, 0x2, P5 ;  /* 0x0000000b109b7211 */ /* 0x000fe200028f16ff */
[----:B------:R-:W-:Y:S01]  /*9ba0*/  VIADD R38, R38, 0xfffffffd ;  /* 0xfffffffd26267836 */ /* 0x000fe20000000000 */
[----:B------:R-:W-:-:S02]  /*9bb0*/  LEA R18, P5, R10, R8, 0x2 ;  /* 0x000000080a127211 */ /* 0x000fc400078a10ff */
[-C--:B------:R-:W-:Y:S01]  /*9bc0*/  LEA.HI.X.SX32 R153, R13, R11.reuse, 0x2, P6 ;  /* 0x0000000b0d997211 */ /* 0x080fe200030f16ff */
[----:B------:R-:W-:Y:S01]  /*9bd0*/  STL.64 [R1+0x430], R158 ;  /* 0x0004309e01007387 */ /* 0x000fe20000100a00 */
[-C--:B------:R-:W-:Y:S02]  /*9be0*/  LEA.HI.X.SX32 R23, R14, R11.reuse, 0x2, P3 ;  /* 0x0000000b0e177211 */ /* 0x080fe400018f16ff */
[-C--:B------:R-:W-:Y:S01]  /*9bf0*/  LEA R188, P6, R9, R8.reuse, 0x2 ;  /* 0x0000000809bc7211 */ /* 0x080fe200078c10ff */
[----:B------:R-:W-:Y:S01]  /*9c00*/  STL.64 [R1+0x470], R156 ;  /* 0x0004709c01007387 */ /* 0x000fe20000100a00 */
[-C--:B------:R-:W-:Y:S02]  /*9c10*/  LEA.HI.X.SX32 R21, R15, R11.reuse, 0x2, P4 ;  /* 0x0000000b0f157211 */ /* 0x080fe400020f16ff */
[----:B------:R-:W-:Y:S01]  /*9c20*/  LEA.HI.X.SX32 R19, R10, R11, 0x2, P5 ;  /* 0x0000000b0a137211 */ /* 0x000fe200028f16ff */
[----:B------:R-:W-:Y:S01]  /*9c30*/  STL.64 [R1+0x4b0], R154 ;  /* 0x0004b09a01007387 */ /* 0x000fe20000100a00 */
[----:B------:R-:W-:Y:S01]  /*9c40*/  ISETP.GE.U32.AND P2, PT, R40, 0x7fffff7f, PT ;  /* 0x7fffff7f2800780c */ /* 0x000fe20003f46070 */
[----:B------:R-:W-:Y:S01]  /*9c50*/  IMAD R141, R178, 0xc, RZ ;  /* 0x0000000cb28d7824 */ /* 0x000fe200078e02ff */
[----:B------:R-:W-:Y:S01]  /*9c60*/  LEA R16, P3, R12, R8, 0x2 ;  /* 0x000000080c107211 */ /* 0x000fe200078610ff */
[----:B------:R-:W-:Y:S01]  /*9c70*/  STL.64 [R1+0x4f0], R152 ;  /* 0x0004f09801007387 */ /* 0x000fe20000100a00 */
[----:B------:R-:W-:-:S02]  /*9c80*/  ISETP.GE.U32.AND P1, PT, R38, 0x7fffff7e, PT ;  /* 0x7fffff7e2600780c */ /* 0x000fc40003f26070 */
[-C--:B------:R-:W-:Y:S01]  /*9c90*/  LEA.HI.X.SX32 R189, R9, R11.reuse, 0x2, P6 ;  /* 0x0000000b09bd7211 */ /* 0x080fe200030f16ff */
[----:B------:R-:W-:Y:S01]  /*9ca0*/  STL.64 [R1+0x530], R22 ;  /* 0x0005301601007387 */ /* 0x000fe20000100a00 */
[----:B------:R-:W-:Y:S01]  /*9cb0*/  IMAD.SHL.U32 R40, R178, 0x2, RZ ;  /* 0x00000002b2287824 */ /* 0x000fe200078e00ff */
[----:B------:R-:W-:Y:S02]  /*9cc0*/  LEA.HI.X.SX32 R17, R12, R11, 0x2, P3 ;  /* 0x0000000b0c117211 */ /* 0x000fe400018f16ff */
[----:B------:R1:W-:Y:S01]  /*9cd0*/  STL.64 [R1+0x570], R20 ;  /* 0x0005701401007387 */ /* 0x0003e20000100a00 */
[C---:B------:R-:W-:Y:S01]  /*9ce0*/  IMAD R38, R178.reuse, 0x3, RZ ;  /* 0x00000003b2267824 */ /* 0x040fe200078e02ff */
[-C--:B------:R-:W-:Y:S01]  /*9cf0*/  LEA R8, P4, R178, R4.reuse, 0x3 ;  /* 0x00000004b2087211 */ /* 0x080fe200078818ff */
[----:B------:R-:W-:Y:S01]  /*9d00*/  VIADD R15, R142, 0xffffffdf ;  /* 0xffffffdf8e0f7836 */ /* 0x000fe20000000000 */
[----:B------:R4:W-:Y:S01]  /*9d10*/  STL.64 [R1+0x5b0], R18 ;  /* 0x0005b01201007387 */ /* 0x0009e20000100a00 */
[----:B------:R-:W-:-:S03]  /*9d20*/  IADD3 R10, P5, R141, R4, RZ ;  /* 0x000000048d0a7210 */ /* 0x000fc60007fbe0ff */
[----:B------:R-:W-:Y:S01]  /*9d30*/  STL.64 [R1+0x640], R188 ;  /* 0x000640bc01007387 */ /* 0x000fe20000100a00 */
[----:B------:R-:W-:-:S03]  /*9d40*/  LEA.HI.X.SX32 R9, R40, R5, 0x2, P4 ;  /* 0x0000000528097211 */ /* 0x000fc600020f16ff */
[----:B------:R-:W-:Y:S01]  /*9d50*/  STL.64 [R1+0x888], R188 ;  /* 0x000888bc01007387 */ /* 0x000fe20000100a00 */
[----:B------:R-:W-:Y:S01]  /*9d60*/  VIADD R12, R145, 0xffffffdc ;  /* 0xffffffdc910c7836 */ /* 0x000fe20000000000 */
[----:B-1----:R-:W1:Y:S01]  /*9d70*/  LDC R21, c[0x0][0x230] ;  /* 0x00008c00ff157b82 */ /* 0x002e620000000800 */
[----:B------:R-:W-:Y:S01]  /*9d80*/  LEA.HI.X.SX32 R11, R38, R5, 0x2, P5 ;  /* 0x00000005260b7211 */ /* 0x000fe200028f16ff */
[----:B------:R3:W-:Y:S01]  /*9d90*/  STL.64 [R1+0x5e0], R16 ;  /* 0x0005e01001007387 */ /* 0x0007e20000100a00 */
[----:B------:R-:W-:Y:S01]  /*9da0*/  ISETP.GE.U32.AND P3, PT, R15, 0x7fffff60, PT ;  /* 0x7fffff600f00780c */ /* 0x000fe20003f66070 */
[----:B------:R-:W-:Y:S02]  /*9db0*/  VIADD R13, R144, 0xffffffdd ;  /* 0xffffffdd900d7836 */ /* 0x000fe40000000000 */
[----:B------:R-:W-:Y:S02]  /*9dc0*/  LDGSTS.E [R36+0x4], desc[UR60][R6.64], !P2 ;  /* 0x0000400006247fae */ /* 0x000fe4000d12187c */
[----:B----4-:R-:W4:Y:S01]  /*9dd0*/  LDC R18, c[0x0][0x230] ;  /* 0x00008c00ff127b82 */ /* 0x010f220000000800 */
[----:B------:R-:W-:Y:S01]  /*9de0*/  IMAD R184, R178, 0x84, RZ ;  /* 0x00000084b2b87824 */ /* 0x000fe200078e02ff */
[----:B------:R-:W-:Y:S01]  /*9df0*/  LDGSTS.E [R36+0x8], desc[UR60][R8.64], !P1 ;  /* 0x0000800008247fae */ /* 0x000fe2000c92187c */
[----:B------:R-:W-:-:S05]  /*9e00*/  VIADD R14, R143, 0xffffffde ;  /* 0xffffffde8f0e7836 */ /* 0x000fca0000000000 */
[----:B---3--:R-:W3:Y:S01]  /*9e10*/  LDC R16, c[0x0][0x230] ;  /* 0x00008c00ff107b82 */ /* 0x008ee20000000800 */
[----:B------:R2:W-:Y:S01]  /*9e20*/  LDGSTS.E [R36+0xc], desc[UR60][R10.64], !P0 ;  /* 0x0000c0000a247fae */ /* 0x0005e2000c12187c */
[----:B------:R-:W-:-:S06]  /*9e30*/  ISETP.GE.U32.AND P0, PT, R12, 0x7fffff5d, PT ;  /* 0x7fffff5d0c00780c */ /* 0x000fcc0003f06070 */
[----:B------:R-:W2:Y:S01]  /*9e40*/  LDC R15, c[0x0][0x230] ;  /* 0x00008c00ff0f7b82 */ /* 0x000ea20000000800 */
[----:B------:R-:W-:Y:S01]  /*9e50*/  ISETP.GE.U32.AND P1, PT, R13, 0x7fffff5e, PT ;  /* 0x7fffff5e0d00780c */ /* 0x000fe20003f26070 */
[----:B------:R-:W-:-:S06]  /*9e60*/  IMAD.SHL.U32 R12, R178, 0x20, RZ ;  /* 0x00000020b20c7824 */ /* 0x000fcc00078e00ff */
[----:B------:R-:W1:Y:S01]  /*9e70*/  LDC R17, c[0x0][0x230] ;  /* 0x00008c00ff117b82 */ /* 0x000e620000000800 */
[C---:B------:R-:W-:Y:S01]  /*9e80*/  IMAD R13, R178.reuse, 0x21, RZ ;  /* 0x00000021b20d7824 */ /* 0x040fe200078e02ff */
[CC--:B------:R-:W-:Y:S01]  /*9e90*/  LEA R190, P4, R178.reuse, R4.reuse, 0x7 ;  /* 0x00000004b2be7211 */ /* 0x0c0fe200078838ff */
[----:B------:R-:W-:Y:S01]  /*9ea0*/  IMAD R206, R178, 0x8c, RZ ;  /* 0x0000008cb2ce7824 */ /* 0x000fe200078e02ff */
[-C--:B------:R-:W-:Y:S01]  /*9eb0*/  IADD3 R184, P5, R184, R4.reuse, RZ ;  /* 0x00000004b8b87210 */ /* 0x080fe20007fbe0ff */
[----:B------:R-:W-:Y:S01]  /*9ec0*/  IMAD R204, R178, 0x88, RZ ;  /* 0x00000088b2cc7824 */ /* 0x000fe200078e02ff */
[----:B------:R-:W-:Y:S02]  /*9ed0*/  ISETP.GE.U32.AND P2, PT, R14, 0x7fffff5f, PT ;  /* 0x7fffff5f0e00780c */ /* 0x000fe40003f46070 */
[-C--:B------:R-:W-:Y:S01]  /*9ee0*/  LEA.HI.X.SX32 R191, R12, R5.reuse, 0x2, P4 ;  /* 0x000000050cbf7211 */ /* 0x080fe200020f16ff */
[C---:B------:R-:W-:Y:S01]  /*9ef0*/  IMAD R12, R178.reuse, 0x23, RZ ;  /* 0x00000023b20c7824 */ /* 0x040fe200078e02ff */
[-C--:B------:R-:W-:Y:S01]  /*9f00*/  LEA.HI.X.SX32 R185, R13, R5.reuse, 0x2, P5 ;  /* 0x000000050db97211 */ /* 0x080fe200028f16ff */
[----:B------:R-:W-:Y:S01]  /*9f10*/  IMAD R14, R178, 0x22, RZ ;  /* 0x00000022b20e7824 */ /* 0x000fe200078e02ff */
[-C--:B------:R-:W-:Y:S01]  /*9f20*/  IADD3 R206, P5, R206, R4.reuse, RZ ;  /* 0x00000004cece7210 */ /* 0x080fe20007fbe0ff */
[----:B------:R-:W1:Y:S01]  /*9f30*/  LDC R20, c[0x0][0x230] ;  /* 0x00008c00ff147b82 */ /* 0x000e620000000800 */
[----:B------:R-:W-:Y:S01]  /*9f40*/  IADD3 R204, P4, R204, R4, RZ ;  /* 0x00000004cccc7210 */ /* 0x000fe20007f9e0ff */
[----:B------:R-:W-:Y:S01]  /*9f50*/  LDGSTS.E [R36+0x4000], desc[UR60][R190.64], !P3 ;  /* 0x04000000be247fae */ /* 0x000fe2000d92187c */
[-C--:B------:R-:W-:Y:S01]  /*9f60*/  LEA.HI.X.SX32 R207, R12, R5.reuse, 0x2, P5 ;  /* 0x000000050ccf7211 */ /* 0x080fe200028f16ff */
[----:B----4-:R-:W-:Y:S01]  /*9f70*/  VIADD R12, R18, 0xffffffbc ;  /* 0xffffffbc120c7836 */ /* 0x010fe20000000000 */
[----:B------:R-:W-:Y:S01]  /*9f80*/  LEA.HI.X.SX32 R205, R14, R5, 0x2, P4 ;  /* 0x000000050ecd7211 */ /* 0x000fe200020f16ff */
[----:B------:R-:W-:Y:S02]  /*9f90*/  LDGSTS.E [R36+0x4004], desc[UR60][R184.64], !P2 ;  /* 0x04004000b8247fae */ /* 0x000fe4000d12187c */
[----:B------:R-:W4:Y:S01]  /*9fa0*/  LDC R18, c[0x0][0x230] ;  /* 0x00008c00ff127b82 */ /* 0x000f220000000800 */
[----:B---3--:R-:W-:Y:S01]  /*9fb0*/  VIADD R14, R16, 0xffffffbe ;  /* 0xffffffbe100e7836 */ /* 0x008fe20000000000 */
[----:B------:R-:W-:Y:S01]  /*9fc0*/  LDGSTS.E [R36+0x4008], desc[UR60][R204.64], !P1 ;  /* 0x04008000cc247fae */ /* 0x000fe2000c92187c */
[----:B--2---:R-:W-:-:S02]  /*9fd0*/  VIADD R15, R15, 0xffffffbf ;  /* 0xffffffbf0f0f7836 */ /* 0x004fc40000000000 */
[----:B-1----:R-:W-:Y:S01]  /*9fe0*/  VIADD R13, R17, 0xffffffbd ;  /* 0xffffffbd110d7836 */ /* 0x002fe20000000000 */
[----:B------:R-:W-:Y:S02]  /*9ff0*/  LDGSTS.E [R36+0x400c], desc[UR60][R206.64], !P0 ;  /* 0x0400c000ce247fae */ /* 0x000fe4000c12187c */
[----:B------:R-:W1:Y:S01]  /*a000*/  LDC R19, c[0x0][0x230] ;  /* 0x00008c00ff137b82 */ /* 0x000e620000000800 */
[----:B------:R-:W-:Y:S01]  /*a010*/  ISETP.GE.U32.AND P0, PT, R12, 0x7fffff3d, PT ;  /* 0x7fffff3d0c00780c */ /* 0x000fe20003f06070 */
[----:B------:R-:W-:Y:S01]  /*a020*/  IMAD R12, R178, 0x104, RZ ;  /* 0x00000104b20c7824 */ /* 0x000fe200078e02ff */
[----:B------:R-:W-:Y:S01]  /*a030*/  ISETP.GE.U32.AND P2, PT, R14, 0x7fffff3f, PT ;  /* 0x7fffff3f0e00780c */ /* 0x000fe20003f46070 */
[C---:B------:R-:W-:Y:S01]  /*a040*/  IMAD.SHL.U32 R14, R178.reuse, 0x40, RZ ;  /* 0x00000040b20e7824 */ /* 0x040fe200078e00ff */
[----:B------:R-:W-:Y:S01]  /*a050*/  ISETP.GE.U32.AND P3, PT, R15, 0x7fffff40, PT ;  /* 0x7fffff400f00780c */ /* 0x000fe20003f66070 */
[C---:B------:R-:W-:Y:S01]  /*a060*/  IMAD R16, R178.reuse, 0x41, RZ ;  /* 0x00000041b2107824 */ /* 0x040fe200078e02ff */
[----:B------:R-:W-:Y:S01]  /*a070*/  ISETP.GE.U32.AND P1, PT, R13, 0x7fffff3e, PT ;  /* 0x7fffff3e0d00780c */ /* 0x000fe20003f26070 */
[C---:B------:R-:W-:Y:S01]  /*a080*/  IMAD R13, R178.reuse, 0x108, RZ ;  /* 0x00000108b20d7824 */ /* 0x040fe200078e02ff */
[CC--:B------:R-:W-:Y:S01]  /*a090*/  LEA R156, P4, R178.reuse, R4.reuse, 0x8 ;  /* 0x00000004b29c7211 */ /* 0x0c0fe200078840ff */
[----:B------:R-:W-:Y:S01]  /*a0a0*/  IMAD R15, R178, 0x10c, RZ ;  /* 0x0000010cb20f7824 */ /* 0x000fe200078e02ff */
[-C--:B------:R-:W-:Y:S01]  /*a0b0*/  IADD3 R154, P5, R12, R4.reuse, RZ ;  /* 0x000000040c9a7210 */ /* 0x080fe20007fbe0ff */
[----:B------:R-:W-:Y:S01]  /*a0c0*/  IMAD R17, R178, 0x42, RZ ;  /* 0x00000042b2117824 */ /* 0x000fe200078e02ff */
[-C--:B------:R-:W-:Y:S01]  /*a0d0*/  LEA.HI.X.SX32 R157, R14, R5.reuse, 0x2, P4 ;  /* 0x000000050e9d7211 */ /* 0x080fe200020f16ff */
[C---:B------:R-:W-:Y:S01]  /*a0e0*/  IMAD R12, R178.reuse, 0x43, RZ ;  /* 0x00000043b20c7824 */ /* 0x040fe200078e02ff */
[-C--:B------:R-:W-:Y:S01]  /*a0f0*/  IADD3 R152, P4, R13, R4.reuse, RZ ;  /* 0x000000040d987210 */ /* 0x080fe20007f9e0ff */
[----:B------:R-:W-:Y:S01]  /*a100*/  IMAD R202, R178, 0x60, RZ ;  /* 0x00000060b2ca7824 */ /* 0x000fe200078e02ff */
[-C--:B------:R-:W-:Y:S01]  /*a110*/  LEA.HI.X.SX32 R155, R16, R5.reuse, 0x2, P5 ;  /* 0x00000005109b7211 */ /* 0x080fe200028f16ff */
[----:B------:R-:W-:Y:S01]  /*a120*/  STL.64 [R1+0x890], R6 ;  /* 0x0008900601007387 */ /* 0x000fe20000100a00 */
[----:B------:R-:W-:Y:S01]  /*a130*/  IADD3 R22, P5, R15, R4, RZ ;  /* 0x000000040f167210 */ /* 0x000fe20007fbe0ff */
[----:B------:R-:W-:Y:S01]  /*a140*/  IMAD R34, R178, 0x14, RZ ;  /* 0x00000014b2227824 */ /* 0x000fe200078e02ff */
[-C--:B------:R-:W-:Y:S01]  /*a150*/  LEA.HI.X.SX32 R153, R17, R5.reuse, 0x2, P4 ;  /* 0x0000000511997211 */ /* 0x080fe200020f16ff */
[----:B------:R-:W-:Y:S01]  /*a160*/  LDGSTS.E [R36+0x8000], desc[UR60][R156.64], !P3 ;  /* 0x080000009c247fae */ /* 0x000fe2000d92187c */
[----:B------:R-:W-:Y:S01]  /*a170*/  LEA.HI.X.SX32 R23, R12, R5, 0x2, P5 ;  /* 0x000000050c177211 */ /* 0x000fe200028f16ff */
[----:B------:R-:W2:Y:S01]  /*a180*/  LDC R17, c[0x0][0x230] ;  /* 0x00008c00ff117b82 */ /* 0x000ea20000000800 */
[----:B------:R-:W-:Y:S01]  /*a190*/  VIADD R12, R21, 0xffffff9c ;  /* 0xffffff9c150c7836 */ /* 0x000fe20000000000 */
[----:B------:R-:W-:Y:S01]  /*a1a0*/  STL.64 [R1+0x898], R8 ;  /* 0x0008980801007387 */ /* 0x000fe20000100a00 */
[----:B------:R-:W-:-:S02]  /*a1b0*/  VIADD R13, R20, 0xffffff9d ;  /* 0xffffff9d140d7836 */ /* 0x000fc40000000000 */
[----:B----4-:R-:W-:Y:S01]  /*a1c0*/  VIADD R15, R18, 0xffffff9f ;  /* 0xffffff9f120f7836 */ /* 0x010fe20000000000 */
[----:B------:R3:W-:Y:S02]  /*a1d0*/  STL.64 [R1+0x8a0], R10 ;  /* 0x0008a00a01007387 */ /* 0x0007e40000100a00 */
[----:B------:R-:W4:Y:S02]  /*a1e0*/  LDC R20, c[0x0][0x230] ;  /* 0x00008c00ff147b82 */ /* 0x000f240000000800 */
[----:B------:R-:W-:Y:S01]  /*a1f0*/  LDGSTS.E [R36+0x8004], desc[UR60][R154.64], !P2 ;  /* 0x080040009a247fae */ /* 0x000fe2000d12187c */
[----:B-1----:R-:W-:-:S03]  /*a200*/  VIADD R14, R19, 0xffffff9e ;  /* 0xffffff9e130e7836 */ /* 0x002fc60000000000 */
[----:B------:R-:W-:Y:S01]  /*a210*/  STL.64 [R1+0x8a8], R190 ;  /* 0x0008a8be01007387 */ /* 0x000fe20000100a00 */
[----:B------:R-:W-:Y:S01]  /*a220*/  ISETP.GE.U32.AND P3, PT, R15, 0x7fffff20, PT ;  /* 0x7fffff200f00780c */ /* 0x000fe20003f66070 */
[----:B------:R-:W1:Y:S02]  /*a230*/  LDC R18, c[0x0][0x230] ;  /* 0x00008c00ff127b82 */ /* 0x000e640000000800 */
[----:B------:R-:W-:Y:S04]  /*a240*/  LDGSTS.E [R36+0x8008], desc[UR60][R152.64], !P1 ;  /* 0x0800800098247fae */ /* 0x000fe8000c92187c */
[----:B------:R-:W-:Y:S02]  /*a250*/  STL.64 [R1+0x8b0], R184 ;  /* 0x0008b0b801007387 */ /* 0x000fe40000100a00 */
[----:B------:R-:W1:Y:S02]  /*a260*/  LDC R19, c[0x0][0x230] ;  /* 0x00008c00ff137b82 */ /* 0x000e640000000800 */
[----:B------:R2:W-:Y:S01]  /*a270*/  LDGSTS.E [R36+0x800c], desc[UR60][R22.64], !P0 ;  /* 0x0800c00016247fae */ /* 0x0005e2000c12187c */
[----:B------:R-:W-:Y:S01]  /*a280*/  ISETP.GE.U32.AND P0, PT, R12, 0x7fffff1d, PT ;  /* 0x7fffff1d0c00780c */ /* 0x000fe20003f06070 */
[----:B------:R-:W-:-:S02]  /*a290*/  IMAD R12, R178, 0x180, RZ ;  /* 0x00000180b20c7824 */ /* 0x000fc400078e02ff */
[----:B------:R-:W-:Y:S01]  /*a2a0*/  STL.64 [R1+0x8b8], R204 ;  /* 0x0008b8cc01007387 */ /* 0x000fe20000100a00 */
[----:B------:R-:W-:Y:S01]  /*a2b0*/  IMAD R16, R178, 0x62, RZ ;  /* 0x00000062b2107824 */ /* 0x000fe200078e02ff */
[----:B------:R-:W1:Y:S02]  /*a2c0*/  LDC R21, c[0x0][0x230] ;  /* 0x00008c00ff157b82 */ /* 0x000e640000000800 */
[----:B------:R-:W-:Y:S01]  /*a2d0*/  STL.64 [R1+0x8c0], R206 ;  /* 0x0008c0ce01007387 */ /* 0x000fe20000100a00 */
[----:B------:R-:W-:-:S03]  /*a2e0*/  ISETP.GE.U32.AND P1, PT, R13, 0x7fffff1e, PT ;  /* 0x7fffff1e0d00780c */ /* 0x000fc60003f26070 */
[----:B------:R-:W-:Y:S01]  /*a2f0*/  STL.64 [R1+0x38], R156 ;  /* 0x0000389c01007387 */ /* 0x000fe20000100a00 */
[----:B------:R-:W-:Y:S01]  /*a300*/  IMAD R13, R178, 0x184, RZ ;  /* 0x00000184b20d7824 */ /* 0x000fe200078e02ff */
[----:B------:R-:W1:Y:S02]  /*a310*/  LDC R40, c[0x0][0x230] ;  /* 0x00008c00ff287b82 */ /* 0x000e640000000800 */
[----:B------:R-:W-:Y:S04]  /*a320*/  STL.64 [R1+0x40], R154 ;  /* 0x0000409a01007387 */ /* 0x000fe80000100a00 */
[----:B------:R-:W-:Y:S04]  /*a330*/  STL.64 [R1+0x48], R152 ;  /* 0x0000489801007387 */ /* 0x000fe80000100a00 */
[----:B------:R2:W-:Y:S01]  /*a340*/  STL.64 [R1+0x50], R22 ;  /* 0x0000501601007387 */ /* 0x0005e20000100a00 */
[----:B------:R-:W-:Y:S01]  /*a350*/  ISETP.GE.U32.AND P2, PT, R14, 0x7fffff1f, PT ;  /* 0x7fffff1f0e00780c */ /* 0x000fe20003f46070 */
[C---:B------:R-:W-:Y:S01]  /*a360*/  IMAD R15, R178.reuse, 0x61, RZ ;  /* 0x00000061b20f7824 */ /* 0x040fe200078e02ff */
[-C--:B---3--:R-:W-:Y:S01]  /*a370*/  IADD3 R10, P5, R13, R4.reuse, RZ ;  /* 0x000000040d0a7210 */ /* 0x088fe20007fbe0ff */
[----:B------:R-:W-:Y:S01]  /*a380*/  IMAD R14, R178, 0x188, RZ ;  /* 0x00000188b20e7824 */ /* 0x000fe200078e02ff */
[----:B--2---:R-:W-:Y:S01]  /*a390*/  IADD3 R22, P4, R12, R4, RZ ;  /* 0x000000040c167210 */ /* 0x004fe20007f9e0ff */
[----:B------:R-:W-:-:S03]  /*a3a0*/  IMAD R12, R178, 0x18c, RZ ;  /* 0x0000018cb20c7824 */ /* 0x000fc600078e02ff */
[-C--:B------:R-:W-:Y:S01]  /*a3b0*/  LEA.HI.X.SX32 R23, R202, R5.reuse, 0x2, P4 ;  /* 0x00000005ca177211 */ /* 0x080fe200020f16ff */
[----:B------:R-:W-:Y:S01]  /*a3c0*/  IMAD R13, R178, 0x63, RZ ;  /* 0x00000063b20d7824 */ /* 0x000fe200078e02ff */
[-C--:B------:R-:W-:Y:S02]  /*a3d0*/  IADD3 R8, P4, R14, R4.reuse, RZ ;  /* 0x000000040e087210 */ /* 0x080fe40007f9e0ff */
[----:B------:R-:W-:Y:S01]  /*a3e0*/  LEA.HI.X.SX32 R11, R15, R5, 0x2, P5 ;  /* 0x000000050f0b7211 */ /* 0x000fe200028f16ff */
[----:B------:R2:W-:Y:S01]  /*a3f0*/  STL.64 [R1+0x138], R22 ;  /* 0x0001381601007387 */ /* 0x0005e20000100a00 */
[----:B------:R-:W-:-:S03]  /*a400*/  IADD3 R6, P5, R12, R4, RZ ;  /* 0x000000040c067210 */ /* 0x000fc60007fbe0ff */
[----:B------:R2:W-:Y:S01]  /*a410*/  LDGSTS.E [R36+0xc000], desc[UR60][R22.64], !P3 ;  /* 0x0c00000016247fae */ /* 0x0005e2000d92187c */
[----:B------:R-:W-:Y:S01]  /*a420*/  VIADD R15, R17, 0xfffffffb ;  /* 0xfffffffb110f7836 */ /* 0x000fe20000000000 */
[-C--:B------:R-:W-:Y:S01]  /*a430*/  LEA.HI.X.SX32 R9, R16, R5.reuse, 0x2, P4 ;  /* 0x0000000510097211 */ /* 0x080fe200020f16ff */
[----:B----4-:R-:W-:Y:S01]  /*a440*/  VIADD R12, R20, 0xfffffff8 ;  /* 0xfffffff8140c7836 */ /* 0x010fe20000000000 */
[----:B------:R-:W-:Y:S01]  /*a450*/  LEA.HI.X.SX32 R7, R13, R5, 0x2, P5 ;  /* 0x000000050d077211 */ /* 0x000fe200028f16ff */
[----:B------:R3:W-:Y:S01]  /*a460*/  LDGSTS.E [R36+0xc004], desc[UR60][R10.64], !P2 ;  /* 0x0c0040000a247fae */ /* 0x0007e2000d12187c */
[----:B--2---:R-:W2:Y:S01]  /*a470*/  LDC R22, c[0x0][0x230] ;  /* 0x00008c00ff167b82 */ /* 0x004ea20000000800 */
[----:B------:R-:W-:Y:S02]  /*a480*/  ISETP.GE.U32.AND P3, PT, R15, 0x7fffff7c, PT ;  /* 0x7fffff7c0f00780c */ /* 0x000fe40003f66070 */
[----:B------:R-:W-:Y:S05]  /*a490*/  LDGSTS.E [R36+0xc008], desc[UR60][R8.64], !P1 ;  /* 0x0c00800008247fae */ /* 0x000fea000c92187c */
[----:B------:R-:W4:Y:S01]  /*a4a0*/  LDC R23, c[0x0][0x230] ;  /* 0x00008c00ff177b82 */ /* 0x000f220000000800 */
[----:B------:R3:W-:Y:S01]  /*a4b0*/  LDGSTS.E [R36+0xc00c], desc[UR60][R6.64], !P0 ;  /* 0x0c00c00006247fae */ /* 0x0007e2000c12187c */
[----:B-1----:R-:W-:Y:S01]  /*a4c0*/  VIADD R14, R18, 0xfffffffa ;  /* 0xfffffffa120e7836 */ /* 0x002fe20000000000 */
[----:B------:R-:W-:Y:S01]  /*a4d0*/  ISETP.GE.U32.AND P0, PT, R12, 0x7fffff79, PT ;  /* 0x7fffff790c00780c */ /* 0x000fe20003f06070 */
[----:B------:R-:W-:Y:S01]  /*a4e0*/  VIADD R13, R19, 0xfffffff9 ;  /* 0xfffffff9130d7836 */ /* 0x000fe20000000000 */
[----:B------:R-:W-:-:S02]  /*a4f0*/  LOP3.LUT R20, R3, 0x10, RZ, 0x3c, !PT ;  /* 0x0000001003147812 */ /* 0x000fc400078e3cff */
[CC--:B------:R-:W-:Y:S01]  /*a500*/  LEA R12, P4, R178.reuse, R4.reuse, 0x4 ;  /* 0x00000004b20c7211 */ /* 0x0c0fe200078820ff */
[----:B------:R-:W-:Y:S01]  /*a510*/  IMAD R37, R178, 0x18, RZ ;  /* 0x00000018b2257824 */ /* 0x000fe200078e02ff */
[----:B------:R-:W-:Y:S01]  /*a520*/  ISETP.GE.U32.AND P2, PT, R14, 0x7fffff7b, PT ;  /* 0x7fffff7b0e00780c */ /* 0x000fe20003f46070 */
[----:B------:R-:W-:Y:S01]  /*a530*/  VIADD R20, R20, UR59 ;  /* 0x0000003b14147c36 */ /* 0x000fe20008000000 */
[----:B------:R-:W-:Y:S01]  /*a540*/  ISETP.GE.U32.AND P1, PT, R13, 0x7fffff7a, PT ;  /* 0x7fffff7a0d00780c */ /* 0x000fe20003f26070 */
[----:B------:R-:W-:Y:S01]  /*a550*/  IMAD R15, R178, 0x5, RZ ;  /* 0x00000005b20f7824 */ /* 0x000fe200078e02ff */
[-C--:B------:R-:W-:Y:S01]  /*a560*/  LEA.HI.X.SX32 R13, R42, R5.reuse, 0x2, P4 ;  /* 0x000000052a0d7211 */ /* 0x080fe200020f16ff */
[----:B------:R-:W-:Y:S01]  /*a570*/  VIADD R24, R24, 0xffffffdb ;  /* 0xffffffdb18187836 */ /* 0x000fe20000000000 */
[-C--:B------:R-:W-:Y:S01]  /*a580*/  IADD3 R14, P5, R34, R4.reuse, RZ ;  /* 0x00000004220e7210 */ /* 0x080fe20007fbe0ff */
[C---:B------:R-:W-:Y:S01]  /*a590*/  IMAD R39, R178.reuse, 0x1c, RZ ;  /* 0x0000001cb2277824 */ /* 0x040fe200078e02ff */
[-C--:B------:R-:W-:Y:S01]  /*a5a0*/  IADD3 R16, P4, R37, R4.reuse, RZ ;  /* 0x0000000425107210 */ /* 0x080fe20007f9e0ff */
[C---:B------:R-:W-:Y:S01]  /*a5b0*/  IMAD R17, R178.reuse, 0x6, RZ ;  /* 0x00000006b2117824 */ /* 0x040fe200078e02ff */
[----:B------:R1:W-:Y:S01]  /*a5c0*/  LDGSTS.E [R20], desc[UR60][R12.64], !P3 ;  /* 0x000000000c147fae */ /* 0x0003e2000d92187c */
[----:B------:R-:W-:Y:S01]  /*a5d0*/  IMAD R19, R178, 0x7, RZ ;  /* 0x00000007b2137824 */ /* 0x000fe200078e02ff */
[-C--:B------:R-:W-:Y:S01]  /*a5e0*/  LEA.HI.X.SX32 R15, R15, R5.reuse, 0x2, P5 ;  /* 0x000000050f0f7211 */ /* 0x080fe200028f16ff */
[----:B--2---:R-:W-:Y:S01]  /*a5f0*/  VIADD R22, R22, 0xffffffd9 ;  /* 0xffffffd916167836 */ /* 0x004fe20000000000 */
[----:B------:R-:W-:Y:S01]  /*a600*/  ISETP.GE.U32.AND P3, PT, R24, 0x7fffff5c, PT ;  /* 0x7fffff5c1800780c */ /* 0x000fe20003f66070 */
[----:B----4-:R-:W-:Y:S01]  /*a610*/  VIADD R23, R23, 0xffffffda ;  /* 0xffffffda17177836 */ /* 0x010fe20000000000 */
[-C--:B------:R-:W-:Y:S01]  /*a620*/  IADD3 R18, P5, R39, R4.reuse, RZ ;  /* 0x0000000427127210 */ /* 0x080fe20007fbe0ff */
[----:B------:R-:W2:Y:S01]  /*a630*/  LDC R24, c[0x0][0x230] ;  /* 0x00008c00ff187b82 */ /* 0x000ea20000000800 */
[-C--:B------:R-:W-:Y:S01]  /*a640*/  LEA.HI.X.SX32 R17, R17, R5.reuse, 0x2, P4 ;  /* 0x0000000511117211 */ /* 0x080fe200020f16ff */
[C---:B------:R-:W-:Y:S01]  /*a650*/  IMAD R210, R178.reuse, 0x90, RZ ;  /* 0x00000090b2d27824 */ /* 0x040fe200078e02ff */
[-C--:B------:R-:W-:Y:S01]  /*a660*/  LEA.HI.X.SX32 R19, R19, R5.reuse, 0x2, P5 ;  /* 0x0000000513137211 */ /* 0x080fe200028f16ff */
[C---:B------:R-:W-:Y:S01]  /*a670*/  IMAD R212, R178.reuse, 0x94, RZ ;  /* 0x00000094b2d47824 */ /* 0x040fe200078e02ff */
[----:B------:R-:W-:Y:S01]  /*a680*/  LDGSTS.E [R20+0x4], desc[UR60][R14.64], !P2 ;  /* 0x000040000e147fae */ /* 0x000fe2000d12187c */
[----:B------:R-:W-:Y:S01]  /*a690*/  VIADD R21, R21, 0xffffffd8 ;  /* 0xffffffd815157836 */ /* 0x000fe20000000000 */
[----:B------:R-:W-:Y:S01]  /*a6a0*/  ISETP.GE.U32.AND P2, PT, R23, 0x7fffff5b, PT ;  /* 0x7fffff5b1700780c */ /* 0x000fe20003f46070 */
[----:B------:R-:W-:Y:S01]  /*a6b0*/  IMAD R28, R178, 0x24, RZ ;  /* 0x00000024b21c7824 */ /* 0x000fe200078e02ff */
[----:B------:R-:W-:Y:S01]  /*a6c0*/  LDGSTS.E [R20+0x8], desc[UR60][R16.64], !P1 ;  /* 0x0000800010147fae */ /* 0x000fe2000c92187c */
[----:B------:R-:W-:Y:S01]  /*a6d0*/  ISETP.GE.U32.AND P1, PT, R22, 0x7fffff5a, PT ;  /* 0x7fffff5a1600780c */ /* 0x000fe20003f26070 */
[----:B------:R-:W-:Y:S01]  /*a6e0*/  IMAD R22, R178, 0x25, RZ ;  /* 0x00000025b2167824 */ /* 0x000fe200078e02ff */
[-C--:B------:R-:W-:Y:S01]  /*a6f0*/  IADD3 R210, P4, R210, R4.reuse, RZ ;  /* 0x00000004d2d27210 */ /* 0x080fe20007f9e0ff */
[C---:B------:R-:W-:Y:S01]  /*a700*/  IMAD R214, R178.reuse, 0x98, RZ ;  /* 0x00000098b2d67824 */ /* 0x040fe200078e02ff */
[----:B------:R-:W-:Y:S01]  /*a710*/  LDGSTS.E [R20+0xc], desc[UR60][R18.64], !P0 ;  /* 0x0000c00012147fae */ /* 0x000fe2000c12187c */
[----:B------:R-:W-:Y:S01]  /*a720*/  IMAD R216, R178, 0x9c, RZ ;  /* 0x0000009cb2d87824 */ /* 0x000fe200078e02ff */
[-C--:B------:R-:W-:Y:S01]  /*a730*/  IADD3 R212, P5, R212, R4.reuse, RZ ;  /* 0x00000004d4d47210 */ /* 0x080fe20007fbe0ff */
[C---:B------:R-:W-:Y:S01]  /*a740*/  IMAD R164, R178.reuse, 0x44, RZ ;  /* 0x00000044b2a47824 */ /* 0x040fe200078e02ff */
[----:B------:R-:W-:Y:S01]  /*a750*/  ISETP.GE.U32.AND P0, PT, R21, 0x7fffff59, PT ;  /* 0x7fffff591500780c */ /* 0x000fe20003f06070 */
[----:B------:R-:W-:Y:S01]  /*a760*/  IMAD R23, R178, 0x26, RZ ;  /* 0x00000026b2177824 */ /* 0x000fe200078e02ff */
[-C--:B------:R-:W-:Y:S01]  /*a770*/  LEA.HI.X.SX32 R211, R28, R5.reuse, 0x2, P4 ;  /* 0x000000051cd37211 */ /* 0x080fe200020f16ff */
[----:B------:R-:W-:Y:S01]  /*a780*/  IMAD R21, R178, 0x27, RZ ;  /* 0x00000027b2157824 */ /* 0x000fe200078e02ff */
[-C--:B------:R-:W-:Y:S01]  /*a790*/  IADD3 R214, P4, R214, R4.reuse, RZ ;  /* 0x00000004d6d67210 */ /* 0x080fe20007f9e0ff */
[----:B------:R3:W-:Y:S01]  /*a7a0*/  STL.64 [R1+0x140], R10 ;  /* 0x0001400a01007387 */ /* 0x0007e20000100a00 */
[-C--:B------:R-:W-:Y:S01]  /*a7b0*/  LEA.HI.X.SX32 R213, R22, R5.reuse, 0x2, P5 ;  /* 0x0000000516d57211 */ /* 0x080fe200028f16ff */
[----:B------:R-:W-:Y:S01]  /*a7c0*/  IMAD R182, R178, 0x64, RZ ;  /* 0x00000064b2b67824 */ /* 0x000fe200078e02ff */
[----:B------:R-:W-:Y:S01]  /*a7d0*/  IADD3 R216, P5, R216, R4, RZ ;  /* 0x00000004d8d87210 */ /* 0x000fe20007fbe0ff */
[----:B------:R-:W-:Y:S01]  /*a7e0*/  LDGSTS.E [R20+0x4000], desc[UR60][R210.64], !P3 ;  /* 0x04000000d2147fae */ /* 0x000fe2000d92187c */
[-C--:B------:R-:W-:Y:S01]  /*a7f0*/  LEA.HI.X.SX32 R215, R23, R5.reuse, 0x2, P4 ;  /* 0x0000000517d77211 */ /* 0x080fe200020f16ff */
[----:B------:R-:W-:Y:S01]  /*a800*/  IMAD R218, R178, 0xa0, RZ ;  /* 0x000000a0b2da7824 */ /* 0x000fe200078e02ff */
[----:B------:R-:W-:Y:S01]  /*a810*/  LEA.HI.X.SX32 R217, R21, R5, 0x2, P5 ;  /* 0x0000000515d97211 */ /* 0x000fe200028f16ff */
[----:B------:R-:W-:Y:S01]  /*a820*/  VIADD R21, R27, 0xffffffb8 ;  /* 0xffffffb81b157836 */ /* 0x000fe20000000000 */
[----:B------:R-:W-:Y:S01]  /*a830*/  IADD3 R22, R26, -0x47, RZ ;  /* 0xffffffb91a167810 */ /* 0x000fe20007ffe0ff */
[----:B------:R-:W-:Y:S01]  /*a840*/  LDGSTS.E [R20+0x4004], desc[UR60][R212.64], !P2 ;  /* 0x04004000d4147fae */ /* 0x000fe2000d12187c */
[----:B------:R-:W4:Y:S01]  /*a850*/  LDC R26, c[0x0][0x230] ;  /* 0x00008c00ff1a7b82 */ /* 0x000f220000000800 */
[----:B--2---:R-:W-:-:S02]  /*a860*/  VIADD R24, R24, 0xffffffbb ;  /* 0xffffffbb18187836 */ /* 0x004fc40000000000 */
[----:B------:R-:W-:Y:S01]  /*a870*/  LDGSTS.E [R20+0x4008], desc[UR60][R214.64], !P1 ;  /* 0x04008000d6147fae */ /* 0x000fe2000c92187c */
[----:B------:R-:W-:-:S04]  /*a880*/  VIADD R23, R25, 0xffffffba ;  /* 0xffffffba19177836 */ /* 0x000fc80000000000 */
[----:B------:R-:W2:Y:S01]  /*a890*/  LDC R27, c[0x0][0x230] ;  /* 0x00008c00ff1b7b82 */ /* 0x000ea20000000800 */
[----:B------:R-:W-:Y:S01]  /*a8a0*/  LDGSTS.E [R20+0x400c], desc[UR60][R216.64], !P0 ;  /* 0x0400c000d8147fae */ /* 0x000fe2000c12187c */
[----:B------:R-:W-:Y:S01]  /*a8b0*/  ISETP.GE.U32.AND P0, PT, R21, 0x7fffff39, PT ;  /* 0x7fffff391500780c */ /* 0x000fe20003f06070 */
[----:B------:R-:W-:Y:S01]  /*a8c0*/  IMAD R21, R178, 0x110, RZ ;  /* 0x00000110b2157824 */ /* 0x000fe200078e02ff */
[----:B------:R-:W-:Y:S01]  /*a8d0*/  ISETP.GE.U32.AND P1, PT, R22, 0x7fffff3a, PT ;  /* 0x7fffff3a1600780c */ /* 0x000fe20003f26070 */
[----:B------:R-:W-:Y:S01]  /*a8e0*/  IMAD R22, R178, 0x114, RZ ;  /* 0x00000114b2167824 */ /* 0x000fe200078e02ff */
[----:B------:R-:W-:Y:S01]  /*a8f0*/  ISETP.GE.U32.AND P3, PT, R24, 0x7fffff3c, PT ;  /* 0x7fffff3c1800780c */ /* 0x000fe20003f66070 */
[C---:B------:R-:W-:Y:S01]  /*a900*/  IMAD R24, R178.reuse, 0x45, RZ ;  /* 0x00000045b2187824 */ /* 0x040fe200078e02ff */
[----:B------:R-:W-:Y:S01]  /*a910*/  ISETP.GE.U32.AND P2, PT, R23, 0x7fffff3b, PT ;  /* 0x7fffff3b1700780c */ /* 0x000fe20003f46070 */
[C---:B------:R-:W-:Y:S01]  /*a920*/  IMAD R23, R178.reuse, 0x118, RZ ;  /* 0x00000118b2177824 */ /* 0x040fe200078e02ff */
[-C--:B------:R-:W-:Y:S01]  /*a930*/  IADD3 R152, P4, R21, R4.reuse, RZ ;  /* 0x0000000415987210 */ /* 0x080fe20007f9e0ff */
[----:B------:R-:W-:Y:S01]  /*a940*/  IMAD R21, R178, 0x11c, RZ ;  /* 0x0000011cb2157824 */ /* 0x000fe200078e02ff */
[-C--:B---3--:R-:W-:Y:S01]  /*a950*/  IADD3 R10, P5, R22, R4.reuse, RZ ;  /* 0x00000004160a7210 */ /* 0x088fe20007fbe0ff */
[----:B------:R3:W-:Y:S01]  /*a960*/  STL.64 [R1+0x148], R8 ;  /* 0x0001480801007387 */ /* 0x0007e20000100a00 */
[----:B------:R-:W-:Y:S01]  /*a970*/  IMAD R25, R178, 0x46, RZ ;  /* 0x00000046b2197824 */ /* 0x000fe200078e02ff */
[-C--:B------:R-:W-:Y:S01]  /*a980*/  LEA.HI.X.SX32 R153, R164, R5.reuse, 0x2, P4 ;  /* 0x00000005a4997211 */ /* 0x080fe200020f16ff */
[----:B------:R-:W-:Y:S01]  /*a990*/  IMAD R22, R178, 0x47, RZ ;  /* 0x00000047b2167824 */ /* 0x000fe200078e02ff */
[----:B------:R1:W-:Y:S01]  /*a9a0*/  STL.64 [R1+0x150], R6 ;  /* 0x0001500601007387 */ /* 0x0003e20000100a00 */
[----:B------:R-:W-:Y:S01]  /*a9b0*/  LEA.HI.X.SX32 R11, R24, R5, 0x2, P5 ;  /* 0x00000005180b7211 */ /* 0x000fe200028f16ff */
[----:B------:R-:W-:Y:S01]  /*a9c0*/  IMAD R220, R178, 0xa4, RZ ;  /* 0x000000a4b2dc7824 */ /* 0x000fe200078e02ff */
[----:B------:R-:W2:Y:S01]  /*a9d0*/  LDC R36, c[0x0][0x230] ;  /* 0x00008c00ff247b82 */ /* 0x000ea20000000800 */
[----:B------:R-:W-:Y:S01]  /*a9e0*/  LDGSTS.E [R20+0x8000], desc[UR60][R152.64], !P3 ;  /* 0x0800000098147fae */ /* 0x000fe2000d92187c */
[----:B---3--:R-:W-:-:S03]  /*a9f0*/  IADD3 R8, P4, R23, R4, RZ ;  /* 0x0000000417087210 */ /* 0x008fc60007f9e0ff */
[----:B------:R3:W-:Y:S01]  /*aa00*/  STL.64 [R1+0x8c8], R12 ;  /* 0x0008c80c01007387 */ /* 0x0007e20000100a00 */
[----:B-1----:R-:W-:-:S03]  /*aa10*/  IADD3 R6, P5, R21, R4, RZ ;  /* 0x0000000415067210 */ /* 0x002fc60007fbe0ff */
[----:B------:R1:W-:Y:S01]  /*aa20*/  LDGSTS.E [R20+0x8004], desc[UR60][R10.64], !P2 ;  /* 0x080040000a147fae */ /* 0x0003e2000d12187c */
[-C--:B------:R-:W-:Y:S01]  /*aa30*/  LEA.HI.X.SX32 R9, R25, R5.reuse, 0x2, P4 ;  /* 0x0000000519097211 */ /* 0x080fe200020f16ff */
[----:B------:R-:W-:Y:S01]  /*aa40*/  VIADD R21, R30, 0xffffff98 ;  /* 0xffffff981e157836 */ /* 0x000fe20000000000 */
[----:B------:R-:W-:Y:S01]  /*aa50*/  LEA.HI.X.SX32 R7, R22, R5, 0x2, P5 ;  /* 0x0000000516077211 */ /* 0x000fe200028f16ff */
[----:B------:R-:W-:Y:S01]  /*aa60*/  VIADD R22, R29, 0xffffff99 ;  /* 0xffffff991d167836 */ /* 0x000fe20000000000 */
[----:B------:R-:W-:Y:S01]  /*aa70*/  STL.64 [R1+0x8d0], R14 ;  /* 0x0008d00e01007387 */ /* 0x000fe20000100a00 */
[----:B------:R-:W1:Y:S01]  /*aa80*/  LDC R29, c[0x0][0x230] ;  /* 0x00008c00ff1d7b82 */ /* 0x000e620000000800 */
[----:B----4-:R-:W-:Y:S02]  /*aa90*/  VIADD R24, R26, 0xffffff9b ;  /* 0xffffff9b1a187836 */ /* 0x010fe40000000000 */
[----:B------:R4:W-:Y:S01]  /*aaa0*/  LDGSTS.E [R20+0x8008], desc[UR60][R8.64], !P1 ;  /* 0x0800800008147fae */ /* 0x0009e2000c92187c */
[----:B--2---:R-:W-:Y:S01]  /*aab0*/  VIADD R23, R27, 0xffffff9a ;  /* 0xffffff9a1b177836 */ /* 0x004fe20000000000 */
[----:B------:R-:W-:-:S02]  /*aac0*/  ISETP.GE.U32.AND P1, PT, R22, 0x7fffff1a, PT ;  /* 0x7fffff1a1600780c */ /* 0x000fc40003f26070 */
[----:B------:R-:W-:Y:S01]  /*aad0*/  STL.64 [R1+0x8d8], R16 ;  /* 0x0008d81001007387 */ /* 0x000fe20000100a00 */
[----:B------:R-:W2:Y:S03]  /*aae0*/  LDC R30, c[0x0][0x230] ;  /* 0x00008c00ff1e7b82 */ /* 0x000ea60000000800 */
[----:B------:R4:W-:Y:S01]  /*aaf0*/  LDGSTS.E [R20+0x800c], desc[UR60][R6.64], !P0 ;  /* 0x0800c00006147fae */ /* 0x0009e2000c12187c */
[----:B------:R-:W-:Y:S01]  /*ab00*/  ISETP.GE.U32.AND P0, PT, R21, 0x7fffff19, PT ;  /* 0x7fffff191500780c */ /* 0x000fe20003f06070 */
[C---:B------:R-:W-:Y:S02]  /*ab10*/  IMAD R21, R178.reuse, 0x190, RZ ;  /* 0x00000190b2157824 */ /* 0x040fe400078e02ff */
[----:B------:R-:W-:Y:S01]  /*ab20*/  STL.64 [R1+0x8e0], R18 ;  /* 0x0008e01201007387 */ /* 0x000fe20000100a00 */
[----:B------:R-:W2:Y:S01]  /*ab30*/  LDC R26, c[0x0][0x230] ;  /* 0x00008c00ff1a7b82 */ /* 0x000ea20000000800 */
[----:B------:R-:W-:-:S02]  /*ab40*/  IMAD R22, R178, 0x194, RZ ;  /* 0x00000194b2167824 */ /* 0x000fc400078e02ff */
[----:B------:R-:W-:Y:S05]  /*ab50*/  STL.64 [R1+0x8e8], R210 ;  /* 0x0008e8d201007387 */ /* 0x000fea0000100a00 */
[----:B------:R-:W2:Y:S01]  /*ab60*/  LDC R27, c[0x0][0x230] ;  /* 0x00008c00ff1b7b82 */ /* 0x000ea20000000800 */
[----:B------:R-:W-:Y:S01]  /*ab70*/  STL.64 [R1+0x8f0], R212 ;  /* 0x0008f0d401007387 */ /* 0x000fe20000100a00 */
[----:B------:R-:W-:-:S03]  /*ab80*/  ISETP.GE.U32.AND P3, PT, R24, 0x7fffff1c, PT ;  /* 0x7fffff1c1800780c */ /* 0x000fc60003f66070 */
[----:B------:R-:W-:Y:S01]  /*ab90*/  STL.64 [R1+0x8f8], R214 ;  /* 0x0008f8d601007387 */ /* 0x000fe20000100a00 */
[----:B------:R-:W-:Y:S01]  /*aba0*/  ISETP.GE.U32.AND P2, PT, R23, 0x7fffff1b, PT ;  /* 0x7fffff1b1700780c */ /* 0x000fe20003f46070 */
[C---:B------:R-:W-:Y:S02]  /*abb0*/  IMAD R24, R178.reuse, 0x65, RZ ;  /* 0x00000065b2187824 */ /* 0x040fe400078e02ff */
[----:B------:R-:W-:Y:S01]  /*abc0*/  STL.64 [R1+0x900], R216 ;  /* 0x000900d801007387 */ /* 0x000fe20000100a00 */
[C---:B------:R-:W-:Y:S01]  /*abd0*/  IMAD R23, R178.reuse, 0x198, RZ ;  /* 0x00000198b2177824 */ /* 0x040fe200078e02ff */
[----:B---3--:R-:W-:Y:S02]  /*abe0*/  IADD3 R12, P4, R21, R4, RZ ;  /* 0x00000004150c7210 */ /* 0x008fe40007f9e0ff */
[----:B------:R-:W-:Y:S01]  /*abf0*/  STL.64 [R1+0x58], R152 ;  /* 0x0000589801007387 */ /* 0x000fe20000100a00 */
[----:B------:R-:W-:-:S03]  /*ac00*/  IMAD R21, R178, 0x19c, RZ ;  /* 0x0000019cb2157824 */ /* 0x000fc600078e02ff */
[----:B------:R1:W-:Y:S01]  /*ac10*/  STL.64 [R1+0x60], R10 ;  /* 0x0000600a01007387 */ /* 0x0003e20000100a00 */
[----:B------:R-:W-:Y:S01]  /*ac20*/  IMAD R25, R178, 0x66, RZ ;  /* 0x00000066b2197824 */ /* 0x000fe200078e02ff */
[----:B------:R-:W-:Y:S02]  /*ac30*/  LEA.HI.X.SX32 R13, R182, R5, 0x2, P4 ;  /* 0x00000005b60d7211 */ /* 0x000fe400020f16ff */
[----:B------:R4:W-:Y:S04]  /*ac40*/  STL.64 [R1+0x68], R8 ;  /* 0x0000680801007387 */ /* 0x0009e80000100a00 */
[----:B------:R3:W-:Y:S01]  /*ac50*/  STL.64 [R1+0x70], R6 ;  /* 0x0000700601007387 */ /* 0x0007e20000100a00 */
[----:B-1----:R-:W-:Y:S01]  /*ac60*/  IADD3 R10, P5, R22, R4, RZ ;  /* 0x00000004160a7210 */ /* 0x002fe20007fbe0ff */
[----:B------:R-:W-:-:S02]  /*ac70*/  IMAD R22, R178, 0x67, RZ ;  /* 0x00000067b2167824 */ /* 0x000fc400078e02ff */
[----:B------:R-:W-:Y:S01]  /*ac80*/  LDGSTS.E [R20+0xc000], desc[UR60][R12.64], !P3 ;  /* 0x0c0000000c147fae */ /* 0x000fe2000d92187c */
[-C--:B----4-:R-:W-:Y:S02]  /*ac90*/  IADD3 R8, P4, R23, R4.reuse, RZ ;  /* 0x0000000417087210 */ /* 0x090fe40007f9e0ff */
[-C--:B------:R-:W-:Y:S02]  /*aca0*/  LEA.HI.X.SX32 R11, R24, R5.reuse, 0x2, P5 ;  /* 0x00000005180b7211 */ /* 0x080fe400028f16ff */
[----:B---3--:R-:W-:Y:S02]  /*acb0*/  IADD3 R6, P5, R21, R4, RZ ;  /* 0x0000000415067210 */ /* 0x008fe40007fbe0ff */
[-C--:B------:R-:W-:Y:S01]  /*acc0*/  LEA.HI.X.SX32 R9, R25, R5.reuse, 0x2, P4 ;  /* 0x0000000519097211 */ /* 0x080fe200020f16ff */
[----:B------:R-:W-:Y:S01]  /*acd0*/  LDGSTS.E [R20+0xc004], desc[UR60][R10.64], !P2 ;  /* 0x0c0040000a147fae */ /* 0x000fe2000d12187c */
[----:B------:R-:W-:Y:S01]  /*ace0*/  LEA.HI.X.SX32 R7, R22, R5, 0x2, P5 ;  /* 0x0000000516077211 */ /* 0x000fe200028f16ff */
[----:B------:R-:W-:-:S02]  /*acf0*/  VIADD R21, R29, 0xfffffff5 ;  /* 0xfffffff51d157836 */ /* 0x000fc40000000000 */
[----:B------:R-:W-:Y:S01]  /*ad00*/  LDGSTS.E [R20+0xc008], desc[UR60][R8.64], !P1 ;  /* 0x0c00800008147fae */ /* 0x000fe2000c92187c */
[----:B------:R-:W1:Y:S01]  /*ad10*/  LDC R29, c[0x0][0x230] ;  /* 0x00008c00ff1d7b82 */ /* 0x000e620000000800 */
[----:B--2---:R-:W-:Y:S02]  /*ad20*/  VIADD R23, R26, 0xfffffff7 ;  /* 0xfffffff71a177836 */ /* 0x004fe40000000000 */
[----:B------:R2:W-:Y:S01]  /*ad30*/  LDGSTS.E [R20+0xc00c], desc[UR60][R6.64], !P0 ;  /* 0x0c00c00006147fae */ /* 0x0005e2000c12187c */
[----:B------:R-:W-:Y:S01]  /*ad40*/  VIADD R22, R27, 0xfffffff6 ;  /* 0xfffffff61b167836 */ /* 0x000fe20000000000 */
[----:B------:R-:W-:Y:S01]  /*ad50*/  ISETP.GE.U32.AND P1, PT, R21, 0x7fffff76, PT ;  /* 0x7fffff761500780c */ /* 0x000fe20003f26070 */
[C---:B------:R-:W-:Y:S01]  /*ad60*/  IMAD.SHL.U32 R21, R178.reuse, 0x8, RZ ;  /* 0x00000008b2157824 */ /* 0x040fe200078e00ff */
[----:B------:R-:W-:Y:S01]  /*ad70*/  ISETP.GE.U32.AND P3, PT, R23, 0x7fffff78, PT ;  /* 0x7fffff781700780c */ /* 0x000fe20003f66070 */
[----:B------:R-:W-:Y:S02]  /*ad80*/  IMAD R25, R178, 0x28, RZ ;  /* 0x00000028b2197824 */ /* 0x000fe400078e02ff */
[----:B--2---:R-:W-:Y:S01]  /*ad90*/  VIADD R20, R30, 0xfffffff4 ;  /* 0xfffffff41e147836 */ /* 0x004fe20000000000 */
[----:B------:R-:W-:-:S04]  /*ada0*/  ISETP.GE.U32.AND P2, PT, R22, 0x7fffff77, PT ;  /* 0x7fffff771600780c */ /* 0x000fc80003f46070 */
[----:B------:R-:W-:Y:S02]  /*adb0*/  ISETP.GE.U32.AND P0, PT, R20, 0x7fffff75, PT ;  /* 0x7fffff751400780c */ /* 0x000fe40003f06070 */
[CC--:B------:R-:W-:Y:S01]  /*adc0*/  LEA R20, P4, R178.reuse, R4.reuse, 0x5 ;  /* 0x00000004b2147211 */ /* 0x0c0fe200078828ff */
[C---:B------:R-:W-:Y:S01]  /*add0*/  IMAD R23, R178.reuse, 0x9, RZ ;  /* 0x00000009b2177824 */ /* 0x040fe200078e02ff */
[----:B------:R-:W-:Y:S01]  /*ade0*/  LOP3.LUT R24, R3, 0x20, RZ, 0x3c, !PT ;  /* 0x0000002003187812 */ /* 0x000fe200078e3cff */
[----:B------:R-:W-:Y:S01]  /*adf0*/  IMAD R27, R178, 0xa, RZ ;  /* 0x0000000ab21b7824 */ /* 0x000fe200078e02ff */
[-C--:B------:R-:W-:Y:S02]  /*ae00*/  LEA.HI.X.SX32 R21, R21, R5.reuse, 0x2, P4 ;  /* 0x0000000515157211 */ /* 0x080fe400020f16ff */
[-C--:B------:R-:W-:Y:S02]  /*ae10*/  IADD3 R22, P5, R28, R4.reuse, RZ ;  /* 0x000000041c167210 */ /* 0x080fe40007fbe0ff */
[----:B------:R-:W-:Y:S01]  /*ae20*/  IADD3 R154, P4, R25, R4, RZ ;  /* 0x00000004199a7210 */ /* 0x000fe20007f9e0ff */
[----:B------:R-:W-:Y:S01]  /*ae30*/  IMAD R30, R178, 0x2c, RZ ;  /* 0x0000002cb21e7824 */ /* 0x000fe200078e02ff */
[-C--:B------:R-:W-:Y:S01]  /*ae40*/  LEA.HI.X.SX32 R23, R23, R5.reuse, 0x2, P5 ;  /* 0x0000000517177211 */ /* 0x080fe200028f16ff */
[----:B------:R-:W-:Y:S01]  /*ae50*/  VIADD R24, R24, UR59 ;  /* 0x0000003b18187c36 */ /* 0x000fe20008000000 */
[----:B------:R-:W-:Y:S01]  /*ae60*/  LEA.HI.X.SX32 R155, R27, R5, 0x2, P4 ;  /* 0x000000051b9b7211 */ /* 0x000fe200020f16ff */
[----:B------:R-:W-:-:S02]  /*ae70*/  VIADD R28, R31, 0xffffffd6 ;  /* 0xffffffd61f1c7836 */ /* 0x000fc40000000000 */
[----:B------:R-:W-:Y:S01]  /*ae80*/  VIADD R27, R32, 0xffffffd5 ;  /* 0xffffffd5201b7836 */ /* 0x000fe20000000000 */
[----:B------:R-:W2:Y:S01]  /*ae90*/  LDC R31, c[0x0][0x230] ;  /* 0x00008c00ff1f7b82 */ /* 0x000ea20000000800 */
[----:B------:R-:W-:Y:S01]  /*aea0*/  IMAD R26, R178, 0xb, RZ ;  /* 0x0000000bb21a7824 */ /* 0x000fe200078e02ff */
[----:B------:R-:W-:Y:S01]  /*aeb0*/  IADD3 R152, P5, R30, R4, RZ ;  /* 0x000000041e987210 */ /* 0x000fe20007fbe0ff */
[----:B------:R-:W-:Y:S01]  /*aec0*/  LDGSTS.E [R24], desc[UR60][R20.64], !P3 ;  /* 0x0000000014187fae */ /* 0x000fe2000d92187c */
[----:B-1----:R-:W-:-:S03]  /*aed0*/  VIADD R29, R29, 0xffffffd7 ;  /* 0xffffffd71d1d7836 */ /* 0x002fc60000000000 */
[----:B------:R-:W-:Y:S01]  /*aee0*/  LDGSTS.E [R24+0x4], desc[UR60][R22.64], !P2 ;  /* 0x0000400016187fae */ /* 0x000fe2000d12187c */
[----:B------:R-:W1:Y:S01]  /*aef0*/  LDC R32, c[0x0][0x230] ;  /* 0x00008c00ff207b82 */ /* 0x000e620000000800 */
[----:B------:R-:W-:Y:S02]  /*af00*/  ISETP.GE.U32.AND P2, PT, R28, 0x7fffff57, PT ;  /* 0x7fffff571c00780c */ /* 0x000fe40003f46070 */
[----:B------:R-:W-:Y:S01]  /*af10*/  LEA.HI.X.SX32 R153, R26, R5, 0x2, P5 ;  /* 0x000000051a997211 */ /* 0x000fe200028f16ff */
[----:B------:R-:W-:Y:S01]  /*af20*/  VIADD R26, R33, 0xffffffd4 ;  /* 0xffffffd4211a7836 */ /* 0x000fe20000000000 */
[----:B------:R-:W-:Y:S03]  /*af30*/  LDGSTS.E [R24+0x8], desc[UR60][R154.64], !P1 ;  /* 0x000080009a187fae */ /* 0x000fe6000c92187c */
[----:B------:R-:W3:Y:S01]  /*af40*/  LDC R28, c[0x0][0x230] ;  /* 0x00008c00ff1c7b82 */ /* 0x000ee20000000800 */
[----:B------:R-:W-:Y:S01]  /*af50*/  LDGSTS.E [R24+0xc], desc[UR60][R152.64], !P0 ;  /* 0x0000c00098187fae */ /* 0x000fe2000c12187c */
[----:B------:R-:W-:Y:S01]  /*af60*/  ISETP.GE.U32.AND P3, PT, R29, 0x7fffff58, PT ;  /* 0x7fffff581d00780c */ /* 0x000fe20003f66070 */
[----:B------:R-:W-:Y:S01]  /*af70*/  IMAD R222, R178, 0xa8, RZ ;  /* 0x000000a8b2de7824 */ /* 0x000fe200078e02ff */
[----:B------:R-:W-:Y:S01]  /*af80*/  ISETP.GE.U32.AND P0, PT, R26, 0x7fffff55, PT ;  /* 0x7fffff551a00780c */ /* 0x000fe20003f06070 */
[----:B------:R-:W-:Y:S01]  /*af90*/  IMAD R26, R178, 0x29, RZ ;  /* 0x00000029b21a7824 */ /* 0x000fe200078e02ff */
[----:B------:R-:W-:-:S02]  /*afa0*/  IADD3 R218, P4, R218, R4, RZ ;  /* 0x00000004dada7210 */ /* 0x000fc40007f9e0ff */
[----:B------:R-:W4:Y:S01]  /*afb0*/  LDC R29, c[0x0][0x230] ;  /* 0x00008c00ff1d7b82 */ /* 0x000f220000000800 */
[----:B------:R-:W-:Y:S01]  /*afc0*/  ISETP.GE.U32.AND P1, PT, R27, 0x7fffff56, PT ;  /* 0x7fffff561b00780c */ /* 0x000fe20003f26070 */
[----:B------:R-:W-:Y:S01]  /*afd0*/  IMAD R224, R178, 0xac, RZ ;  /* 0x000000acb2e07824 */ /* 0x000fe200078e02ff */
[-C--:B------:R-:W-:Y:S01]  /*afe0*/  IADD3 R220, P5, R220, R4.reuse, RZ ;  /* 0x00000004dcdc7210 */ /* 0x080fe20007fbe0ff */
[C---:B------:R-:W-:Y:S01]  /*aff0*/  IMAD R27, R178.reuse, 0x2a, RZ ;  /* 0x0000002ab21b7824 */ /* 0x040fe200078e02ff */
[-C--:B------:R-:W-:Y:S01]  /*b000*/  LEA.HI.X.SX32 R219, R25, R5.reuse, 0x2, P4 ;  /* 0x0000000519db7211 */ /* 0x080fe200020f16ff */
[----:B------:R-:W-:Y:S01]  /*b010*/  IMAD R25, R178, 0x2b, RZ ;  /* 0x0000002bb2197824 */ /* 0x000fe200078e02ff */
[-C--:B------:R-:W-:Y:S01]  /*b020*/  IADD3 R222, P4, R222, R4.reuse, RZ ;  /* 0x00000004dede7210 */ /* 0x080fe20007f9e0ff */
[----:B------:R-:W4:Y:S01]  /*b030*/  LDC R33, c[0x0][0x230] ;  /* 0x00008c00ff217b82 */ /* 0x000f220000000800 */
[----:B------:R-:W-:Y:S01]  /*b040*/  LEA.HI.X.SX32 R221, R26, R5, 0x2, P5 ;  /* 0x000000051add7211 */ /* 0x000fe200028f16ff */
[----:B------:R-:W-:Y:S01]  /*b050*/  LDGSTS.E [R24+0x4000], desc[UR60][R218.64], !P3 ;  /* 0x04000000da187fae */ /* 0x000fe2000d92187c */
[----:B------:R-:W-:-:S02]  /*b060*/  IADD3 R224, P5, R224, R4, RZ ;  /* 0x00000004e0e07210 */ /* 0x000fc40007fbe0ff */
[-C--:B------:R-:W-:Y:S01]  /*b070*/  LEA.HI.X.SX32 R223, R27, R5.reuse, 0x2, P4 ;  /* 0x000000051bdf7211 */ /* 0x080fe200020f16ff */
[----:B--2---:R-:W-:Y:S01]  /*b080*/  VIADD R26, R31, 0xffffffb5 ;  /* 0xffffffb51f1a7836 */ /* 0x004fe20000000000 */
[----:B------:R-:W-:Y:S01]  /*b090*/  LEA.HI.X.SX32 R225, R25, R5, 0x2, P5 ;  /* 0x0000000519e17211 */ /* 0x000fe200028f16ff */
[----:B-1----:R-:W-:Y:S01]  /*b0a0*/  VIADD R25, R32, 0xffffffb4 ;  /* 0xffffffb420197836 */ /* 0x002fe20000000000 */
[----:B------:R-:W-:Y:S01]  /*b0b0*/  LDGSTS.E [R24+0x4004], desc[UR60][R220.64], !P2 ;  /* 0x04004000dc187fae */ /* 0x000fe2000d12187c */
[----:B---3--:R-:W-:Y:S01]  /*b0c0*/  VIADD R28, R28, 0xffffffb7 ;  /* 0xffffffb71c1c7836 */ /* 0x008fe20000000000 */
[----:B------:R-:W1:Y:S02]  /*b0d0*/  LDC R32, c[0x0][0x230] ;  /* 0x00008c00ff207b82 */ /* 0x000e640000000800 */
[----:B------:R-:W-:Y:S01]  /*b0e0*/  LDGSTS.E [R24+0x4008], desc[UR60][R222.64], !P1 ;  /* 0x04008000de187fae */ /* 0x000fe2000c92187c */
[----:B------:R-:W-:-:S03]  /*b0f0*/  ISETP.GE.U32.AND P1, PT, R26, 0x7fffff36, PT ;  /* 0x7fffff361a00780c */ /* 0x000fc60003f26070 */
[----:B------:R-:W-:Y:S01]  /*b100*/  LDGSTS.E [R24+0x400c], desc[UR60][R224.64], !P0 ;  /* 0x0400c000e0187fae */ /* 0x000fe2000c12187c */
[----:B------:R-:W-:Y:S01]  /*b110*/  ISETP.GE.U32.AND P0, PT, R25, 0x7fffff35, PT ;  /* 0x7fffff351900780c */ /* 0x000fe20003f06070 */
[C---:B------:R-:W-:Y:S01]  /*b120*/  IMAD R25, R178.reuse, 0x120, RZ ;  /* 0x00000120b2197824 */ /* 0x040fe200078e02ff */
[----:B------:R-:W2:Y:S01]  /*b130*/  LDC R31, c[0x0][0x230] ;  /* 0x00008c00ff1f7b82 */ /* 0x000ea20000000800 */
[----:B------:R-:W-:Y:S01]  /*b140*/  IMAD R26, R178, 0x124, RZ ;  /* 0x00000124b21a7824 */ /* 0x000fe200078e02ff */
[----:B------:R3:W-:Y:S01]  /*b150*/  STL.64 [R1+0x158], R12 ;  /* 0x0001580c01007387 */ /* 0x0007e20000100a00 */
[----:B------:R-:W-:Y:S01]  /*b160*/  ISETP.GE.U32.AND P3, PT, R28, 0x7fffff38, PT ;  /* 0x7fffff381c00780c */ /* 0x000fe20003f66070 */
[----:B------:R-:W-:Y:S02]  /*b170*/  IMAD R28, R178, 0x49, RZ ;  /* 0x00000049b21c7824 */ /* 0x000fe400078e02ff */
[----:B------:R3:W-:Y:S01]  /*b180*/  STL.64 [R1+0x160], R10 ;  /* 0x0001600a01007387 */ /* 0x0007e20000100a00 */
[----:B----4-:R-:W-:-:S03]  /*b190*/  VIADD R27, R29, 0xffffffb6 ;  /* 0xffffffb61d1b7836 */ /* 0x010fc60000000000 */
[----:B------:R-:W-:Y:S01]  /*b1a0*/  STL.64 [R1+0x168], R8 ;  /* 0x0001680801007387 */ /* 0x000fe20000100a00 */
[-C--:B---3--:R-:W-:Y:S01]  /*b1b0*/  IADD3 R12, P4, R25, R4.reuse, RZ ;  /* 0x00000004190c7210 */ /* 0x088fe20007f9e0ff */
[----:B------:R-:W-:Y:S01]  /*b1c0*/  IMAD R25, R178, 0x12c, RZ ;  /* 0x0000012cb2197824 */ /* 0x000fe200078e02ff */
[-C--:B------:R-:W-:Y:S01]  /*b1d0*/  IADD3 R10, P5, R26, R4.reuse, RZ ;  /* 0x000000041a0a7210 */ /* 0x080fe20007fbe0ff */
[----:B------:R3:W-:Y:S01]  /*b1e0*/  STL.64 [R1+0x170], R6 ;  /* 0x0001700601007387 */ /* 0x0007e20000100a00 */
[C---:B------:R-:W-:Y:S01]  /*b1f0*/  IMAD R26, R178.reuse, 0x4b, RZ ;  /* 0x0000004bb21a7824 */ /* 0x040fe200078e02ff */
[----:B------:R-:W-:Y:S01]  /*b200*/  ISETP.GE.U32.AND P2, PT, R27, 0x7fffff37, PT ;  /* 0x7fffff371b00780c */ /* 0x000fe20003f46070 */
[----:B------:R-:W-:Y:S01]  /*b210*/  IMAD R168, R178, 0x48, RZ ;  /* 0x00000048b2a87824 */ /* 0x000fe200078e02ff */
[----:B------:R-:W-:Y:S01]  /*b220*/  LEA.HI.X.SX32 R11, R28, R5, 0x2, P5 ;  /* 0x000000051c0b7211 */ /* 0x000fe200028f16ff */
[C---:B------:R-:W-:Y:S02]  /*b230*/  IMAD R27, R178.reuse, 0x128, RZ ;  /* 0x00000128b21b7824 */ /* 0x040fe400078e02ff */
[----:B------:R-:W-:Y:S01]  /*b240*/  IMAD R29, R178, 0x4a, RZ ;  /* 0x0000004ab21d7824 */ /* 0x000fe200078e02ff */
[----:B---3--:R-:W-:-:S02]  /*b250*/  IADD3 R6, P5, R25, R4, RZ ;  /* 0x0000000419067210 */ /* 0x008fc40007fbe0ff */
[-C--:B------:R-:W-:Y:S02]  /*b260*/  LEA.HI.X.SX32 R13, R168, R5.reuse, 0x2, P4 ;  /* 0x00000005a80d7211 */ /* 0x080fe400020f16ff */
[-C--:B------:R-:W-:Y:S01]  /*b270*/  LEA.HI.X.SX32 R7, R26, R5.reuse, 0x2, P5 ;  /* 0x000000051a077211 */ /* 0x080fe200028f16ff */
[----:B------:R-:W-:Y:S01]  /*b280*/  VIADD R26, R33, 0xffffff95 ;  /* 0xffffff95211a7836 */ /* 0x000fe20000000000 */
[----:B------:R-:W-:Y:S01]  /*b290*/  IADD3 R8, P4, R27, R4, RZ ;  /* 0x000000041b087210 */ /* 0x000fe20007f9e0ff */
[----:B------:R-:W3:Y:S01]  /*b2a0*/  LDC R33, c[0x0][0x230] ;  /* 0x00008c00ff217b82 */ /* 0x000ee20000000800 */
[----:B------:R-:W-:Y:S01]  /*b2b0*/  VIADD R25, R35, 0xffffff94 ;  /* 0xffffff9423197836 */ /* 0x000fe20000000000 */
[----:B------:R4:W-:Y:S01]  /*b2c0*/  LDGSTS.E [R24+0x8000], desc[UR60][R12.64], !P3 ;  /* 0x080000000c187fae */ /* 0x0009e2000d92187c */
[----:B------:R-:W-:Y:S01]  /*b2d0*/  LEA.HI.X.SX32 R9, R29, R5, 0x2, P4 ;  /* 0x000000051d097211 */ /* 0x000fe200020f16ff */
[----:B-1----:R-:W-:Y:S02]  /*b2e0*/  VIADD R27, R32, 0xffffff96 ;  /* 0xffffff96201b7836 */ /* 0x002fe40000000000 */
[----:B------:R-:W-:Y:S02]  /*b2f0*/  STL.64 [R1+0x908], R20 ;  /* 0x0009081401007387 */ /* 0x000fe40000100a00 */
[----:B------:R-:W1:Y:S02]  /*b300*/  LDC R32, c[0x0][0x230] ;  /* 0x00008c00ff207b82 */ /* 0x000e640000000800 */
[----:B------:R4:W-:Y:S01]  /*b310*/  LDGSTS.E [R24+0x8004], desc[UR60][R10.64], !P2 ;  /* 0x080040000a187fae */ /* 0x0009e2000d12187c */
[----:B--2---:R-:W-:-:S03]  /*b320*/  VIADD R28, R31, 0xffffff97 ;  /* 0xffffff971f1c7836 */ /* 0x004fc60000000000 */
[----:B------:R-:W-:Y:S02]  /*b330*/  STL.64 [R1+0x910], R22 ;  /* 0x0009101601007387 */ /* 0x000fe40000100a00 */
[----:B------:R-:W2:Y:S02]  /*b340*/  LDC R31, c[0x0][0x230] ;  /* 0x00008c00ff1f7b82 */ /* 0x000ea40000000800 */
[----:B------:R4:W-:Y:S01]  /*b350*/  LDGSTS.E [R24+0x8008], desc[UR60][R8.64], !P1 ;  /* 0x0800800008187fae */ /* 0x0009e2000c92187c */
[----:B------:R-:W-:-:S03]  /*b360*/  ISETP.GE.U32.AND P1, PT, R26, 0x7fffff16, PT ;  /* 0x7fffff161a00780c */ /* 0x000fc60003f26070 */
[----:B------:R-:W-:Y:S01]  /*b370*/  STL.64 [R1+0x918], R154 ;  /* 0x0009189a01007387 */ /* 0x000fe20000100a00 */
[C---:B------:R-:W-:Y:S01]  /*b380*/  IMAD R26, R178.reuse, 0x1a4, RZ ;  /* 0x000001a4b21a7824 */ /* 0x040fe200078e02ff */
[----:B------:R-:W2:Y:S02]  /*b390*/  LDC R35, c[0x0][0x230] ;  /* 0x00008c00ff237b82 */ /* 0x000ea40000000800 */
[----:B------:R3:W-:Y:S01]  /*b3a0*/  LDGSTS.E [R24+0x800c], desc[UR60][R6.64], !P0 ;  /* 0x0800c00006187fae */ /* 0x0007e2000c12187c */
[----:B------:R-:W-:Y:S01]  /*b3b0*/  ISETP.GE.U32.AND P0, PT, R25, 0x7fffff15, PT ;  /* 0x7fffff151900780c */ /* 0x000fe20003f06070 */
[----:B------:R-:W-:Y:S02]  /*b3c0*/  IMAD R25, R178, 0x1a0, RZ ;  /* 0x000001a0b2197824 */ /* 0x000fe400078e02ff */
[----:B------:R-:W-:Y:S04]  /*b3d0*/  STL.64 [R1+0x920], R152 ;  /* 0x0009209801007387 */ /* 0x000fe80000100a00 */
[----:B------:R-:W-:Y:S01]  /*b3e0*/  STL.64 [R1+0x928], R218 ;  /* 0x000928da01007387 */ /* 0x000fe20000100a00 */
[----:B------:R-:W-:-:S03]  /*b3f0*/  ISETP.GE.U32.AND P3, PT, R28, 0x7fffff18, PT ;  /* 0x7fffff181c00780c */ /* 0x000fc60003f66070 */
[----:B------:R-:W-:Y:S01]  /*b400*/  STL.64 [R1+0x930], R220 ;  /* 0x000930dc01007387 */ /* 0x000fe20000100a00 */
[----:B------:R-:W-:-:S03]  /*b410*/  IMAD R28, R178, 0x69, RZ ;  /* 0x00000069b21c7824 */ /* 0x000fc600078e02ff */
[----:B------:R-:W-:Y:S04]  /*b420*/  STL.64 [R1+0x938], R222 ;  /* 0x000938de01007387 */ /* 0x000fe80000100a00 */
[----:B------:R-:W-:Y:S04]  /*b430*/  STL.64 [R1+0x940], R224 ;  /* 0x000940e001007387 */ /* 0x000fe80000100a00 */
[----:B------:R4:W-:Y:S04]  /*b440*/  STL.64 [R1+0x78], R12 ;  /* 0x0000780c01007387 */ /* 0x0009e80000100a00 */
[----:B------:R3:W-:Y:S01]  /*b450*/  STL.64 [R1+0x80], R10 ;  /* 0x0000800a01007387 */ /* 0x0007e20000100a00 */
[----:B------:R-:W-:Y:S01]  /*b460*/  ISETP.GE.U32.AND P2, PT, R27, 0x7fffff17, PT ;  /* 0x7fffff171b00780c */ /* 0x000fe20003f46070 */
[----:B------:R-:W-:-:S02]  /*b470*/  IMAD R176, R178, 0x68, RZ ;  /* 0x00000068b2b07824 */ /* 0x000fc400078e02ff */
[----:B------:R1:W-:Y:S01]  /*b480*/  STL.64 [R1+0x88], R8 ;  /* 0x0000880801007387 */ /* 0x0003e20000100a00 */
[-C--:B----4-:R-:W-:Y:S01]  /*b490*/  IADD3 R12, P4, R25, R4.reuse, RZ ;  /* 0x00000004190c7210 */ /* 0x090fe20007f9e0ff */
[----:B------:R-:W-:Y:S01]  /*b4a0*/  IMAD R25, R178, 0x1ac, RZ ;  /* 0x000001acb2197824 */ /* 0x000fe200078e02ff */
[-C--:B---3--:R-:W-:Y:S01]  /*b4b0*/  IADD3 R10, P5, R26, R4.reuse, RZ ;  /* 0x000000041a0a7210 */ /* 0x088fe20007fbe0ff */
[----:B------:R3:W-:Y:S01]  /*b4c0*/  STL.64 [R1+0x90], R6 ;  /* 0x0000900601007387 */ /* 0x0007e20000100a00 */
[----:B------:R-:W-:Y:S02]  /*b4d0*/  IMAD R27, R178, 0x1a8, RZ ;  /* 0x000001a8b21b7824 */ /* 0x000fe400078e02ff */
[-C--:B------:R-:W-:Y:S01]  /*b4e0*/  LEA.HI.X.SX32 R11, R28, R5.reuse, 0x2, P5 ;  /* 0x000000051c0b7211 */ /* 0x080fe200028f16ff */
[----:B------:R-:W-:Y:S01]  /*b4f0*/  IMAD R29, R178, 0x6a, RZ ;  /* 0x0000006ab21d7824 */ /* 0x000fe200078e02ff */
[-C--:B------:R-:W-:Y:S01]  /*b500*/  LEA.HI.X.SX32 R13, R176, R5.reuse, 0x2, P4 ;  /* 0x00000005b00d7211 */ /* 0x080fe200020f16ff */
[----:B------:R-:W-:Y:S01]  /*b510*/  IMAD R26, R178, 0x6b, RZ ;  /* 0x0000006bb21a7824 */ /* 0x000fe200078e02ff */
[-C--:B-1----:R-:W-:Y:S01]  /*b520*/  IADD3 R8, P4, R27, R4.reuse, RZ ;  /* 0x000000041b087210 */ /* 0x082fe20007f9e0ff */
[----:B------:R-:W1:Y:S02]  /*b530*/  LDC R28, c[0x0][0x230] ;  /* 0x00008c00ff1c7b82 */ /* 0x000e640000000800 */
[----:B------:R-:W-:Y:S01]  /*b540*/  LDGSTS.E [R24+0xc000], desc[UR60][R12.64], !P3 ;  /* 0x0c0000000c187fae */ /* 0x000fe2000d92187c */
[-C--:B---3--:R-:W-:Y:S01]  /*b550*/  IADD3 R6, P5, R25, R4.reuse, RZ ;  /* 0x0000000419067210 */ /* 0x088fe20007fbe0ff */
[----:B------:R-:W-:Y:S01]  /*b560*/  VIADD R25, R33, 0xfffffff1 ;  /* 0xfffffff121197836 */ /* 0x000fe20000000000 */
[-C--:B------:R-:W-:Y:S01]  /*b570*/  LEA.HI.X.SX32 R9, R29, R5.reuse, 0x2, P4 ;  /* 0x000000051d097211 */ /* 0x080fe200020f16ff */
[----:B------:R-:W-:Y:S02]  /*b580*/  LDGSTS.E [R24+0xc004], desc[UR60][R10.64], !P2 ;  /* 0x0c0040000a187fae */ /* 0x000fe4000d12187c */
[----:B------:R-:W3:Y:S01]  /*b590*/  LDC R33, c[0x0][0x230] ;  /* 0x00008c00ff217b82 */ /* 0x000ee20000000800 */
[-C--:B------:R-:W-:Y:S01]  /*b5a0*/  LEA.HI.X.SX32 R7, R26, R5.reuse, 0x2, P5 ;  /* 0x000000051a077211 */ /* 0x080fe200028f16ff */
[----:B------:R-:W-:Y:S01]  /*b5b0*/  VIADD R26, R32, 0xfffffff2 ;  /* 0xfffffff2201a7836 */ /* 0x000fe20000000000 */
[----:B------:R-:W-:Y:S01]  /*b5c0*/  LDGSTS.E [R24+0xc008], desc[UR60][R8.64], !P1 ;  /* 0x0c00800008187fae */ /* 0x000fe2000c92187c */
[C---:B------:R-:W-:Y:S01]  /*b5d0*/  IMAD R32, R178.reuse, 0x34, RZ ;  /* 0x00000034b2207824 */ /* 0x040fe200078e02ff */
[----:B------:R-:W-:Y:S01]  /*b5e0*/  ISETP.GE.U32.AND P1, PT, R25, 0x7fffff72, PT ;  /* 0x7fffff721900780c */ /* 0x000fe20003f26070 */
[C---:B------:R-:W-:Y:S01]  /*b5f0*/  IMAD R25, R178.reuse, 0xd, RZ ;  /* 0x0000000db2197824 */ /* 0x040fe200078e02ff */
[----:B------:R4:W-:Y:S01]  /*b600*/  LDGSTS.E [R24+0xc00c], desc[UR60][R6.64], !P0 ;  /* 0x0c00c00006187fae */ /* 0x0009e2000c12187c */
[----:B------:R-:W1:Y:S01]  /*b610*/  LDC R29, c[0x0][0x230] ;  /* 0x00008c00ff1d7b82 */ /* 0x000e620000000800 */
[----:B------:R-:W-:Y:S01]  /*b620*/  IMAD R38, R178, 0x3c, RZ ;  /* 0x0000003cb2267824 */ /* 0x000fe200078e02ff */
[-C--:B------:R-:W-:Y:S01]  /*b630*/  IADD3 R160, P5, R32, R4.reuse, RZ ;  /* 0x0000000420a07210 */ /* 0x080fe20007fbe0ff */
[----:B--2---:R-:W-:Y:S01]  /*b640*/  VIADD R27, R31, 0xfffffff3 ;  /* 0xfffffff31f1b7836 */ /* 0x004fe20000000000 */
[----:B------:R-:W-:Y:S01]  /*b650*/  ISETP.GE.U32.AND P2, PT, R26, 0x7fffff73, PT ;  /* 0x7fffff731a00780c */ /* 0x000fe20003f46070 */
[C---:B------:R-:W-:Y:S01]  /*b660*/  IMAD R26, R178.reuse, 0xf, RZ ;  /* 0x0000000fb21a7824 */ /* 0x040fe200078e02ff */
[----:B------:R-:W-:Y:S01]  /*b670*/  LEA.HI.X.SX32 R161, R25, R5, 0x2, P5 ;  /* 0x0000000519a17211 */ /* 0x000fe200028f16ff */
[----:B------:R-:W-:Y:S01]  /*b680*/  IMAD R31, R178, 0x30, RZ ;  /* 0x00000030b21f7824 */ /* 0x000fe200078e02ff */
[----:B------:R-:W-:Y:S01]  /*b690*/  IADD3 R180, P5, R38, R4, RZ ;  /* 0x0000000426b47210 */ /* 0x000fe20007fbe0ff */
[----:B----4-:R-:W-:Y:S01]  /*b6a0*/  VIADD R24, R35, 0xfffffff0 ;  /* 0xfffffff023187836 */ /* 0x010fe20000000000 */
[----:B------:R-:W-:-:S02]  /*b6b0*/  ISETP.GE.U32.AND P3, PT, R27, 0x7fffff74, PT ;  /* 0x7fffff741b00780c */ /* 0x000fc40003f66070 */
[-C--:B------:R-:W-:Y:S02]  /*b6c0*/  LEA.HI.X.SX32 R181, R26, R5.reuse, 0x2, P5 ;  /* 0x000000051ab57211 */ /* 0x080fe400028f16ff */
[----:B------:R-:W-:Y:S01]  /*b6d0*/  ISETP.GE.U32.AND P0, PT, R24, 0x7fffff71, PT ;  /* 0x7fffff711800780c */ /* 0x000fe20003f06070 */
[----:B---3--:R-:W-:Y:S01]  /*b6e0*/  VIADD R26, R33, 0xffffffd1 ;  /* 0xffffffd1211a7836 */ /* 0x008fe20000000000 */
[----:B------:R-:W-:Y:S01]  /*b6f0*/  LOP3.LUT R24, R3, 0x30, RZ, 0x3c, !PT ;  /* 0x0000003003187812 */ /* 0x000fe200078e3cff */
[----:B------:R-:W-:Y:S01]  /*b700*/  IMAD R35, R178, 0x38, RZ ;  /* 0x00000038b2237824 */ /* 0x000fe200078e02ff */
[-C--:B------:R-:W-:Y:S01]  /*b710*/  IADD3 R156, P4, R31, R4.reuse, RZ ;  /* 0x000000041f9c7210 */ /* 0x080fe20007f9e0ff */
[----:B------:R-:W2:Y:S01]  /*b720*/  LDC R33, c[0x0][0x230] ;  /* 0x00008c00ff217b82 */ /* 0x000ea20000000800 */
[----:B------:R-:W-:Y:S02]  /*b730*/  VIADD R25, R36, 0xffffffd0 ;  /* 0xffffffd024197836 */ /* 0x000fe40000000000 */
[----:B------:R-:W-:Y:S01]  /*b740*/  IMAD R27, R178, 0xe, RZ ;  /* 0x0000000eb21b7824 */ /* 0x000fe200078e02ff */
[-C--:B------:R-:W-:Y:S01]  /*b750*/  LEA.HI.X.SX32 R157, R141, R5.reuse, 0x2, P4 ;  /* 0x000000058d9d7211 */ /* 0x080fe200020f16ff */
[----:B------:R-:W-:Y:S01]  /*b760*/  VIADD R24, R24, UR59 ;  /* 0x0000003b18187c36 */ /* 0x000fe20008000000 */
[----:B------:R-:W-:Y:S01]  /*b770*/  IADD3 R158, P4, R35, R4, RZ ;  /* 0x00000004239e7210 */ /* 0x000fe20007f9e0ff */
[----:B-1----:R-:W-:Y:S01]  /*b780*/  VIADD R28, R28, 0xffffffd3 ;  /* 0xffffffd31c1c7836 */ /* 0x002fe20000000000 */
[----:B------:R-:W1:Y:S02]  /*b790*/  LDC R36, c[0x0][0x230] ;  /* 0x00008c00ff247b82 */ /* 0x000e640000000800 */
[----:B------:R-:W-:Y:S01]  /*b7a0*/  LEA.HI.X.SX32 R159, R27, R5, 0x2, P4 ;  /* 0x000000051b9f7211 */ /* 0x000fe200020f16ff */
[----:B------:R-:W-:Y:S01]  /*b7b0*/  LDGSTS.E [R24], desc[UR60][R156.64], !P3 ;  /* 0x000000009c187fae */ /* 0x000fe2000d92187c */
[----:B------:R-:W-:Y:S01]  /*b7c0*/  VIADD R27, R29, 0xffffffd2 ;  /* 0xffffffd21d1b7836 */ /* 0x000fe20000000000 */
[----:B------:R-:W-:Y:S01]  /*b7d0*/  ISETP.GE.U32.AND P3, PT, R28, 0x7fffff54, PT ;  /* 0x7fffff541c00780c */ /* 0x000fe20003f66070 */
[C---:B------:R-:W-:Y:S01]  /*b7e0*/  IMAD R228, R178.reuse, 0xb4, RZ ;  /* 0x000000b4b2e47824 */ /* 0x040fe200078e02ff */
[----:B------:R-:W-:Y:S01]  /*b7f0*/  LDGSTS.E [R24+0x4], desc[UR60][R160.64], !P2 ;  /* 0x00004000a0187fae */ /* 0x000fe2000d12187c */
[----:B------:R-:W3:Y:S01]  /*b800*/  LDC R28, c[0x0][0x230] ;  /* 0x00008c00ff1c7b82 */ /* 0x000ee20000000800 */
[----:B------:R-:W-:-:S02]  /*b810*/  IMAD R226, R178, 0xb0, RZ ;  /* 0x000000b0b2e27824 */ /* 0x000fc400078e02ff */
[----:B------:R-:W-:Y:S05]  /*b820*/  LDGSTS.E [R24+0x8], desc[UR60][R158.64], !P1 ;  /* 0x000080009e187fae */ /* 0x000fea000c92187c */
[----:B------:R-:W4:Y:S01]  /*b830*/  LDC R29, c[0x0][0x230] ;  /* 0x00008c00ff1d7b82 */ /* 0x000f220000000800 */
[----:B------:R-:W-:Y:S01]  /*b840*/  ISETP.GE.U32.AND P1, PT, R26, 0x7fffff52, PT ;  /* 0x7fffff521a00780c */ /* 0x000fe20003f26070 */
[----:B------:R-:W-:Y:S01]  /*b850*/  IMAD R26, R178, 0x2d, RZ ;  /* 0x0000002db21a7824 */ /* 0x000fe200078e02ff */
[-C--:B------:R-:W-:Y:S01]  /*b860*/  IADD3 R228, P5, R228, R4.reuse, RZ ;  /* 0x00000004e4e47210 */ /* 0x080fe20007fbe0ff */
[C---:B------:R-:W-:Y:S01]  /*b870*/  IMAD R232, R178.reuse, 0xbc, RZ ;  /* 0x000000bcb2e87824 */ /* 0x040fe200078e02ff */
[----:B------:R-:W-:Y:S01]  /*b880*/  ISETP.GE.U32.AND P2, PT, R27, 0x7fffff53, PT ;  /* 0x7fffff531b00780c */ /* 0x000fe20003f46070 */
[----:B------:R-:W-:Y:S01]  /*b890*/  IMAD R230, R178, 0xb8, RZ ;  /* 0x000000b8b2e67824 */ /* 0x000fe200078e02ff */
[-C--:B------:R-:W-:Y:S01]  /*b8a0*/  IADD3 R226, P4, R226, R4.reuse, RZ ;  /* 0x00000004e2e27210 */ /* 0x080fe20007f9e0ff */
[----:B------:R-:W-:Y:S01]  /*b8b0*/  LDGSTS.E [R24+0xc], desc[UR60][R180.64], !P0 ;  /* 0x0000c000b4187fae */ /* 0x000fe2000c12187c */
[----:B------:R-:W-:Y:S01]  /*b8c0*/  ISETP.GE.U32.AND P0, PT, R25, 0x7fffff51, PT ;  /* 0x7fffff511900780c */ /* 0x000fe20003f06070 */
[----:B------:R-:W-:Y:S01]  /*b8d0*/  IMAD R25, R178, 0x2f, RZ ;  /* 0x0000002fb2197824 */ /* 0x000fe200078e02ff */
[-C--:B------:R-:W-:Y:S01]  /*b8e0*/  LEA.HI.X.SX32 R229, R26, R5.reuse, 0x2, P5 ;  /* 0x000000051ae57211 */ /* 0x080fe200028f16ff */
[----:B------:R-:W-:Y:S01]  /*b8f0*/  IMAD R27, R178, 0x2e, RZ ;  /* 0x0000002eb21b7824 */ /* 0x000fe200078e02ff */
[-C--:B------:R-:W-:Y:S01]  /*b900*/  LEA.HI.X.SX32 R227, R30, R5.reuse, 0x2, P4 ;  /* 0x000000051ee37211 */ /* 0x080fe200020f16ff */
[----:B--2---:R-:W-:Y:S01]  /*b910*/  VIADD R26, R33, 0xffffffb1 ;  /* 0xffffffb1211a7836 */ /* 0x004fe20000000000 */
[-C--:B------:R-:W-:Y:S01]  /*b920*/  IADD3 R232, P5, R232, R4.reuse, RZ ;  /* 0x00000004e8e87210 */ /* 0x080fe20007fbe0ff */
[----:B------:R-:W2:Y:S01]  /*b930*/  LDC R33, c[0x0][0x230] ;  /* 0x00008c00ff217b82 */ /* 0x000ea20000000800 */
[----:B------:R-:W-:Y:S01]  /*b940*/  IADD3 R230, P4, R230, R4, RZ ;  /* 0x00000004e6e67210 */ /* 0x000fe20007f9e0ff */
[----:B------:R-:W-:Y:S01]  /*b950*/  LDGSTS.E [R24+0x4000], desc[UR60][R226.64], !P3 ;  /* 0x04000000e2187fae */ /* 0x000fe2000d92187c */
[-C--:B------:R-:W-:Y:S01]  /*b960*/  LEA.HI.X.SX32 R233, R25, R5.reuse, 0x2, P5 ;  /* 0x0000000519e97211 */ /* 0x080fe200028f16ff */
[----:B-1----:R-:W-:Y:S01]  /*b970*/  VIADD R25, R36, 0xffffffb0 ;  /* 0xffffffb024197836 */ /* 0x002fe20000000000 */
[----:B------:R-:W-:Y:S01]  /*b980*/  LEA.HI.X.SX32 R231, R27, R5, 0x2, P4 ;  /* 0x000000051be77211 */ /* 0x000fe200020f16ff */
[----:B------:R-:W-:Y:S02]  /*b990*/  LDGSTS.E [R24+0x4004], desc[UR60][R228.64], !P2 ;  /* 0x04004000e4187fae */ /* 0x000fe4000d12187c */
[----:B------:R-:W1:Y:S02]  /*b9a0*/  LDC R30, c[0x0][0x230] ;  /* 0x00008c00ff1e7b82 */ /* 0x000e640000000800 */
[----:B------:R-:W-:Y:S06]  /*b9b0*/  LDGSTS.E [R24+0x4008], desc[UR60][R230.64], !P1 ;  /* 0x04008000e6187fae */ /* 0x000fec000c92187c */
[----:B------:R-:W1:Y:S01]  /*b9c0*/  LDC R36, c[0x0][0x230] ;  /* 0x00008c00ff247b82 */ /* 0x000e620000000800 */
[----:B------:R-:W-:Y:S01]  /*b9d0*/  LDGSTS.E [R24+0x400c], desc[UR60][R232.64], !P0 ;  /* 0x0400c000e8187fae */ /* 0x000fe2000c12187c */
[----:B---3--:R-:W-:Y:S01]  /*b9e0*/  VIADD R28, R28, 0xffffffb3 ;  /* 0xffffffb31c1c7836 */ /* 0x008fe20000000000 */
[----:B------:R-:W-:Y:S01]  /*b9f0*/  ISETP.GE.U32.AND P0, PT, R25, 0x7fffff31, PT ;  /* 0x7fffff311900780c */ /* 0x000fe20003f06070 */
[----:B----4-:R-:W-:Y:S01]  /*ba00*/  VIADD R27, R29, 0xffffffb2 ;  /* 0xffffffb21d1b7836 */ /* 0x010fe20000000000 */
[----:B------:R-:W-:Y:S01]  /*ba10*/  ISETP.GE.U32.AND P1, PT, R26, 0x7fffff32, PT ;  /* 0x7fffff321a00780c */ /* 0x000fe20003f26070 */
[----:B------:R-:W-:-:S02]  /*ba20*/  IMAD R25, R178, 0x130, RZ ;  /* 0x00000130b2197824 */ /* 0x000fc400078e02ff */
[----:B------:R-:W-:Y:S01]  /*ba30*/  IMAD R26, R178, 0x134, RZ ;  /* 0x00000134b21a7824 */ /* 0x000fe200078e02ff */
[----:B------:R3:W-:Y:S01]  /*ba40*/  STL.64 [R1+0x178], R12 ;  /* 0x0001780c01007387 */ /* 0x0007e20000100a00 */
[----:B------:R-:W-:Y:S01]  /*ba50*/  ISETP.GE.U32.AND P3, PT, R28, 0x7fffff34, PT ;  /* 0x7fffff341c00780c */ /* 0x000fe20003f66070 */
[C---:B------:R-:W-:Y:S01]  /*ba60*/  IMAD R166, R178.reuse, 0x4c, RZ ;  /* 0x0000004cb2a67824 */ /* 0x040fe200078e02ff */
[----:B------:R-:W-:Y:S01]  /*ba70*/  ISETP.GE.U32.AND P2, PT, R27, 0x7fffff33, PT ;  /* 0x7fffff331b00780c */ /* 0x000fe20003f46070 */
[----:B------:R4:W-:Y:S01]  /*ba80*/  STL.64 [R1+0x180], R10 ;  /* 0x0001800a01007387 */ /* 0x0009e20000100a00 */
[C---:B------:R-:W-:Y:S02]  /*ba90*/  IMAD R28, R178.reuse, 0x4d, RZ ;  /* 0x0000004db21c7824 */ /* 0x040fe400078e02ff */
[C---:B------:R-:W-:Y:S01]  /*baa0*/  IMAD R27, R178.reuse, 0x138, RZ ;  /* 0x00000138b21b7824 */ /* 0x040fe200078e02ff */
[----:B------:R2:W-:Y:S01]  /*bab0*/  STL.64 [R1+0x188], R8 ;  /* 0x0001880801007387 */ /* 0x0005e20000100a00 */
[-C--:B---3--:R-:W-:Y:S01]  /*bac0*/  IADD3 R12, P4, R25, R4.reuse, RZ ;  /* 0x00000004190c7210 */ /* 0x088fe20007f9e0ff */
[----:B------:R-:W-:Y:S01]  /*bad0*/  IMAD R25, R178, 0x13c, RZ ;  /* 0x0000013cb2197824 */ /* 0x000fe200078e02ff */
[-C--:B----4-:R-:W-:Y:S01]  /*bae0*/  IADD3 R10, P5, R26, R4.reuse, RZ ;  /* 0x000000041a0a7210 */ /* 0x090fe20007fbe0ff */
[----:B------:R-:W-:Y:S01]  /*baf0*/  IMAD R29, R178, 0x4e, RZ ;  /* 0x0000004eb21d7824 */ /* 0x000fe200078e02ff */
[-C--:B------:R-:W-:Y:S01]  /*bb00*/  LEA.HI.X.SX32 R13, R166, R5.reuse, 0x2, P4 ;  /* 0x00000005a60d7211 */ /* 0x080fe200020f16ff */
[----:B------:R3:W-:Y:S01]  /*bb10*/  STL.64 [R1+0x190], R6 ;  /* 0x0001900601007387 */ /* 0x0007e20000100a00 */
[-C--:B--2---:R-:W-:Y:S01]  /*bb20*/  IADD3 R8, P4, R27, R4.reuse, RZ ;  /* 0x000000041b087210 */ /* 0x084fe20007f9e0ff */
[----:B------:R-:W-:Y:S01]  /*bb30*/  IMAD R26, R178, 0x4f, RZ ;  /* 0x0000004fb21a7824 */ /* 0x000fe200078e02ff */
[-C--:B------:R-:W-:Y:S01]  /*bb40*/  LEA.HI.X.SX32 R11, R28, R5.reuse, 0x2, P5 ;  /* 0x000000051c0b7211 */ /* 0x080fe200028f16ff */
[----:B------:R-:W-:Y:S01]  /*bb50*/  VIADD R27, R33, 0xffffff92 ;  /* 0xffffff92211b7836 */ /* 0x000fe20000000000 */
[----:B------:R-:W-:Y:S01]  /*bb60*/  LEA.HI.X.SX32 R9, R29, R5, 0x2, P4 ;  /* 0x000000051d097211 */ /* 0x000fe200020f16ff */
[----:B------:R-:W2:Y:S01]  /*bb70*/  LDC R33, c[0x0][0x230] ;  /* 0x00008c00ff217b82 */ /* 0x000ea20000000800 */
[----:B-1----:R-:W-:Y:S01]  /*bb80*/  VIADD R28, R30, 0xffffff93 ;  /* 0xffffff931e1c7836 */ /* 0x002fe20000000000 */
[----:B------:R1:W-:Y:S01]  /*bb90*/  LDGSTS.E [R24+0x8000], desc[UR60][R12.64], !P3 ;  /* 0x080000000c187fae */ /* 0x0003e2000d92187c */
[----:B---3--:R-:W-:Y:S01]  /*bba0*/  IADD3 R6, P5, R25, R4, RZ ;  /* 0x0000000419067210 */ /* 0x008fe20007fbe0ff */
[----:B------:R-:W-:-:S04]  /*bbb0*/  VIADD R25, R40, 0xffffff90 ;  /* 0xffffff9028197836 */ /* 0x000fc80000000000 */
[----:B------:R-:W3:Y:S01]  /*bbc0*/  LDC R30, c[0x0][0x230] ;  /* 0x00008c00ff1e7b82 */ /* 0x000ee20000000800 */
[----:B------:R4:W-:Y:S01]  /*bbd0*/  LDGSTS.E [R24+0x8004], desc[UR60][R10.64], !P2 ;  /* 0x080040000a187fae */ /* 0x0009e2000d12187c */
[----:B------:R-:W-:Y:S01]  /*bbe0*/  LEA.HI.X.SX32 R7, R26, R5, 0x2, P5 ;  /* 0x000000051a077211 */ /* 0x000fe200028f16ff */
[----:B------:R-:W-:Y:S02]  /*bbf0*/  VIADD R26, R36, 0xffffff91 ;  /* 0xffffff91241a7836 */ /* 0x000fe40000000000 */
[----:B------:R4:W-:Y:S04]  /*bc00*/  LDGSTS.E [R24+0x8008], desc[UR60][R8.64], !P1 ;  /* 0x0800800008187fae */ /* 0x0009e8000c92187c */
[----:B------:R-:W-:Y:S01]  /*bc10*/  STL.64 [R1+0x948], R156 ;  /* 0x0009489c01007387 */ /* 0x000fe20000100a00 */
[----:B------:R-:W-:Y:S01]  /*bc20*/  ISETP.GE.U32.AND P1, PT, R26, 0x7fffff12, PT ;  /* 0x7fffff121a00780c */ /* 0x000fe20003f26070 */
[----:B------:R-:W2:Y:S02]  /*bc30*/  LDC R40, c[0x0][0x230] ;  /* 0x00008c00ff287b82 */ /* 0x000ea40000000800 */
[----:B------:R4:W-:Y:S01]  /*bc40*/  LDGSTS.E [R24+0x800c], desc[UR60][R6.64], !P0 ;  /* 0x0800c00006187fae */ /* 0x0009e2000c12187c */
[----:B------:R-:W-:Y:S01]  /*bc50*/  ISETP.GE.U32.AND P0, PT, R25, 0x7fffff11, PT ;  /* 0x7fffff111900780c */ /* 0x000fe20003f06070 */
[----:B------:R-:W-:-:S02]  /*bc60*/  IMAD R25, R178, 0x1b0, RZ ;  /* 0x000001b0b2197824 */ /* 0x000fc400078e02ff */
[----:B------:R-:W-:Y:S01]  /*bc70*/  STL.64 [R1+0x950], R160 ;  /* 0x000950a001007387 */ /* 0x000fe20000100a00 */
[----:B------:R-:W-:Y:S01]  /*bc80*/  IMAD R26, R178, 0x1b4, RZ ;  /* 0x000001b4b21a7824 */ /* 0x000fe200078e02ff */
[----:B------:R-:W-:Y:S01]  /*bc90*/  ISETP.GE.U32.AND P3, PT, R28, 0x7fffff14, PT ;  /* 0x7fffff141c00780c */ /* 0x000fe20003f66070 */
[----:B------:R-:W2:Y:S01]  /*bca0*/  LDC R36, c[0x0][0x230] ;  /* 0x00008c00ff247b82 */ /* 0x000ea20000000800 */
[----:B------:R-:W-:Y:S01]  /*bcb0*/  STL.64 [R1+0x958], R158 ;  /* 0x0009589e01007387 */ /* 0x000fe20000100a00 */
[----:B------:R-:W-:-:S03]  /*bcc0*/  IMAD R28, R178, 0x6d, RZ ;  /* 0x0000006db21c7824 */ /* 0x000fc600078e02ff */
[----:B------:R-:W-:Y:S04]  /*bcd0*/  STL.64 [R1+0x960], R180 ;  /* 0x000960b401007387 */ /* 0x000fe80000100a00 */
[----:B------:R1:W-:Y:S01]  /*bce0*/  STL.64 [R1+0x98], R12 ;  /* 0x0000980c01007387 */ /* 0x0003e20000100a00 */
[----:B------:R-:W-:-:S03]  /*bcf0*/  ISETP.GE.U32.AND P2, PT, R27, 0x7fffff13, PT ;  /* 0x7fffff131b00780c */ /* 0x000fc60003f46070 */
[----:B------:R4:W-:Y:S01]  /*bd00*/  STL.64 [R1+0xa0], R10 ;  /* 0x0000a00a01007387 */ /* 0x0009e20000100a00 */
[C---:B------:R-:W-:Y:S02]  /*bd10*/  IMAD R200, R178.reuse, 0x6c, RZ ;  /* 0x0000006cb2c87824 */ /* 0x040fe400078e02ff */
[C---:B------:R-:W-:Y:S01]  /*bd20*/  IMAD R27, R178.reuse, 0x1b8, RZ ;  /* 0x000001b8b21b7824 */ /* 0x040fe200078e02ff */
[----:B------:R3:W-:Y:S01]  /*bd30*/  STL.64 [R1+0xa8], R8 ;  /* 0x0000a80801007387 */ /* 0x0007e20000100a00 */
[-C--:B-1----:R-:W-:Y:S01]  /*bd40*/  IADD3 R12, P4, R25, R4.reuse, RZ ;  /* 0x00000004190c7210 */ /* 0x082fe20007f9e0ff */
[----:B------:R-:W-:Y:S01]  /*bd50*/  IMAD R25, R178, 0x1bc, RZ ;  /* 0x000001bcb2197824 */ /* 0x000fe200078e02ff */
[----:B----4-:R-:W-:Y:S01]  /*bd60*/  IADD3 R10, P5, R26, R4, RZ ;  /* 0x000000041a0a7210 */ /* 0x010fe20007fbe0ff */
[----:B------:R1:W-:Y:S01]  /*bd70*/  STL.64 [R1+0xb0], R6 ;  /* 0x0000b00601007387 */ /* 0x0003e20000100a00 */
[----:B------:R-:W-:Y:S02]  /*bd80*/  IMAD R26, R178, 0x6f, RZ ;  /* 0x0000006fb21a7824 */ /* 0x000fe400078e02ff */
[-C--:B------:R-:W-:Y:S01]  /*bd90*/  LEA.HI.X.SX32 R11, R28, R5.reuse, 0x2, P5 ;  /* 0x000000051c0b7211 */ /* 0x080fe200028f16ff */
[----:B------:R-:W-:Y:S01]  /*bda0*/  IMAD R29, R178, 0x6e, RZ ;  /* 0x0000006eb21d7824 */ /* 0x000fe200078e02ff */
[----:B------:R-:W-:-:S02]  /*bdb0*/  LEA.HI.X.SX32 R13, R200, R5, 0x2, P4 ;  /* 0x00000005c80d7211 */ /* 0x000fc400020f16ff */
[-C--:B---3--:R-:W-:Y:S02]  /*bdc0*/  IADD3 R8, P4, R27, R4.reuse, RZ ;  /* 0x000000041b087210 */ /* 0x088fe40007f9e0ff */
[-C--:B-1----:R-:W-:Y:S01]  /*bdd0*/  IADD3 R6, P5, R25, R4.reuse, RZ ;  /* 0x0000000419067210 */ /* 0x082fe20007fbe0ff */
[----:B------:R-:W-:Y:S01]  /*bde0*/  VIADD R27, R30, 0xffffffef ;  /* 0xffffffef1e1b7836 */ /* 0x000fe20000000000 */
[-C--:B------:R-:W-:Y:S01]  /*bdf0*/  LEA.HI.X.SX32 R9, R29, R5.reuse, 0x2, P4 ;  /* 0x000000051d097211 */ /* 0x080fe200020f16ff */
[----:B------:R-:W1:Y:S01]  /*be00*/  LDC R30, c[0x0][0x230] ;  /* 0x00008c00ff1e7b82 */ /* 0x000e620000000800 */
[----:B------:R-:W-:Y:S01]  /*be10*/  LEA.HI.X.SX32 R7, R26, R5, 0x2, P5 ;  /* 0x000000051a077211 */ /* 0x000fe200028f16ff */
[----:B--2---:R-:W-:Y:S01]  /*be20*/  VIADD R26, R33, 0xffffffee ;  /* 0xffffffee211a7836 */ /* 0x004fe20000000000 */
[----:B------:R-:W-:Y:S04]  /*be30*/  LDGSTS.E [R24+0xc000], desc[UR60][R12.64], !P3 ;  /* 0x0c0000000c187fae */ /* 0x000fe8000d92187c */
[----:B------:R-:W-:Y:S01]  /*be40*/  LDGSTS.E [R24+0xc004], desc[UR60][R10.64], !P2 ;  /* 0x0c0040000a187fae */ /* 0x000fe2000d12187c */
[----:B------:R-:W2:Y:S03]  /*be50*/  LDC R33, c[0x0][0x230] ;  /* 0x00008c00ff217b82 */ /* 0x000ea60000000800 */
[----:B------:R-:W-:Y:S04]  /*be60*/  LDGSTS.E [R24+0xc008], desc[UR60][R8.64], !P1 ;  /* 0x0c00800008187fae */ /* 0x000fe8000c92187c */
[----:B------:R3:W-:Y:S01]  /*be70*/  LDGSTS.E [R24+0xc00c], desc[UR60][R6.64], !P0 ;  /* 0x0c00c00006187fae */ /* 0x0007e2000c12187c */
[----:B------:R-:W4:Y:S01]  /*be80*/  LDC R29, c[0x0][0x230] ;  /* 0x00008c00ff1d7b82 */ /* 0x000f220000000800 */
[----:B------:R-:W-:Y:S01]  /*be90*/  VIADD R25, R36, 0xffffffed ;  /* 0xffffffed24197836 */ /* 0x000fe20000000000 */
[----:B------:R-:W-:Y:S01]  /*bea0*/  ISETP.GE.U32.AND P2, PT, R26, 0x7fffff6f, PT ;  /* 0x7fffff6f1a00780c */ /* 0x000fe20003f46070 */
[C---:B------:R-:W-:Y:S01]  /*beb0*/  IMAD R26, R178.reuse, 0x11, RZ ;  /* 0x00000011b21a7824 */ /* 0x040fe200078e02ff */
[----:B------:R-:W-:-:S04]  /*bec0*/  LEA R162, P4, R178, R4, 0x6 ;  /* 0x00000004b2a27211 */ /* 0x000fc800078830ff */
[----:B------:R-:W1:Y:S01]  /*bed0*/  LDC R36, c[0x0][0x230] ;  /* 0x00008c00ff247b82 */ /* 0x000e620000000800 */
[----:B---3--:R-:W-:Y:S01]  /*bee0*/  VIADD R24, R40, 0xffffffec ;  /* 0xffffffec28187836 */ /* 0x008fe20000000000 */
[----:B------:R-:W-:-:S04]  /*bef0*/  IADD3 R164, P5, R164, R4, RZ ;  /* 0x00000004a4a47210 */ /* 0x000fc80007fbe0ff */
[----:B------:R-:W-:Y:S01]  /*bf00*/  ISETP.GE.U32.AND P0, PT, R24, 0x7fffff6d, PT ;  /* 0x7fffff6d1800780c */ /* 0x000fe20003f06070 */
[C---:B------:R-:W-:Y:S01]  /*bf10*/  IMAD.SHL.U32 R24, R178.reuse, 0x10, RZ ;  /* 0x00000010b2187824 */ /* 0x040fe200078e00ff */
[----:B------:R-:W-:Y:S01]  /*bf20*/  ISETP.GE.U32.AND P3, PT, R27, 0x7fffff70, PT ;  /* 0x7fffff701b00780c */ /* 0x000fe20003f66070 */
[C---:B------:R-:W-:Y:S01]  /*bf30*/  IMAD R28, R178.reuse, 0x12, RZ ;  /* 0x00000012b21c7824 */ /* 0x040fe200078e02ff */
[----:B------:R-:W-:Y:S01]  /*bf40*/  ISETP.GE.U32.AND P1, PT, R25, 0x7fffff6e, PT ;  /* 0x7fffff6e1900780c */ /* 0x000fe20003f26070 */
[C---:B------:R-:W-:Y:S01]  /*bf50*/  IMAD R27, R178.reuse, 0x13, RZ ;  /* 0x00000013b21b7824 */ /* 0x040fe200078e02ff */
[----:B------:R-:W-:Y:S01]  /*bf60*/  LOP3.LUT R25, R3, 0x40, RZ, 0x3c, !PT ;  /* 0x0000004003197812 */ /* 0x000fe200078e3cff */
[----:B------:R-:W-:Y:S01]  /*bf70*/  IMAD R236, R178, 0xc4, RZ ;  /* 0x000000c4b2ec7824 */ /* 0x000fe200078e02ff */
[-C--:B------:R-:W-:Y:S01]  /*bf80*/  LEA.HI.X.SX32 R163, R24, R5.reuse, 0x2, P4 ;  /* 0x0000000518a37211 */ /* 0x080fe200020f16ff */
[----:B------:R-:W-:Y:S01]  /*bf90*/  IMAD R234, R178, 0xc0, RZ ;  /* 0x000000c0b2ea7824 */ /* 0x000fe200078e02ff */
[-C--:B------:R-:W-:Y:S01]  /*bfa0*/  LEA.HI.X.SX32 R165, R26, R5.reuse, 0x2, P5 ;  /* 0x000000051aa57211 */ /* 0x080fe200028f16ff */
[----:B------:R-:W-:Y:S01]  /*bfb0*/  IMAD R240, R178, 0xcc, RZ ;  /* 0x000000ccb2f07824 */ /* 0x000fe200078e02ff */
[-C--:B------:R-:W-:Y:S01]  /*bfc0*/  IADD3 R168, P4, R168, R4.reuse, RZ ;  /* 0x00000004a8a87210 */ /* 0x080fe20007f9e0ff */
[----:B------:R-:W-:Y:S01]  /*bfd0*/  IMAD R238, R178, 0xc8, RZ ;  /* 0x000000c8b2ee7824 */ /* 0x000fe200078e02ff */
[----:B------:R-:W-:Y:S01]  /*bfe0*/  IADD3 R166, P5, R166, R4, RZ ;  /* 0x00000004a6a67210 */ /* 0x000fe20007fbe0ff */
[----:B--2---:R-:W-:Y:S01]  /*bff0*/  VIADD R26, R33, 0xffffffcd ;  /* 0xffffffcd211a7836 */ /* 0x004fe20000000000 */
[-C--:B------:R-:W-:Y:S01]  /*c000*/  LEA.HI.X.SX32 R169, R28, R5.reuse, 0x2, P4 ;  /* 0x000000051ca97211 */ /* 0x080fe200020f16ff */
[----:B------:R-:W-:Y:S01]  /*c010*/  VIADD R24, R25, UR59 ;  /* 0x0000003b19187c36 */ /* 0x000fe20008000000 */
[----:B------:R-:W-:Y:S01]  /*c020*/  LEA.HI.X.SX32 R167, R27, R5, 0x2, P5 ;  /* 0x000000051ba77211 */ /* 0x000fe200028f16ff */
[----:B------:R-:W2:Y:S01]  /*c030*/  LDC R33, c[0x0][0x230] ;  /* 0x00008c00ff217b82 */ /* 0x000ea20000000800 */
[----:B----4-:R-:W-:-:S02]  /*c040*/  VIADD R28, R29, 0xffffffcf ;  /* 0xffffffcf1d1c7836 */ /* 0x010fc40000000000 */
[----:B-1----:R-:W-:Y:S01]  /*c050*/  VIADD R27, R30, 0xffffffce ;  /* 0xffffffce1e1b7836 */ /* 0x002fe20000000000 */
[----:B------:R-:W-:Y:S04]  /*c060*/  LDGSTS.E [R24], desc[UR60][R162.64], !P3 ;  /* 0x00000000a2187fae */ /* 0x000fe8000d92187c */
[----:B------:R-:W1:Y:S01]  /*c070*/  LDC R30, c[0x0][0x230] ;  /* 0x00008c00ff1e7b82 */ /* 0x000e620000000800 */
[----:B------:R-:W-:Y:S01]  /*c080*/  ISETP.GE.U32.AND P3, PT, R28, 0x7fffff50, PT ;  /* 0x7fffff501c00780c */ /* 0x000fe20003f66070 */
[----:B------:R-:W-:Y:S01]  /*c090*/  LDGSTS.E [R24+0x4], desc[UR60][R164.64], !P2 ;  /* 0x00004000a4187fae */ /* 0x000fe2000d12187c */
[----:B------:R-:W-:-:S03]  /*c0a0*/  VIADD R25, R36, 0xffffffcc ;  /* 0xffffffcc24197836 */ /* 0x000fc60000000000 */
[----:B------:R-:W-:Y:S02]  /*c0b0*/  LDGSTS.E [R24+0x8], desc[UR60][R168.64], !P1 ;  /* 0x00008000a8187fae */ /* 0x000fe4000c92187c */
[----:B------:R-:W3:Y:S01]  /*c0c0*/  LDC R28, c[0x0][0x230] ;  /* 0x00008c00ff1c7b82 */ /* 0x000ee20000000800 */
[----:B------:R-:W-:Y:S01]  /*c0d0*/  ISETP.GE.U32.AND P1, PT, R26, 0x7fffff4e, PT ;  /* 0x7fffff4e1a00780c */ /* 0x000fe20003f26070 */
[----:B------:R-:W-:-:S06]  /*c0e0*/  IMAD R26, R178, 0x31, RZ ;  /* 0x00000031b21a7824 */ /* 0x000fcc00078e02ff */
[----:B------:R-:W4:Y:S01]  /*c0f0*/  LDC R29, c[0x0][0x230] ;  /* 0x00008c00ff1d7b82 */ /* 0x000f220000000800 */
[-C--:B------:R-:W-:Y:S01]  /*c100*/  IADD3 R236, P5, R236, R4.reuse, RZ ;  /* 0x00000004ecec7210 */ /* 0x080fe20007fbe0ff */
[----:B------:R-:W-:Y:S01]  /*c110*/  LDGSTS.E [R24+0xc], desc[UR60][R166.64], !P0 ;  /* 0x0000c000a6187fae */ /* 0x000fe2000c12187c */
[----:B------:R-:W-:Y:S02]  /*c120*/  ISETP.GE.U32.AND P2, PT, R27, 0x7fffff4f, PT ;  /* 0x7fffff4f1b00780c */ /* 0x000fe40003f46070 */
[-C--:B------:R-:W-:Y:S02]  /*c130*/  IADD3 R234, P4, R234, R4.reuse, RZ ;  /* 0x00000004eaea7210 */ /* 0x080fe40007f9e0ff */
[----:B------:R-:W-:Y:S01]  /*c140*/  ISETP.GE.U32.AND P0, PT, R25, 0x7fffff4d, PT ;  /* 0x7fffff4d1900780c */ /* 0x000fe20003f06070 */
[----:B------:R-:W-:Y:S01]  /*c150*/  IMAD R25, R178, 0x33, RZ ;  /* 0x00000033b2197824 */ /* 0x000fe200078e02ff */
[-C--:B------:R-:W-:Y:S01]  /*c160*/  LEA.HI.X.SX32 R237, R26, R5.reuse, 0x2, P5 ;  /* 0x000000051aed7211 */ /* 0x080fe200028f16ff */
[----:B------:R-:W-:Y:S01]  /*c170*/  IMAD R27, R178, 0x32, RZ ;  /* 0x00000032b21b7824 */ /* 0x000fe200078e02ff */
[----:B------:R-:W-:Y:S01]  /*c180*/  LEA.HI.X.SX32 R235, R31, R5, 0x2, P4 ;  /* 0x000000051feb7211 */ /* 0x000fe200020f16ff */
[----:B------:R-:W4:Y:S01]  /*c190*/  LDC R36, c[0x0][0x230] ;  /* 0x00008c00ff247b82 */ /* 0x000f220000000800 */
[----:B------:R-:W-:-:S02]  /*c1a0*/  IADD3 R240, P5, R240, R4, RZ ;  /* 0x00000004f0f07210 */ /* 0x000fc40007fbe0ff */
[----:B------:R-:W-:Y:S01]  /*c1b0*/  IADD3 R238, P4, R238, R4, RZ ;  /* 0x00000004eeee7210 */ /* 0x000fe20007f9e0ff */
[----:B-1----:R-:W-:Y:S01]  /*c1c0*/  VIADD R26, R30, 0xffffffad ;  /* 0xffffffad1e1a7836 */ /* 0x002fe20000000000 */
[----:B------:R-:W-:-:S03]  /*c1d0*/  LEA.HI.X.SX32 R241, R25, R5, 0x2, P5 ;  /* 0x0000000519f17211 */ /* 0x000fc600028f16ff */
[----:B------:R-:W1:Y:S01]  /*c1e0*/  LDC R31, c[0x0][0x230] ;  /* 0x00008c00ff1f7b82 */ /* 0x000e620000000800 */
[----:B------:R-:W-:Y:S01]  /*c1f0*/  LEA.HI.X.SX32 R239, R27, R5, 0x2, P4 ;  /* 0x000000051bef7211 */ /* 0x000fe200020f16ff */
[----:B--2---:R-:W-:Y:S01]  /*c200*/  VIADD R25, R33, 0xffffffac ;  /* 0xffffffac21197836 */ /* 0x004fe20000000000 */
[----:B------:R-:W-:Y:S01]  /*c210*/  LDGSTS.E [R24+0x4000], desc[UR60][R234.64], !P3 ;  /* 0x04000000ea187fae */ /* 0x000fe2000d92187c */
[----:B---3--:R-:W-:-:S03]  /*c220*/  VIADD R28, R28, 0xffffffaf ;  /* 0xffffffaf1c1c7836 */ /* 0x008fc60000000000 */
[----:B------:R-:W-:Y:S01]  /*c230*/  LDGSTS.E [R24+0x4004], desc[UR60][R236.64], !P2 ;  /* 0x04004000ec187fae */ /* 0x000fe2000d12187c */
[----:B------:R-:W2:Y:S03]  /*c240*/  LDC R33, c[0x0][0x230] ;  /* 0x00008c00ff217b82 */ /* 0x000ea60000000800 */
[----:B------:R-:W-:Y:S05]  /*c250*/  LDGSTS.E [R24+0x4008], desc[UR60][R238.64], !P1 ;  /* 0x04008000ee187fae */ /* 0x000fea000c92187c */
[----:B------:R-:W3:Y:S01]  /*c260*/  LDC R30, c[0x0][0x230] ;  /* 0x00008c00ff1e7b82 */ /* 0x000ee20000000800 */
[----:B------:R-:W-:Y:S01]  /*c270*/  LDGSTS.E [R24+0x400c], desc[UR60][R240.64], !P0 ;  /* 0x0400c000f0187fae */ /* 0x000fe2000c12187c */
[----:B------:R-:W-:Y:S01]  /*c280*/  ISETP.GE.U32.AND P0, PT, R25, 0x7fffff2d, PT ;  /* 0x7fffff2d1900780c */ /* 0x000fe20003f06070 */
[----:B------:R-:W-:Y:S01]  /*c290*/  IMAD R25, R178, 0x140, RZ ;  /* 0x00000140b2197824 */ /* 0x000fe200078e02ff */
[----:B----4-:R-:W-:-:S02]  /*c2a0*/  IADD3 R27, R29, -0x52, RZ ;  /* 0xffffffae1d1b7810 */ /* 0x010fc40007ffe0ff */
[----:B------:R-:W-:Y:S01]  /*c2b0*/  ISETP.GE.U32.AND P1, PT, R26, 0x7fffff2e, PT ;  /* 0x7fffff2e1a00780c */ /* 0x000fe20003f26070 */
[----:B------:R-:W-:Y:S01]  /*c2c0*/  IMAD R26, R178, 0x144, RZ ;  /* 0x00000144b21a7824 */ /* 0x000fe200078e02ff */
[----:B------:R4:W-:Y:S01]  /*c2d0*/  STL.64 [R1+0x198], R12 ;  /* 0x0001980c01007387 */ /* 0x0009e20000100a00 */
[----:B------:R-:W-:Y:S01]  /*c2e0*/  ISETP.GE.U32.AND P3, PT, R28, 0x7fffff30, PT ;  /* 0x7fffff301c00780c */ /* 0x000fe20003f66070 */
[C---:B------:R-:W-:Y:S01]  /*c2f0*/  IMAD R170, R178.reuse, 0x50, RZ ;  /* 0x00000050b2aa7824 */ /* 0x040fe200078e02ff */
[----:B------:R-:W-:Y:S01]  /*c300*/  ISETP.GE.U32.AND P2, PT, R27, 0x7fffff2f, PT ;  /* 0x7fffff2f1b00780c */ /* 0x000fe20003f46070 */
[----:B------:R4:W-:Y:S01]  /*c310*/  STL.64 [R1+0x1a0], R10 ;  /* 0x0001a00a01007387 */ /* 0x0009e20000100a00 */
[C---:B------:R-:W-:Y:S01]  /*c320*/  IMAD R28, R178.reuse, 0x51, RZ ;  /* 0x00000051b21c7824 */ /* 0x040fe200078e02ff */
[----:B------:R-:W2:Y:S01]  /*c330*/  LDC R40, c[0x0][0x230] ;  /* 0x00008c00ff287b82 */ /* 0x000ea20000000800 */
[C---:B------:R-:W-:Y:S01]  /*c340*/  IMAD R27, R178.reuse, 0x148, RZ ;  /* 0x00000148b21b7824 */ /* 0x040fe200078e02ff */
[----:B------:R1:W-:Y:S01]  /*c350*/  STL.64 [R1+0x1a8], R8 ;  /* 0x0001a80801007387 */ /* 0x0003e20000100a00 */
[-C--:B----4-:R-:W-:Y:S01]  /*c360*/  IADD3 R12, P4, R25, R4.reuse, RZ ;  /* 0x00000004190c7210 */ /* 0x090fe20007f9e0ff */
[----:B------:R-:W-:Y:S01]  /*c370*/  IMAD R25, R178, 0x14c, RZ ;  /* 0x0000014cb2197824 */ /* 0x000fe200078e02ff */
[-C--:B------:R-:W-:Y:S01]  /*c380*/  IADD3 R10, P5, R26, R4.reuse, RZ ;  /* 0x000000041a0a7210 */ /* 0x080fe20007fbe0ff */
[----:B------:R-:W-:Y:S01]  /*c390*/  IMAD R29, R178, 0x52, RZ ;  /* 0x00000052b21d7824 */ /* 0x000fe200078e02ff */
[-C--:B------:R-:W-:Y:S01]  /*c3a0*/  LEA.HI.X.SX32 R13, R170, R5.reuse, 0x2, P4 ;  /* 0x00000005aa0d7211 */ /* 0x080fe200020f16ff */
[----:B------:R4:W-:Y:S01]  /*c3b0*/  STL.64 [R1+0x1b0], R6 ;  /* 0x0001b00601007387 */ /* 0x0009e20000100a00 */
[----:B-1----:R-:W-:Y:S01]  /*c3c0*/  IADD3 R8, P4, R27, R4, RZ ;  /* 0x000000041b087210 */ /* 0x002fe20007f9e0ff */
[----:B------:R-:W-:Y:S01]  /*c3d0*/  IMAD R26, R178, 0x53, RZ ;  /* 0x00000053b21a7824 */ /* 0x000fe200078e02ff */
[-C--:B------:R-:W-:Y:S01]  /*c3e0*/  LEA.HI.X.SX32 R11, R28, R5.reuse, 0x2, P5 ;  /* 0x000000051c0b7211 */ /* 0x080fe200028f16ff */
[----:B------:R-:W-:Y:S01]  /*c3f0*/  VIADD R27, R31, 0xffffff8e ;  /* 0xffffff8e1f1b7836 */ /* 0x000fe20000000000 */
[----:B------:R-:W-:Y:S01]  /*c400*/  LEA.HI.X.SX32 R9, R29, R5, 0x2, P4 ;  /* 0x000000051d097211 */ /* 0x000fe200020f16ff */
[----:B------:R-:W1:Y:S01]  /*c410*/  LDC R31, c[0x0][0x230] ;  /* 0x00008c00ff1f7b82 */ /* 0x000e620000000800 */
[----:B------:R2:W-:Y:S01]  /*c420*/  LDGSTS.E [R24+0x8000], desc[UR60][R12.64], !P3 ;  /* 0x080000000c187fae */ /* 0x0005e2000d92187c */
[----:B---3--:R-:W-:-:S03]  /*c430*/  VIADD R28, R30, 0xffffff8f ;  /* 0xffffff8f1e1c7836 */ /* 0x008fc60000000000 */
[----:B------:R3:W-:Y:S01]  /*c440*/  LDGSTS.E [R24+0x8004], desc[UR60][R10.64], !P2 ;  /* 0x080040000a187fae */ /* 0x0007e2000d12187c */
[----:B----4-:R-:W-:Y:S01]  /*c450*/  IADD3 R6, P5, R25, R4, RZ ;  /* 0x0000000419067210 */ /* 0x010fe20007fbe0ff */
[----:B------:R-:W-:Y:S01]  /*c460*/  VIADD R25, R36, 0xffffff8c ;  /* 0xffffff8c24197836 */ /* 0x000fe20000000000 */
[----:B------:R-:W4:Y:S01]  /*c470*/  LDC R30, c[0x0][0x230] ;  /* 0x00008c00ff1e7b82 */ /* 0x000f220000000800 */
[----:B------:R3:W-:Y:S01]  /*c480*/  LDGSTS.E [R24+0x8008], desc[UR60][R8.64], !P1 ;  /* 0x0800800008187fae */ /* 0x0007e2000c92187c */
[----:B------:R-:W-:Y:S01]  /*c490*/  LEA.HI.X.SX32 R7, R26, R5, 0x2, P5 ;  /* 0x000000051a077211 */ /* 0x000fe200028f16ff */
[----:B--2---:R-:W-:-:S04]  /*c4a0*/  VIADD R26, R33, 0xffffff8d ;  /* 0xffffff8d211a7836 */ /* 0x004fc80000000000 */
[----:B------:R2:W-:Y:S01]  /*c4b0*/  LDGSTS.E [R24+0x800c], desc[UR60][R6.64], !P0 ;  /* 0x0800c00006187fae */ /* 0x0005e2000c12187c */
[----:B------:R-:W-:Y:S01]  /*c4c0*/  ISETP.GE.U32.AND P0, PT, R25, 0x7fffff0d, PT ;  /* 0x7fffff0d1900780c */ /* 0x000fe20003f06070 */
[----:B------:R-:W4:Y:S01]  /*c4d0*/  LDC R33, c[0x0][0x230] ;  /* 0x00008c00ff217b82 */ /* 0x000f220000000800 */
[----:B------:R-:W-:Y:S01]  /*c4e0*/  ISETP.GE.U32.AND P1, PT, R26, 0x7fffff0e, PT ;  /* 0x7fffff0e1a00780c */ /* 0x000fe20003f26070 */
[C---:B------:R-:W-:Y:S02]  /*c4f0*/  IMAD R25, R178.reuse, 0x1c0, RZ ;  /* 0x000001c0b2197824 */ /* 0x040fe400078e02ff */
[----:B------:R-:W-:Y:S01]  /*c500*/  IMAD R26, R178, 0x1c4, RZ ;  /* 0x000001c4b21a7824 */ /* 0x000fe200078e02ff */
[----:B------:R3:W-:Y:S01]  /*c510*/  STL.64 [R1+0xb8], R12 ;  /* 0x0000b80c01007387 */ /* 0x0007e20000100a00 */
[----:B------:R-:W-:Y:S01]  /*c520*/  ISETP.GE.U32.AND P3, PT, R28, 0x7fffff10, PT ;  /* 0x7fffff101c00780c */ /* 0x000fe20003f66070 */
[C---:B------:R-:W-:Y:S01]  /*c530*/  IMAD R28, R178.reuse, 0x71, RZ ;  /* 0x00000071b21c7824 */ /* 0x040fe200078e02ff */
[----:B------:R-:W4:Y:S01]  /*c540*/  LDC R36, c[0x0][0x230] ;  /* 0x00008c00ff247b82 */ /* 0x000f220000000800 */
[----:B------:R2:W-:Y:S01]  /*c550*/  STL.64 [R1+0xc0], R10 ;  /* 0x0000c00a01007387 */ /* 0x0005e20000100a00 */
[----:B------:R-:W-:Y:S01]  /*c560*/  ISETP.GE.U32.AND P2, PT, R27, 0x7fffff0f, PT ;  /* 0x7fffff0f1b00780c */ /* 0x000fe20003f46070 */
[----:B------:R-:W-:-:S02]  /*c570*/  IMAD R192, R178, 0x70, RZ ;  /* 0x00000070b2c07824 */ /* 0x000fc400078e02ff */
[C---:B------:R-:W-:Y:S01]  /*c580*/  IMAD R27, R178.reuse, 0x1c8, RZ ;  /* 0x000001c8b21b7824 */ /* 0x040fe200078e02ff */
[-C--:B---3--:R-:W-:Y:S01]  /*c590*/  IADD3 R12, P4, R25, R4.reuse, RZ ;  /* 0x00000004190c7210 */ /* 0x088fe20007f9e0ff */
[----:B------:R-:W-:Y:S01]  /*c5a0*/  IMAD R25, R178, 0x1cc, RZ ;  /* 0x000001ccb2197824 */ /* 0x000fe200078e02ff */
[----:B--2---:R-:W-:Y:S01]  /*c5b0*/  IADD3 R10, P5, R26, R4, RZ ;  /* 0x000000041a0a7210 */ /* 0x004fe20007fbe0ff */
[----:B------:R2:W-:Y:S01]  /*c5c0*/  STL.64 [R1+0xc8], R8 ;  /* 0x0000c80801007387 */ /* 0x0005e20000100a00 */
[----:B------:R-:W-:Y:S02]  /*c5d0*/  IMAD R26, R178, 0x73, RZ ;  /* 0x00000073b21a7824 */ /* 0x000fe400078e02ff */
[-C--:B------:R-:W-:Y:S01]  /*c5e0*/  LEA.HI.X.SX32 R11, R28, R5.reuse, 0x2, P5 ;  /* 0x000000051c0b7211 */ /* 0x080fe200028f16ff */
[----:B------:R3:W-:Y:S01]  /*c5f0*/  STL.64 [R1+0xd0], R6 ;  /* 0x0000d00601007387 */ /* 0x0007e20000100a00 */
[----:B------:R-:W-:Y:S01]  /*c600*/  IMAD R29, R178, 0x72, RZ ;  /* 0x00000072b21d7824 */ /* 0x000fe200078e02ff */
[----:B------:R-:W-:-:S05]  /*c610*/  LEA.HI.X.SX32 R13, R192, R5, 0x2, P4 ;  /* 0x00000005c00d7211 */ /* 0x000fca00020f16ff */
[----:B------:R-:W-:Y:S01]  /*c620*/  LDGSTS.E [R24+0xc000], desc[UR60][R12.64], !P3 ;  /* 0x0c0000000c187fae */ /* 0x000fe2000d92187c */
[----:B--2---:R-:W-:-:S03]  /*c630*/  IADD3 R8, P4, R27, R4, RZ ;  /* 0x000000041b087210 */ /* 0x004fc60007f9e0ff */
[----:B------:R-:W-:Y:S01]  /*c640*/  LDGSTS.E [R24+0xc004], desc[UR60][R10.64], !P2 ;  /* 0x0c0040000a187fae */ /* 0x000fe2000d12187c */
[-C--:B---3--:R-:W-:Y:S02]  /*c650*/  IADD3 R6, P5, R25, R4.reuse, RZ ;  /* 0x0000000419067210 */ /* 0x088fe40007fbe0ff */
[-C--:B------:R-:W-:Y:S02]  /*c660*/  LEA.HI.X.SX32 R9, R29, R5.reuse, 0x2, P4 ;  /* 0x000000051d097211 */ /* 0x080fe400020f16ff */
[----:B------:R-:W-:Y:S01]  /*c670*/  LEA.HI.X.SX32 R7, R26, R5, 0x2, P5 ;  /* 0x000000051a077211 */ /* 0x000fe200028f16ff */
[----:B-1----:R-:W-:Y:S01]  /*c680*/  VIADD R26, R31, 0xffffffea ;  /* 0xffffffea1f1a7836 */ /* 0x002fe20000000000 */
[----:B------:R-:W1:Y:S01]  /*c690*/  LDC R29, c[0x0][0x230] ;  /* 0x00008c00ff1d7b82 */ /* 0x000e620000000800 */
[----:B----4-:R-:W-:Y:S01]  /*c6a0*/  VIADD R27, R30, 0xffffffeb ;  /* 0xffffffeb1e1b7836 */ /* 0x010fe20000000000 */
[----:B------:R-:W-:Y:S06]  /*c6b0*/  LDGSTS.E [R24+0xc008], desc[UR60][R8.64], !P1 ;  /* 0x0c00800008187fae */ /* 0x000fec000c92187c */
[----:B------:R-:W2:Y:S01]  /*c6c0*/  LDC R31, c[0x0][0x230] ;  /* 0x00008c00ff1f7b82 */ /* 0x000ea20000000800 */
[----:B------:R-:W-:Y:S01]  /*c6d0*/  VIADD R25, R33, 0xffffffe9 ;  /* 0xffffffe921197836 */ /* 0x000fe20000000000 */
[----:B------:R-:W-:Y:S01]  /*c6e0*/  ISETP.GE.U32.AND P2, PT, R26, 0x7fffff6b, PT ;  /* 0x7fffff6b1a00780c */ /* 0x000fe20003f46070 */
[C---:B------:R-:W-:Y:S01]  /*c6f0*/  IMAD R26, R178.reuse, 0x54, RZ ;  /* 0x00000054b21a7824 */ /* 0x040fe200078e02ff */
[----:B------:R3:W-:Y:S04]  /*c700*/  LDGSTS.E [R24+0xc00c], desc[UR60][R6.64], !P0 ;  /* 0x0c00c00006187fae */ /* 0x0007e8000c12187c */
[----:B------:R-:W4:Y:S01]  /*c710*/  LDC R30, c[0x0][0x230] ;  /* 0x00008c00ff1e7b82 */ /* 0x000f220000000800 */
[----:B------:R-:W-:Y:S01]  /*c720*/  ISETP.GE.U32.AND P1, PT, R25, 0x7fffff6a, PT ;  /* 0x7fffff6a1900780c */ /* 0x000fe20003f26070 */
[----:B------:R-:W-:Y:S01]  /*c730*/  IMAD R25, R178, 0x15, RZ ;  /* 0x00000015b2197824 */ /* 0x000fe200078e02ff */
[----:B------:R-:W-:-:S02]  /*c740*/  IADD3 R208, P5, R26, R4, RZ ;  /* 0x000000041ad07210 */ /* 0x000fc40007fbe0ff */
[----:B------:R-:W-:Y:S01]  /*c750*/  ISETP.GE.U32.AND P3, PT, R27, 0x7fffff6c, PT ;  /* 0x7fffff6c1b00780c */ /* 0x000fe20003f66070 */
[----:B---3--:R-:W-:Y:S02]  /*c760*/  VIADD R24, R36, 0xffffffe8 ;  /* 0xffffffe824187836 */ /* 0x008fe40000000000 */
[C---:B------:R-:W-:Y:S01]  /*c770*/  IMAD R36, R178.reuse, 0x5c, RZ ;  /* 0x0000005cb2247824 */ /* 0x040fe200078e02ff */
[----:B------:R-:W-:Y:S01]  /*c780*/  LEA.HI.X.SX32 R209, R25, R5, 0x2, P5 ;  /* 0x0000000519d17211 */ /* 0x000fe200028f16ff */
[----:B------:R-:W-:Y:S01]  /*c790*/  IMAD R27, R178, 0x17, RZ ;  /* 0x00000017b21b7824 */ /* 0x000fe200078e02ff */
[----:B------:R-:W-:Y:S01]  /*c7a0*/  ISETP.GE.U32.AND P0, PT, R24, 0x7fffff69, PT ;  /* 0x7fffff691800780c */ /* 0x000fe20003f06070 */
[----:B------:R-:W-:Y:S01]  /*c7b0*/  IMAD R33, R178, 0x58, RZ ;  /* 0x00000058b2217824 */ /* 0x000fe200078e02ff */
[----:B------:R-:W-:Y:S02]  /*c7c0*/  LOP3.LUT R24, R3, 0x50, RZ, 0x3c, !PT ;  /* 0x0000005003187812 */ /* 0x000fe400078e3cff */
[----:B------:R-:W-:-:S02]  /*c7d0*/  IADD3 R172, P5, R36, R4, RZ ;  /* 0x0000000424ac7210 */ /* 0x000fc40007fbe0ff */
[-C--:B------:R-:W-:Y:S01]  /*c7e0*/  IADD3 R170, P4, R170, R4.reuse, RZ ;  /* 0x00000004aaaa7210 */ /* 0x080fe20007f9e0ff */
[----:B------:R-:W-:Y:S01]  /*c7f0*/  IMAD R28, R178, 0x16, RZ ;  /* 0x00000016b21c7824 */ /* 0x000fe200078e02ff */
[-C--:B------:R-:W-:Y:S01]  /*c800*/  LEA.HI.X.SX32 R173, R27, R5.reuse, 0x2, P5 ;  /* 0x000000051bad7211 */ /* 0x080fe200028f16ff */
[----:B------:R-:W-:Y:S01]  /*c810*/  VIADD R24, R24, UR59 ;  /* 0x0000003b18187c36 */ /* 0x000fe20008000000 */
[-C--:B------:R-:W-:Y:S01]  /*c820*/  LEA.HI.X.SX32 R171, R34, R5.reuse, 0x2, P4 ;  /* 0x0000000522ab7211 */ /* 0x080fe200020f16ff */
[----:B--2---:R-:W-:Y:S01]  /*c830*/  VIADD R27, R31, 0xffffffc9 ;  /* 0xffffffc91f1b7836 */ /* 0x004fe20000000000 */
[----:B------:R-:W-:Y:S01]  /*c840*/  IADD3 R174, P4, R33, R4, RZ ;  /* 0x0000000421ae7210 */ /* 0x000fe20007f9e0ff */
[----:B-1----:R-:W-:Y:S01]  /*c850*/  VIADD R29, R29, 0xffffffcb ;  /* 0xffffffcb1d1d7836 */ /* 0x002fe20000000000 */
[----:B------:R-:W1:Y:S01]  /*c860*/  LDC R31, c[0x0][0x230] ;  /* 0x00008c00ff1f7b82 */ /* 0x000e620000000800 */
[----:B------:R-:W-:Y:S01]  /*c870*/  LDGSTS.E [R24], desc[UR60][R170.64], !P3 ;  /* 0x00000000aa187fae */ /* 0x000fe2000d92187c */
[----:B------:R-:W-:Y:S01]  /*c880*/  LEA.HI.X.SX32 R175, R28, R5, 0x2, P4 ;  /* 0x000000051caf7211 */ /* 0x000fe200020f16ff */
[----:B----4-:R-:W-:Y:S01]  /*c890*/  VIADD R28, R30, 0xffffffca ;  /* 0xffffffca1e1c7836 */ /* 0x010fe20000000000 */
[----:B------:R-:W-:Y:S01]  /*c8a0*/  ISETP.GE.U32.AND P3, PT, R29, 0x7fffff4c, PT ;  /* 0x7fffff4c1d00780c */ /* 0x000fe20003f66070 */
[C---:B------:R-:W-:Y:S01]  /*c8b0*/  IMAD R242, R178.reuse, 0xd0, RZ ;  /* 0x000000d0b2f27824 */ /* 0x040fe200078e02ff */
[----:B------:R-:W-:Y:S02]  /*c8c0*/  LDGSTS.E [R24+0x4], desc[UR60][R208.64], !P2 ;  /* 0x00004000d0187fae */ /* 0x000fe4000d12187c */
[----:B------:R-:W2:Y:S01]  /*c8d0*/  LDC R34, c[0x0][0x230] ;  /* 0x00008c00ff227b82 */ /* 0x000ea20000000800 */
[----:B------:R-:W-:Y:S01]  /*c8e0*/  IMAD R244, R178, 0xd4, RZ ;  /* 0x000000d4b2f47824 */ /* 0x000fe200078e02ff */
[----:B------:R-:W-:Y:S01]  /*c8f0*/  LDGSTS.E [R24+0x8], desc[UR60][R174.64], !P1 ;  /* 0x00008000ae187fae */ /* 0x000fe2000c92187c */
[----:B------:R-:W-:-:S05]  /*c900*/  VIADD R25, R40, 0xffffffc8 ;  /* 0xffffffc828197836 */ /* 0x000fca0000000000 */
[----:B------:R-:W3:Y:S01]  /*c910*/  LDC R29, c[0x0][0x230] ;  /* 0x00008c00ff1d7b82 */ /* 0x000ee20000000800 */
[----:B------:R-:W-:-:S07]  /*c920*/  ISETP.GE.U32.AND P1, PT, R27, 0x7fffff4a, PT ;  /* 0x7fffff4a1b00780c */ /* 0x000fce0003f26070 */
[----:B------:R-:W4:Y:S01]  /*c930*/  LDC R30, c[0x0][0x230] ;  /* 0x00008c00ff1e7b82 */ /* 0x000f220000000800 */
[----:B------:R-:W-:Y:S01]  /*c940*/  ISETP.GE.U32.AND P2, PT, R28, 0x7fffff4b, PT ;  /* 0x7fffff4b1c00780c */ /* 0x000fe20003f46070 */
[----:B------:R-:W-:Y:S01]  /*c950*/  IMAD R27, R178, 0x35, RZ ;  /* 0x00000035b21b7824 */ /* 0x000fe200078e02ff */
[-C--:B------:R-:W-:Y:S01]  /*c960*/  IADD3 R242, P4, R242, R4.reuse, RZ ;  /* 0x00000004f2f27210 */ /* 0x080fe20007f9e0ff */
[C---:B------:R-:W-:Y:S01]  /*c970*/  IMAD R246, R178.reuse, 0xd8, RZ ;  /* 0x000000d8b2f67824 */ /* 0x040fe200078e02ff */
[----:B------:R-:W-:Y:S01]  /*c980*/  LDGSTS.E [R24+0xc], desc[UR60][R172.64], !P0 ;  /* 0x0000c000ac187fae */ /* 0x000fe2000c12187c */
[----:B------:R-:W-:Y:S01]  /*c990*/  IMAD R248, R178, 0xdc, RZ ;  /* 0x000000dcb2f87824 */ /* 0x000fe200078e02ff */
[-C--:B------:R-:W-:Y:S01]  /*c9a0*/  IADD3 R244, P5, R244, R4.reuse, RZ ;  /* 0x00000004f4f47210 */ /* 0x080fe20007fbe0ff */
[----:B------:R-:W4:Y:S01]  /*c9b0*/  LDC R40, c[0x0][0x230] ;  /* 0x00008c00ff287b82 */ /* 0x000f220000000800 */
[----:B------:R-:W-:Y:S01]  /*c9c0*/  ISETP.GE.U32.AND P0, PT, R25, 0x7fffff49, PT ;  /* 0x7fffff491900780c */ /* 0x000fe20003f06070 */
[----:B------:R-:W-:Y:S01]  /*c9d0*/  IMAD R28, R178, 0x36, RZ ;  /* 0x00000036b21c7824 */ /* 0x000fe200078e02ff */
[----:B------:R-:W-:Y:S01]  /*c9e0*/  LEA.HI.X.SX32 R243, R32, R5, 0x2, P4 ;  /* 0x0000000520f37211 */ /* 0x000fe200020f16ff */
[----:B------:R-:W-:Y:S01]  /*c9f0*/  IMAD R25, R178, 0x37, RZ ;  /* 0x00000037b2197824 */ /* 0x000fe200078e02ff */
[----:B------:R-:W-:-:S02]  /*ca00*/  IADD3 R246, P4, R246, R4, RZ ;  /* 0x00000004f6f67210 */ /* 0x000fc40007f9e0ff */
[-C--:B------:R-:W-:Y:S01]  /*ca10*/  LEA.HI.X.SX32 R245, R27, R5.reuse, 0x2, P5 ;  /* 0x000000051bf57211 */ /* 0x080fe200028f16ff */
[----:B------:R-:W4:Y:S01]  /*ca20*/  LDC R32, c[0x0][0x230] ;  /* 0x00008c00ff207b82 */ /* 0x000f220000000800 */
[----:B------:R-:W-:Y:S01]  /*ca30*/  IADD3 R248, P5, R248, R4, RZ ;  /* 0x00000004f8f87210 */ /* 0x000fe20007fbe0ff */
[----:B-1----:R-:W-:Y:S01]  /*ca40*/  VIADD R27, R31, 0xffffffa9 ;  /* 0xffffffa91f1b7836 */ /* 0x002fe20000000000 */
[-C--:B------:R-:W-:Y:S01]  /*ca50*/  LEA.HI.X.SX32 R247, R28, R5.reuse, 0x2, P4 ;  /* 0x000000051cf77211 */ /* 0x080fe200020f16ff */
[----:B------:R-:W-:Y:S01]  /*ca60*/  LDGSTS.E [R24+0x4000], desc[UR60][R242.64], !P3 ;  /* 0x04000000f2187fae */ /* 0x000fe2000d92187c */
[----:B------:R-:W-:Y:S01]  /*ca70*/  LEA.HI.X.SX32 R249, R25, R5, 0x2, P5 ;  /* 0x0000000519f97211 */ /* 0x000fe200028f16ff */
[----:B--2---:R-:W-:Y:S02]  /*ca80*/  VIADD R25, R34, 0xffffffa8 ;  /* 0xffffffa822197836 */ /* 0x004fe40000000000 */
[----:B------:R-:W-:Y:S01]  /*ca90*/  LDGSTS.E [R24+0x4004], desc[UR60][R244.64], !P2 ;  /* 0x04004000f4187fae */ /* 0x000fe2000d12187c */
[----:B------:R-:W1:Y:S01]  /*caa0*/  LDC R34, c[0x0][0x230] ;  /* 0x00008c00ff227b82 */ /* 0x000e620000000800 */
[----:B---3--:R-:W-:-:S02]  /*cab0*/  VIADD R29, R29, 0xffffffab ;  /* 0xffffffab1d1d7836 */ /* 0x008fc40000000000 */
[----:B------:R-:W-:Y:S01]  /*cac0*/  LDGSTS.E [R24+0x4008], desc[UR60][R246.64], !P1 ;  /* 0x04008000f6187fae */ /* 0x000fe2000c92187c */
[----:B------:R-:W-:Y:S01]  /*cad0*/  ISETP.GE.U32.AND P1, PT, R27, 0x7fffff2a, PT ;  /* 0x7fffff2a1b00780c */ /* 0x000fe20003f26070 */
[----:B----4-:R-:W-:Y:S02]  /*cae0*/  VIADD R28, R30, 0xffffffaa ;  /* 0xffffffaa1e1c7836 */ /* 0x010fe40000000000 */
[----:B------:R-:W-:Y:S01]  /*caf0*/  LDGSTS.E [R24+0x400c], desc[UR60][R248.64], !P0 ;  /* 0x0400c000f8187fae */ /* 0x000fe2000c12187c */
[----:B------:R-:W-:Y:S01]  /*cb00*/  ISETP.GE.U32.AND P0, PT, R25, 0x7fffff29, PT ;  /* 0x7fffff291900780c */ /* 0x000fe20003f06070 */
[C---:B------:R-:W-:Y:S02]  /*cb10*/  IMAD R27, R178.reuse, 0x154, RZ ;  /* 0x00000154b21b7824 */ /* 0x040fe400078e02ff */
[C---:B------:R-:W-:Y:S01]  /*cb20*/  IMAD R25, R178.reuse, 0x150, RZ ;  /* 0x00000150b2197824 */ /* 0x040fe200078e02ff */
[----:B------:R2:W-:Y:S01]  /*cb30*/  STL.64 [R1+0x1b8], R12 ;  /* 0x0001b80c01007387 */ /* 0x0005e20000100a00 */
[----:B------:R-:W-:Y:S01]  /*cb40*/  IMAD R30, R178, 0x55, RZ ;  /* 0x00000055b21e7824 */ /* 0x000fe200078e02ff */
[----:B------:R-:W-:-:S02]  /*cb50*/  ISETP.GE.U32.AND P3, PT, R29, 0x7fffff2c, PT ;  /* 0x7fffff2c1d00780c */ /* 0x000fc40003f66070 */
[----:B------:R3:W-:Y:S01]  /*cb60*/  STL.64 [R1+0x1c0], R10 ;  /* 0x0001c00a01007387 */ /* 0x0007e20000100a00 */
[----:B------:R-:W-:Y:S01]  /*cb70*/  ISETP.GE.U32.AND P2, PT, R28, 0x7fffff2b, PT ;  /* 0x7fffff2b1c00780c */ /* 0x000fe20003f46070 */
[C---:B------:R-:W-:Y:S02]  /*cb80*/  IMAD R28, R178.reuse, 0x158, RZ ;  /* 0x00000158b21c7824 */ /* 0x040fe400078e02ff */
[C---:B------:R-:W-:Y:S01]  /*cb90*/  IMAD R29, R178.reuse, 0x15c, RZ ;  /* 0x0000015cb21d7824 */ /* 0x040fe200078e02ff */
[-C--:B--2---:R-:W-:Y:S02]  /*cba0*/  IADD3 R12, P4, R25, R4.reuse, RZ ;  /* 0x00000004190c7210 */ /* 0x084fe40007f9e0ff */
[----:B---3--:R-:W-:Y:S01]  /*cbb0*/  IADD3 R10, P5, R27, R4, RZ ;  /* 0x000000041b0a7210 */ /* 0x008fe20007fbe0ff */
[----:B------:R2:W-:Y:S01]  /*cbc0*/  STL.64 [R1+0x1c8], R8 ;  /* 0x0001c80801007387 */ /* 0x0005e20000100a00 */
[----:B------:R-:W-:Y:S01]  /*cbd0*/  IMAD R31, R178, 0x56, RZ ;  /* 0x00000056b21f7824 */ /* 0x000fe200078e02ff */
[----:B------:R-:W-:-:S02]  /*cbe0*/  LEA.HI.X.SX32 R13, R26, R5, 0x2, P4 ;  /* 0x000000051a0d7211 */ /* 0x000fc400020f16ff */
[-C--:B------:R-:W-:Y:S01]  /*cbf0*/  LEA.HI.X.SX32 R11, R30, R5.reuse, 0x2, P5 ;  /* 0x000000051e0b7211 */ /* 0x080fe200028f16ff */
[----:B------:R3:W-:Y:S01]  /*cc00*/  STL.64 [R1+0x1d0], R6 ;  /* 0x0001d00601007387 */ /* 0x0007e20000100a00 */
[----:B------:R-:W4:Y:S01]  /*cc10*/  LDC R30, c[0x0][0x230] ;  /* 0x00008c00ff1e7b82 */ /* 0x000f220000000800 */
[----:B------:R-:W-:Y:S02]  /*cc20*/  IMAD R25, R178, 0x57, RZ ;  /* 0x00000057b2197824 */ /* 0x000fe400078e02ff */
[----:B------:R1:W-:Y:S01]  /*cc30*/  LDGSTS.E [R24+0x8000], desc[UR60][R12.64], !P3 ;  /* 0x080000000c187fae */ /* 0x0003e2000d92187c */
[-C--:B--2---:R-:W-:Y:S02]  /*cc40*/  IADD3 R8, P4, R28, R4.reuse, RZ ;  /* 0x000000041c087210 */ /* 0x084fe40007f9e0ff */
[----:B---3--:R-:W-:Y:S01]  /*cc50*/  IADD3 R6, P5, R29, R4, RZ ;  /* 0x000000041d067210 */ /* 0x008fe20007fbe0ff */
[----:B------:R2:W-:Y:S01]  /*cc60*/  LDGSTS.E [R24+0x8004], desc[UR60][R10.64], !P2 ;  /* 0x080040000a187fae */ /* 0x0005e2000d12187c */
[-C--:B------:R-:W-:Y:S01]  /*cc70*/  LEA.HI.X.SX32 R9, R31, R5.reuse, 0x2, P4 ;  /* 0x000000051f097211 */ /* 0x080fe200020f16ff */
[----:B------:R-:W-:Y:S01]  /*cc80*/  VIADD R28, R32, 0xffffff8b ;  /* 0xffffff8b201c7836 */ /* 0x000fe20000000000 */
[----:B------:R-:W-:Y:S01]  /*cc90*/  LEA.HI.X.SX32 R7, R25, R5, 0x2, P5 ;  /* 0x0000000519077211 */ /* 0x000fe200028f16ff */
[----:B------:R-:W-:Y:S01]  /*cca0*/  VIADD R25, R41, 0xffffff88 ;  /* 0xffffff8829197836 */ /* 0x000fe20000000000 */
[----:B------:R-:W3:Y:S01]  /*ccb0*/  LDC R32, c[0x0][0x230] ;  /* 0x00008c00ff207b82 */ /* 0x000ee20000000800 */
[----:B------:R2:W-:Y:S01]  /*ccc0*/  LDGSTS.E [R24+0x8008], desc[UR60][R8.64], !P1 ;  /* 0x0800800008187fae */ /* 0x0005e2000c92187c */
[----:B-1----:R-:W-:-:S02]  /*ccd0*/  VIADD R27, R34, 0xffffff8a ;  /* 0xffffff8a221b7836 */ /* 0x002fc40000000000 */
[----:B------:R-:W-:Y:S01]  /*cce0*/  VIADD R26, R40, 0xffffff89 ;  /* 0xffffff89281a7836 */ /* 0x000fe20000000000 */
[----:B------:R1:W-:Y:S03]  /*ccf0*/  LDGSTS.E [R24+0x800c], desc[UR60][R6.64], !P0 ;  /* 0x0800c00006187fae */ /* 0x0003e6000c12187c */
[----:B------:R-:W3:Y:S01]  /*cd00*/  LDC R31, c[0x0][0x230] ;  /* 0x00008c00ff1f7b82 */ /* 0x000ee20000000800 */
[----:B------:R-:W-:Y:S01]  /*cd10*/  ISETP.GE.U32.AND P0, PT, R25, 0x7fffff09, PT ;  /* 0x7fffff091900780c */ /* 0x000fe20003f06070 */
[C---:B------:R-:W-:Y:S01]  /*cd20*/  IMAD R25, R178.reuse, 0x1d0, RZ ;  /* 0x000001d0b2197824 */ /* 0x040fe200078e02ff */
[----:B------:R2:W-:Y:S01]  /*cd30*/  STL.64 [R1+0xd8], R12 ;  /* 0x0000d80c01007387 */ /* 0x0005e20000100a00 */
[----:B------:R-:W-:Y:S01]  /*cd40*/  ISETP.GE.U32.AND P2, PT, R27, 0x7fffff0b, PT ;  /* 0x7fffff0b1b00780c */ /* 0x000fe20003f46070 */
[----:B------:R-:W-:Y:S01]  /*cd50*/  IMAD R198, R178, 0x74, RZ ;  /* 0x00000074b2c67824 */ /* 0x000fe200078e02ff */
[----:B------:R-:W-:Y:S01]  /*cd60*/  ISETP.GE.U32.AND P1, PT, R26, 0x7fffff0a, PT ;  /* 0x7fffff0a1a00780c */ /* 0x000fe20003f26070 */
[C---:B------:R-:W-:Y:S01]  /*cd70*/  IMAD R26, R178.reuse, 0x1d4, RZ ;  /* 0x000001d4b21a7824 */ /* 0x040fe200078e02ff */
[----:B------:R-:W3:Y:S01]  /*cd80*/  LDC R34, c[0x0][0x230] ;  /* 0x00008c00ff227b82 */ /* 0x000ee20000000800 */
[----:B------:R-:W-:Y:S01]  /*cd90*/  IMAD R27, R178, 0x1d8, RZ ;  /* 0x000001d8b21b7824 */ /* 0x000fe200078e02ff */
[----:B------:R1:W-:Y:S01]  /*cda0*/  STL.64 [R1+0xe0], R10 ;  /* 0x0000e00a01007387 */ /* 0x0003e20000100a00 */
[----:B------:R-:W-:-:S02]  /*cdb0*/  ISETP.GE.U32.AND P3, PT, R28, 0x7fffff0c, PT ;  /* 0x7fffff0c1c00780c */ /* 0x000fc40003f66070 */
[-C--:B--2---:R-:W-:Y:S01]  /*cdc0*/  IADD3 R12, P4, R25, R4.reuse, RZ ;  /* 0x00000004190c7210 */ /* 0x084fe20007f9e0ff */
[----:B------:R2:W-:Y:S01]  /*cdd0*/  STL.64 [R1+0xe8], R8 ;  /* 0x0000e80801007387 */ /* 0x0005e20000100a00 */
[----:B------:R-:W-:Y:S02]  /*cde0*/  IMAD R28, R178, 0x75, RZ ;  /* 0x00000075b21c7824 */ /* 0x000fe400078e02ff */
[----:B------:R-:W-:Y:S01]  /*cdf0*/  LEA.HI.X.SX32 R13, R198, R5, 0x2, P4 ;  /* 0x00000005c60d7211 */ /* 0x000fe200020f16ff */
[----:B------:R-:W-:Y:S01]  /*ce00*/  IMAD R25, R178, 0x1dc, RZ ;  /* 0x000001dcb2197824 */ /* 0x000fe200078e02ff */
[-C--:B-1----:R-:W-:Y:S01]  /*ce10*/  IADD3 R10, P5, R26, R4.reuse, RZ ;  /* 0x000000041a0a7210 */ /* 0x082fe20007fbe0ff */
[----:B------:R-:W-:Y:S01]  /*ce20*/  IMAD R29, R178, 0x76, RZ ;  /* 0x00000076b21d7824 */ /* 0x000fe200078e02ff */
[----:B------:R1:W-:Y:S01]  /*ce30*/  STL.64 [R1+0xf0], R6 ;  /* 0x0000f00601007387 */ /* 0x0003e20000100a00 */
[----:B--2---:R-:W-:Y:S01]  /*ce40*/  IADD3 R8, P4, R27, R4, RZ ;  /* 0x000000041b087210 */ /* 0x004fe20007f9e0ff */
[----:B----4-:R-:W-:-:S02]  /*ce50*/  VIADD R27, R30, 0xffffffe7 ;  /* 0xffffffe71e1b7836 */ /* 0x010fc40000000000 */
[----:B------:R-:W-:Y:S01]  /*ce60*/  LDGSTS.E [R24+0xc000], desc[UR60][R12.64], !P3 ;  /* 0x0c0000000c187fae */ /* 0x000fe2000d92187c */
[----:B------:R-:W2:Y:S01]  /*ce70*/  LDC R30, c[0x0][0x230] ;  /* 0x00008c00ff1e7b82 */ /* 0x000ea20000000800 */
[----:B------:R-:W-:Y:S01]  /*ce80*/  IMAD R26, R178, 0x77, RZ ;  /* 0x00000077b21a7824 */ /* 0x000fe200078e02ff */
[-C--:B------:R-:W-:Y:S02]  /*ce90*/  LEA.HI.X.SX32 R11, R28, R5.reuse, 0x2, P5 ;  /* 0x000000051c0b7211 */ /* 0x080fe400028f16ff */
[----:B-1----:R-:W-:Y:S01]  /*cea0*/  IADD3 R6, P5, R25, R4, RZ ;  /* 0x0000000419067210 */ /* 0x002fe20007fbe0ff */
[----:B---3--:R-:W-:Y:S01]  /*ceb0*/  VIADD R25, R32, 0xffffffe5 ;  /* 0xffffffe520197836 */ /* 0x008fe20000000000 */
[-C--:B------:R-:W-:Y:S01]  /*cec0*/  LEA.HI.X.SX32 R9, R29, R5.reuse, 0x2, P4 ;  /* 0x000000051d097211 */ /* 0x080fe200020f16ff */
[----:B------:R-:W-:Y:S01]  /*ced0*/  LDGSTS.E [R24+0xc004], desc[UR60][R10.64], !P2 ;  /* 0x0c0040000a187fae */ /* 0x000fe2000d12187c */
[----:B------:R-:W-:Y:S01]  /*cee0*/  LEA.HI.X.SX32 R7, R26, R5, 0x2, P5 ;  /* 0x000000051a077211 */ /* 0x000fe200028f16ff */
[----:B------:R-:W-:Y:S01]  /*cef0*/  VIADD R26, R31, 0xffffffe6 ;  /* 0xffffffe61f1a7836 */ /* 0x000fe20000000000 */
[----:B------:R-:W1:Y:S01]  /*cf00*/  LDC R28, c[0x0][0x230] ;  /* 0x00008c00ff1c7b82 */ /* 0x000e620000000800 */
[----:B------:R-:W-:Y:S01]  /*cf10*/  LDGSTS.E [R24+0xc008], desc[UR60][R8.64], !P1 ;  /* 0x0c00800008187fae */ /* 0x000fe2000c92187c */
[----:B------:R-:W-:Y:S01]  /*cf20*/  ISETP.GE.U32.AND P1, PT, R25, 0x7fffff66, PT ;  /* 0x7fffff661900780c */ /* 0x000fe20003f26070 */
[----:B------:R-:W-:-:S05]  /*cf30*/  IMAD R25, R178, 0x19, RZ ;  /* 0x00000019b2197824 */ /* 0x000fca00078e02ff */
[----:B------:R-:W3:Y:S01]  /*cf40*/  LDC R31, c[0x0][0x230] ;  /* 0x00008c00ff1f7b82 */ /* 0x000ee20000000800 */
[----:B------:R-:W-:Y:S01]  /*cf50*/  IADD3 R182, P5, R182, R4, RZ ;  /* 0x00000004b6b67210 */ /* 0x000fe20007fbe0ff */
[----:B------:R4:W-:Y:S01]  /*cf60*/  LDGSTS.E [R24+0xc00c], desc[UR60][R6.64], !P0 ;  /* 0x0c00c00006187fae */ /* 0x0009e2000c12187c */
[----:B------:R-:W-:Y:S01]  /*cf70*/  ISETP.GE.U32.AND P2, PT, R26, 0x7fffff67, PT ;  /* 0x7fffff671a00780c */ /* 0x000fe20003f46070 */
[----:B------:R-:W-:Y:S01]  /*cf80*/  IMAD R26, R178, 0x1b, RZ ;  /* 0x0000001bb21a7824 */ /* 0x000fe200078e02ff */
[----:B------:R-:W-:-:S03]  /*cf90*/  LEA.HI.X.SX32 R183, R25, R5, 0x2, P5 ;  /* 0x0000000519b77211 */ /* 0x000fc600028f16ff */
[----:B------:R-:W1:Y:S01]  /*cfa0*/  LDC R29, c[0x0][0x230] ;  /* 0x00008c00ff1d7b82 */ /* 0x000e620000000800 */
[-C--:B------:R-:W-:Y:S02]  /*cfb0*/  IADD3 R200, P5, R200, R4.reuse, RZ ;  /* 0x00000004c8c87210 */ /* 0x080fe40007fbe0ff */
[----:B------:R-:W-:Y:S01]  /*cfc0*/  ISETP.GE.U32.AND P3, PT, R27, 0x7fffff68, PT ;  /* 0x7fffff681b00780c */ /* 0x000fe20003f66070 */
[----:B----4-:R-:W-:Y:S01]  /*cfd0*/  VIADD R24, R34, 0xffffffe4 ;  /* 0xffffffe422187836 */ /* 0x010fe20000000000 */
[----:B------:R-:W-:-:S03]  /*cfe0*/  IADD3 R202, P4, R202, R4, RZ ;  /* 0x00000004caca7210 */ /* 0x000fc60007f9e0ff */
[----:B------:R-:W4:Y:S01]  /*cff0*/  LDC R32, c[0x0][0x230] ;  /* 0x00008c00ff207b82 */ /* 0x000f220000000800 */
[-C--:B------:R-:W-:Y:S01]  /*d000*/  LEA.HI.X.SX32 R201, R26, R5.reuse, 0x2, P5 ;  /* 0x000000051ac97211 */ /* 0x080fe200028f16ff */
[----:B--2---:R-:W-:Y:S01]  /*d010*/  VIADD R26, R30, 0xffffffc5 ;  /* 0xffffffc51e1a7836 */ /* 0x004fe20000000000 */
[----:B------:R-:W-:Y:S02]  /*d020*/  ISETP.GE.U32.AND P0, PT, R24, 0x7fffff65, PT ;  /* 0x7fffff651800780c */ /* 0x000fe40003f06070 */
[----:B------:R-:W-:Y:S01]  /*d030*/  LOP3.LUT R24, R3, 0x60, RZ, 0x3c, !PT ;  /* 0x0000006003187812 */ /* 0x000fe200078e3cff */
[----:B------:R-:W-:Y:S01]  /*d040*/  IMAD R27, R178, 0x1a, RZ ;  /* 0x0000001ab21b7824 */ /* 0x000fe200078e02ff */
[----:B------:R-:W-:Y:S01]  /*d050*/  LEA.HI.X.SX32 R203, R37, R5, 0x2, P4 ;  /* 0x0000000525cb7211 */ /* 0x000fe200020f16ff */
[----:B------:R-:W2:Y:S01]  /*d060*/  LDC R30, c[0x0][0x230] ;  /* 0x00008c00ff1e7b82 */ /* 0x000ea20000000800 */
[----:B------:R-:W-:Y:S01]  /*d070*/  IADD3 R176, P4, R176, R4, RZ ;  /* 0x00000004b0b07210 */ /* 0x000fe20007f9e0ff */
[----:B------:R-:W-:-:S03]  /*d080*/  VIADD R24, R24, UR59 ;  /* 0x0000003b18187c36 */ /* 0x000fc60008000000 */
[----:B------:R-:W-:Y:S01]  /*d090*/  LEA.HI.X.SX32 R177, R27, R5, 0x2, P4 ;  /* 0x000000051bb17211 */ /* 0x000fe200020f16ff */
[----:B---3--:R-:W-:Y:S01]  /*d0a0*/  VIADD R25, R31, 0xffffffc4 ;  /* 0xffffffc41f197836 */ /* 0x008fe20000000000 */
[----:B------:R-:W-:Y:S01]  /*d0b0*/  LDGSTS.E [R24], desc[UR60][R202.64], !P3 ;  /* 0x00000000ca187fae */ /* 0x000fe2000d92187c */
[----:B------:R-:W3:Y:S01]  /*d0c0*/  LDC R34, c[0x0][0x230] ;  /* 0x00008c00ff227b82 */ /* 0x000ee20000000800 */
[----:B-1----:R-:W-:Y:S02]  /*d0d0*/  VIADD R28, R28, 0xffffffc7 ;  /* 0xffffffc71c1c7836 */ /* 0x002fe40000000000 */
[----:B------:R-:W-:Y:S04]  /*d0e0*/  LDGSTS.E [R24+0x4], desc[UR60][R182.64], !P2 ;  /* 0x00004000b6187fae */ /* 0x000fe8000d12187c */
[----:B------:R-:W-:Y:S01]  /*d0f0*/  LDGSTS.E [R24+0x8], desc[UR60][R176.64], !P1 ;  /* 0x00008000b0187fae */ /* 0x000fe2000c92187c */
[----:B------:R-:W1:Y:S03]  /*d100*/  LDC R31, c[0x0][0x230] ;  /* 0x00008c00ff1f7b82 */ /* 0x000e660000000800 */
[----:B------:R-:W-:Y:S01]  /*d110*/  LDGSTS.E [R24+0xc], desc[UR60][R200.64], !P0 ;  /* 0x0000c000c8187fae */ /* 0x000fe2000c12187c */
[----:B------:R-:W-:Y:S01]  /*d120*/  ISETP.GE.U32.AND P0, PT, R25, 0x7fffff45, PT ;  /* 0x7fffff451900780c */ /* 0x000fe20003f06070 */
[----:B------:R-:W-:Y:S01]  /*d130*/  IMAD R25, R178, 0xe4, RZ ;  /* 0x000000e4b2197824 */ /* 0x000fe200078e02ff */
[----:B------:R-:W-:Y:S01]  /*d140*/  ISETP.GE.U32.AND P3, PT, R28, 0x7fffff48, PT ;  /* 0x7fffff481c00780c */ /* 0x000fe20003f66070 */
[----:B------:R-:W-:Y:S01]  /*d150*/  VIADD R27, R29, 0xffffffc6 ;  /* 0xffffffc61d1b7836 */ /* 0x000fe20000000000 */
[----:B------:R-:W-:Y:S01]  /*d160*/  STL.64 [R1+0x1d8], R12 ;  /* 0x0001d80c01007387 */ /* 0x000fe20000100a00 */
[----:B------:R-:W-:-:S02]  /*d170*/  IMAD R250, R178, 0xe0, RZ ;  /* 0x000000e0b2fa7824 */ /* 0x000fc400078e02ff */
[C---:B------:R-:W-:Y:S01]  /*d180*/  IMAD R28, R178.reuse, 0x39, RZ ;  /* 0x00000039b21c7824 */ /* 0x040fe200078e02ff */
[----:B------:R4:W-:Y:S01]  /*d190*/  STL.64 [R1+0x1e0], R10 ;  /* 0x0001e00a01007387 */ /* 0x0009e20000100a00 */
[----:B------:R-:W-:Y:S01]  /*d1a0*/  ISETP.GE.U32.AND P2, PT, R27, 0x7fffff47, PT ;  /* 0x7fffff471b00780c */ /* 0x000fe20003f46070 */
[----:B------:R-:W-:Y:S01]  /*d1b0*/  IMAD R27, R178, 0xec, RZ ;  /* 0x000000ecb21b7824 */ /* 0x000fe200078e02ff */
[----:B------:R-:W-:Y:S01]  /*d1c0*/  ISETP.GE.U32.AND P1, PT, R26, 0x7fffff46, PT ;  /* 0x7fffff461a00780c */ /* 0x000fe20003f26070 */
[----:B------:R-:W-:Y:S01]  /*d1d0*/  IMAD R26, R178, 0xe8, RZ ;  /* 0x000000e8b21a7824 */ /* 0x000fe200078e02ff */
[-C--:B------:R-:W-:Y:S01]  /*d1e0*/  IADD3 R250, P4, R250, R4.reuse, RZ ;  /* 0x00000004fafa7210 */ /* 0x080fe20007f9e0ff */
[----:B------:R2:W-:Y:S01]  /*d1f0*/  STL.64 [R1+0x1e8], R8 ;  /* 0x0001e80801007387 */ /* 0x0005e20000100a00 */
[----:B----4-:R-:W-:-:S03]  /*d200*/  IADD3 R10, P5, R25, R4, RZ ;  /* 0x00000004190a7210 */ /* 0x010fc60007fbe0ff */
[----:B------:R4:W-:Y:S01]  /*d210*/  STL.64 [R1+0x1f0], R6 ;  /* 0x0001f00601007387 */ /* 0x0009e20000100a00 */
[-C--:B------:R-:W-:Y:S01]  /*d220*/  LEA.HI.X.SX32 R11, R28, R5.reuse, 0x2, P5 ;  /* 0x000000051c0b7211 */ /* 0x080fe200028f16ff */
[----:B--2---:R-:W-:Y:S01]  /*d230*/  VIADD R28, R30, 0xffffffa7 ;  /* 0xffffffa71e1c7836 */ /* 0x004fe20000000000 */
[-C--:B------:R-:W-:Y:S01]  /*d240*/  LEA.HI.X.SX32 R251, R35, R5.reuse, 0x2, P4 ;  /* 0x0000000523fb7211 */ /* 0x080fe200020f16ff */
[----:B------:R-:W2:Y:S01]  /*d250*/  LDC R30, c[0x0][0x230] ;  /* 0x00008c00ff1e7b82 */ /* 0x000ea20000000800 */
[----:B------:R-:W-:Y:S01]  /*d260*/  IMAD R29, R178, 0x3a, RZ ;  /* 0x0000003ab21d7824 */ /* 0x000fe200078e02ff */
[-C--:B------:R-:W-:Y:S01]  /*d270*/  IADD3 R8, P4, R26, R4.reuse, RZ ;  /* 0x000000041a087210 */ /* 0x080fe20007f9e0ff */
[----:B------:R-:W-:Y:S01]  /*d280*/  IMAD R25, R178, 0x3b, RZ ;  /* 0x0000003bb2197824 */ /* 0x000fe200078e02ff */
[----:B------:R-:W-:Y:S01]  /*d290*/  LDGSTS.E [R24+0x4000], desc[UR60][R250.64], !P3 ;  /* 0x04000000fa187fae */ /* 0x000fe2000d92187c */
[----:B----4-:R-:W-:Y:S01]  /*d2a0*/  IADD3 R6, P5, R27, R4, RZ ;  /* 0x000000041b067210 */ /* 0x010fe20007fbe0ff */
[----:B------:R-:W-:Y:S01]  /*d2b0*/  VIADD R26, R32, 0xffffffa5 ;  /* 0xffffffa5201a7836 */ /* 0x000fe20000000000 */
[-C--:B------:R-:W-:Y:S01]  /*d2c0*/  LEA.HI.X.SX32 R9, R29, R5.reuse, 0x2, P4 ;  /* 0x000000051d097211 */ /* 0x080fe200020f16ff */
[----:B------:R-:W4:Y:S01]  /*d2d0*/  LDC R32, c[0x0][0x230] ;  /* 0x00008c00ff207b82 */ /* 0x000f220000000800 */
[----:B------:R-:W-:Y:S01]  /*d2e0*/  LEA.HI.X.SX32 R7, R25, R5, 0x2, P5 ;  /* 0x0000000519077211 */ /* 0x000fe200028f16ff */
[----:B---3--:R-:W-:Y:S01]  /*d2f0*/  VIADD R25, R34, 0xffffffa4 ;  /* 0xffffffa422197836 */ /* 0x008fe20000000000 */
[----:B------:R3:W-:Y:S01]  /*d300*/  LDGSTS.E [R24+0x4004], desc[UR60][R10.64], !P2 ;  /* 0x040040000a187fae */ /* 0x0007e2000d12187c */
[----:B-1----:R-:W-:-:S03]  /*d310*/  VIADD R27, R31, 0xffffffa6 ;  /* 0xffffffa61f1b7836 */ /* 0x002fc60000000000 */
[----:B------:R1:W-:Y:S01]  /*d320*/  LDGSTS.E [R24+0x4008], desc[UR60][R8.64], !P1 ;  /* 0x0400800008187fae */ /* 0x0003e2000c92187c */
[----:B------:R-:W4:Y:S01]  /*d330*/  LDC R34, c[0x0][0x230] ;  /* 0x00008c00ff227b82 */ /* 0x000f220000000800 */
[----:B------:R-:W-:Y:S02]  /*d340*/  ISETP.GE.U32.AND P1, PT, R26, 0x7fffff26, PT ;  /* 0x7fffff261a00780c */ /* 0x000fe40003f26070 */
[----:B------:R1:W-:Y:S01]  /*d350*/  LDGSTS.E [R24+0x400c], desc[UR60][R6.64], !P0 ;  /* 0x0400c00006187fae */ /* 0x0003e2000c12187c */
[----:B------:R-:W-:Y:S01]  /*d360*/  ISETP.GE.U32.AND P0, PT, R25, 0x7fffff25, PT ;  /* 0x7fffff251900780c */ /* 0x000fe20003f06070 */
[C---:B------:R-:W-:Y:S02]  /*d370*/  IMAD R25, R178.reuse, 0x160, RZ ;  /* 0x00000160b2197824 */ /* 0x040fe400078e02ff */
[----:B------:R-:W-:Y:S01]  /*d380*/  IMAD R26, R178, 0x164, RZ ;  /* 0x00000164b21a7824 */ /* 0x000fe200078e02ff */
[----:B------:R-:W4:Y:S01]  /*d390*/  LDC R31, c[0x0][0x230] ;  /* 0x00008c00ff1f7b82 */ /* 0x000f220000000800 */
[----:B------:R-:W-:Y:S01]  /*d3a0*/  ISETP.GE.U32.AND P3, PT, R28, 0x7fffff28, PT ;  /* 0x7fffff281c00780c */ /* 0x000fe20003f66070 */
[----:B------:R3:W-:Y:S01]  /*d3b0*/  STL.64 [R1], R10 ;  /* 0x0000000a01007387 */ /* 0x0007e20000100a00 */
[C---:B------:R-:W-:Y:S01]  /*d3c0*/  IMAD R28, R178.reuse, 0x59, RZ ;  /* 0x00000059b21c7824 */ /* 0x040fe200078e02ff */
[-C--:B------:R-:W-:Y:S01]  /*d3d0*/  IADD3 R12, P4, R25, R4.reuse, RZ ;  /* 0x00000004190c7210 */ /* 0x080fe20007f9e0ff */
[C---:B------:R-:W-:Y:S01]  /*d3e0*/  IMAD R25, R178.reuse, 0x16c, RZ ;  /* 0x0000016cb2197824 */ /* 0x040fe200078e02ff */
[----:B------:R-:W-:Y:S01]  /*d3f0*/  ISETP.GE.U32.AND P2, PT, R27, 0x7fffff27, PT ;  /* 0x7fffff271b00780c */ /* 0x000fe20003f46070 */
[----:B------:R-:W-:Y:S01]  /*d400*/  IMAD R27, R178, 0x168, RZ ;  /* 0x00000168b21b7824 */ /* 0x000fe200078e02ff */
[----:B------:R1:W-:Y:S01]  /*d410*/  STL.64 [R1+0x8], R8 ;  /* 0x0000080801007387 */ /* 0x0003e20000100a00 */
[----:B---3--:R-:W-:-:S03]  /*d420*/  IADD3 R10, P5, R26, R4, RZ ;  /* 0x000000041a0a7210 */ /* 0x008fc60007fbe0ff */
[----:B------:R3:W-:Y:S01]  /*d430*/  STL.64 [R1+0x10], R6 ;  /* 0x0000100601007387 */ /* 0x0007e20000100a00 */
[----:B------:R-:W-:Y:S01]  /*d440*/  IMAD R26, R178, 0x5b, RZ ;  /* 0x0000005bb21a7824 */ /* 0x000fe200078e02ff */
[-C--:B------:R-:W-:Y:S01]  /*d450*/  LEA.HI.X.SX32 R11, R28, R5.reuse, 0x2, P5 ;  /* 0x000000051c0b7211 */ /* 0x080fe200028f16ff */
[----:B--2---:R-:W-:Y:S01]  /*d460*/  VIADD R28, R30, 0xffffff87 ;  /* 0xffffff871e1c7836 */ /* 0x004fe20000000000 */
[----:B------:R-:W-:Y:S01]  /*d470*/  LEA.HI.X.SX32 R13, R33, R5, 0x2, P4 ;  /* 0x00000005210d7211 */ /* 0x000fe200020f16ff */
[----:B------:R-:W-:Y:S01]  /*d480*/  IMAD R29, R178, 0x5a, RZ ;  /* 0x0000005ab21d7824 */ /* 0x000fe200078e02ff */
[----:B------:R-:W2:Y:S01]  /*d490*/  LDC R30, c[0x0][0x230] ;  /* 0x00008c00ff1e7b82 */ /* 0x000ea20000000800 */
[-C--:B-1----:R-:W-:Y:S02]  /*d4a0*/  IADD3 R8, P4, R27, R4.reuse, RZ ;  /* 0x000000041b087210 */ /* 0x082fe40007f9e0ff */
[----:B------:R1:W-:Y:S01]  /*d4b0*/  LDGSTS.E [R24+0x8000], desc[UR60][R12.64], !P3 ;  /* 0x080000000c187fae */ /* 0x0003e2000d92187c */
[----:B---3--:R-:W-:-:S02]  /*d4c0*/  IADD3 R6, P5, R25, R4, RZ ;  /* 0x0000000419067210 */ /* 0x008fc40007fbe0ff */
[-C--:B------:R-:W-:Y:S01]  /*d4d0*/  LEA.HI.X.SX32 R9, R29, R5.reuse, 0x2, P4 ;  /* 0x000000051d097211 */ /* 0x080fe200020f16ff */
[----:B------:R3:W-:Y:S01]  /*d4e0*/  LDGSTS.E [R24+0x8004], desc[UR60][R10.64], !P2 ;  /* 0x080040000a187fae */ /* 0x0007e2000d12187c */
[----:B------:R-:W-:Y:S01]  /*d4f0*/  LEA.HI.X.SX32 R7, R26, R5, 0x2, P5 ;  /* 0x000000051a077211 */ /* 0x000fe200028f16ff */
[----:B----4-:R-:W-:Y:S01]  /*d500*/  VIADD R26, R32, 0xffffff85 ;  /* 0xffffff85201a7836 */ /* 0x010fe20000000000 */
[----:B------:R-:W4:Y:S01]  /*d510*/  LDC R33, c[0x0][0x230] ;  /* 0x00008c00ff217b82 */ /* 0x000f220000000800 */
[----:B------:R-:W-:Y:S01]  /*d520*/  VIADD R25, R34, 0xffffff84 ;  /* 0xffffff8422197836 */ /* 0x000fe20000000000 */
[----:B------:R3:W-:Y:S01]  /*d530*/  LDGSTS.E [R24+0x8008], desc[UR60][R8.64], !P1 ;  /* 0x0800800008187fae */ /* 0x0007e2000c92187c */
[----:B------:R-:W-:-:S03]  /*d540*/  VIADD R27, R31, 0xffffff86 ;  /* 0xffffff861f1b7836 */ /* 0x000fc60000000000 */
[----:B------:R2:W-:Y:S02]  /*d550*/  LDGSTS.E [R24+0x800c], desc[UR60][R6.64], !P0 ;  /* 0x0800c00006187fae */ /* 0x0005e4000c12187c */
[----:B------:R-:W4:Y:S01]  /*d560*/  LDC R32, c[0x0][0x230] ;  /* 0x00008c00ff207b82 */ /* 0x000f220000000800 */
[----:B------:R-:W-:Y:S01]  /*d570*/  ISETP.GE.U32.AND P0, PT, R25, 0x7fffff05, PT ;  /* 0x7fffff051900780c */ /* 0x000fe20003f06070 */
[----:B------:R-:W-:Y:S01]  /*d580*/  IMAD R25, R178, 0x1e0, RZ ;  /* 0x000001e0b2197824 */ /* 0x000fe200078e02ff */
[----:B------:R1:W-:Y:S01]  /*d590*/  STL.64 [R1+0xf8], R12 ;  /* 0x0000f80c01007387 */ /* 0x0003e20000100a00 */
[----:B------:R-:W-:-:S04]  /*d5a0*/  ISETP.GE.U32.AND P2, PT, R27, 0x7fffff07, PT ;  /* 0x7fffff071b00780c */ /* 0x000fc80003f46070 */
[----:B------:R-:W4:Y:S01]  /*d5b0*/  LDC R31, c[0x0][0x230] ;  /* 0x00008c00ff1f7b82 */ /* 0x000f220000000800 */
[----:B------:R-:W-:Y:S01]  /*d5c0*/  IMAD R194, R178, 0x78, RZ ;  /* 0x00000078b2c27824 */ /* 0x000fe200078e02ff */
[----:B------:R-:W-:Y:S01]  /*d5d0*/  ISETP.GE.U32.AND P1, PT, R26, 0x7fffff06, PT ;  /* 0x7fffff061a00780c */ /* 0x000fe20003f26070 */
[C---:B------:R-:W-:Y:S02]  /*d5e0*/  IMAD R27, R178.reuse, 0x1e8, RZ ;  /* 0x000001e8b21b7824 */ /* 0x040fe400078e02ff */
[----:B------:R-:W-:Y:S01]  /*d5f0*/  IMAD R26, R178, 0x1e4, RZ ;  /* 0x000001e4b21a7824 */ /* 0x000fe200078e02ff */
[-C--:B-1----:R-:W-:Y:S01]  /*d600*/  IADD3 R12, P4, R25, R4.reuse, RZ ;  /* 0x00000004190c7210 */ /* 0x082fe20007f9e0ff */
[----:B------:R3:W-:Y:S01]  /*d610*/  STL.64 [R1+0x100], R10 ;  /* 0x0001000a01007387 */ /* 0x0007e20000100a00 */
[----:B------:R-:W-:Y:S01]  /*d620*/  ISETP.GE.U32.AND P3, PT, R28, 0x7fffff08, PT ;  /* 0x7fffff081c00780c */ /* 0x000fe20003f66070 */
[----:B------:R-:W-:Y:S01]  /*d630*/  IMAD R28, R178, 0x79, RZ ;  /* 0x00000079b21c7824 */ /* 0x000fe200078e02ff */
[----:B------:R-:W-:Y:S01]  /*d640*/  LEA.HI.X.SX32 R13, R194, R5, 0x2, P4 ;  /* 0x00000005c20d7211 */ /* 0x000fe200020f16ff */
[----:B------:R1:W-:Y:S01]  /*d650*/  STL.64 [R1+0x108], R8 ;  /* 0x0001080801007387 */ /* 0x0003e20000100a00 */
[C---:B------:R-:W-:Y:S01]  /*d660*/  IMAD R25, R178.reuse, 0x1ec, RZ ;  /* 0x000001ecb2197824 */ /* 0x040fe200078e02ff */
[----:B------:R-:W4:Y:S01]  /*d670*/  LDC R34, c[0x0][0x230] ;  /* 0x00008c00ff227b82 */ /* 0x000f220000000800 */
[----:B------:R-:W-:Y:S01]  /*d680*/  IMAD R29, R178, 0x7a, RZ ;  /* 0x0000007ab21d7824 */ /* 0x000fe200078e02ff */
[----:B------:R2:W-:Y:S01]  /*d690*/  STL.64 [R1+0x110], R6 ;  /* 0x0001100601007387 */ /* 0x0005e20000100a00 */
[----:B---3--:R-:W-:-:S05]  /*d6a0*/  IADD3 R10, P5, R26, R4, RZ ;  /* 0x000000041a0a7210 */ /* 0x008fca0007fbe0ff */
[----:B------:R-:W-:Y:S01]  /*d6b0*/  LDGSTS.E [R24+0xc000], desc[UR60][R12.64], !P3 ;  /* 0x0c0000000c187fae */ /* 0x000fe2000d92187c */
[-C--:B-1----:R-:W-:Y:S01]  /*d6c0*/  IADD3 R8, P4, R27, R4.reuse, RZ ;  /* 0x000000041b087210 */ /* 0x082fe20007f9e0ff */
[----:B--2---:R-:W-:Y:S02]  /*d6d0*/  VIADD R27, R30, 0xffffffe3 ;  /* 0xffffffe31e1b7836 */ /* 0x004fe40000000000 */
[----:B------:R-:W1:Y:S01]  /*d6e0*/  LDC R30, c[0x0][0x230] ;  /* 0x00008c00ff1e7b82 */ /* 0x000e620000000800 */
[-C--:B------:R-:W-:Y:S01]  /*d6f0*/  LEA.HI.X.SX32 R11, R28, R5.reuse, 0x2, P5 ;  /* 0x000000051c0b7211 */ /* 0x080fe200028f16ff */
[----:B------:R-:W-:Y:S01]  /*d700*/  IMAD R26, R178, 0x7b, RZ ;  /* 0x0000007bb21a7824 */ /* 0x000fe200078e02ff */
[-C--:B------:R-:W-:Y:S01]  /*d710*/  IADD3 R6, P5, R25, R4.reuse, RZ ;  /* 0x0000000419067210 */ /* 0x080fe20007fbe0ff */
[----:B----4-:R-:W-:Y:S01]  /*d720*/  VIADD R25, R32, 0xffffffe1 ;  /* 0xffffffe120197836 */ /* 0x010fe20000000000 */
[-C--:B------:R-:W-:Y:S01]  /*d730*/  LEA.HI.X.SX32 R9, R29, R5.reuse, 0x2, P4 ;  /* 0x000000051d097211 */ /* 0x080fe200020f16ff */
[----:B------:R-:W-:Y:S02]  /*d740*/  LDGSTS.E [R24+0xc004], desc[UR60][R10.64], !P2 ;  /* 0x0c0040000a187fae */ /* 0x000fe4000d12187c */
[----:B------:R-:W2:Y:S01]  /*d750*/  LDC R32, c[0x0][0x230] ;  /* 0x00008c00ff207b82 */ /* 0x000ea20000000800 */
[----:B------:R-:W-:Y:S01]  /*d760*/  LEA.HI.X.SX32 R7, R26, R5, 0x2, P5 ;  /* 0x000000051a077211 */ /* 0x000fe200028f16ff */
[----:B------:R-:W-:Y:S01]  /*d770*/  LDGSTS.E [R24+0xc008], desc[UR60][R8.64], !P1 ;  /* 0x0c00800008187fae */ /* 0x000fe2000c92187c */
[----:B------:R-:W-:Y:S01]  /*d780*/  VIADD R26, R31, 0xffffffe2 ;  /* 0xffffffe21f1a7836 */ /* 0x000fe20000000000 */
[----:B------:R-:W-:Y:S01]  /*d790*/  ISETP.GE.U32.AND P1, PT, R25, 0x7fffff62, PT ;  /* 0x7fffff621900780c */ /* 0x000fe20003f26070 */
[C---:B------:R-:W-:Y:S01]  /*d7a0*/  IMAD R25, R178.reuse, 0x1d, RZ ;  /* 0x0000001db2197824 */ /* 0x040fe200078e02ff */
[----:B------:R3:W-:Y:S02]  /*d7b0*/  LDGSTS.E [R24+0xc00c], desc[UR60][R6.64], !P0 ;  /* 0x0c00c00006187fae */ /* 0x0007e4000c12187c */
[----:B------:R-:W4:Y:S01]  /*d7c0*/  LDC R28, c[0x0][0x230] ;  /* 0x00008c00ff1c7b82 */ /* 0x000f220000000800 */
[----:B------:R-:W-:Y:S01]  /*d7d0*/  IMAD R31, R178, 0x7c, RZ ;  /* 0x0000007cb21f7824 */ /* 0x000fe200078e02ff */
[----:B------:R-:W-:-:S06]  /*d7e0*/  IADD3 R198, P5, R198, R4, RZ ;  /* 0x00000004c6c67210 */ /* 0x000fcc0007fbe0ff */
[----:B------:R-:W4:Y:S01]  /*d7f0*/  LDC R29, c[0x0][0x230] ;  /* 0x00008c00ff1d7b82 */ /* 0x000f220000000800 */
[----:B---3--:R-:W-:Y:S01]  /*d800*/  VIADD R24, R33, 0xffffffe0 ;  /* 0xffffffe021187836 */ /* 0x008fe20000000000 */
[----:B------:R-:W-:Y:S01]  /*d810*/  ISETP.GE.U32.AND P2, PT, R26, 0x7fffff63, PT ;  /* 0x7fffff631a00780c */ /* 0x000fe20003f46070 */
[----:B------:R-:W-:Y:S01]  /*d820*/  IMAD R26, R178, 0x1f, RZ ;  /* 0x0000001fb21a7824 */ /* 0x000fe200078e02ff */
[----:B------:R-:W-:Y:S02]  /*d830*/  ISETP.GE.U32.AND P3, PT, R27, 0x7fffff64, PT ;  /* 0x7fffff641b00780c */ /* 0x000fe40003f66070 */
[----:B------:R-:W-:Y:S02]  /*d840*/  LEA.HI.X.SX32 R199, R25, R5, 0x2, P5 ;  /* 0x0000000519c77211 */ /* 0x000fe400028f16ff */
[----:B------:R-:W3:Y:S01]  /*d850*/  LDC R33, c[0x0][0x230] ;  /* 0x00008c00ff217b82 */ /* 0x000ee20000000800 */
[-C--:B------:R-:W-:Y:S02]  /*d860*/  IADD3 R192, P4, R192, R4.reuse, RZ ;  /* 0x00000004c0c07210 */ /* 0x080fe40007f9e0ff */
[----:B------:R-:W-:-:S02]  /*d870*/  IADD3 R196, P5, R31, R4, RZ ;  /* 0x000000041fc47210 */ /* 0x000fc40007fbe0ff */
[----:B------:R-:W-:Y:S02]  /*d880*/  ISETP.GE.U32.AND P0, PT, R24, 0x7fffff61, PT ;  /* 0x7fffff611800780c */ /* 0x000fe40003f06070 */
[----:B------:R-:W-:Y:S01]  /*d890*/  LOP3.LUT R24, R3, 0x70, RZ, 0x3c, !PT ;  /* 0x0000007003187812 */ /* 0x000fe200078e3cff */
[----:B------:R-:W-:Y:S01]  /*d8a0*/  IMAD R27, R178, 0x1e, RZ ;  /* 0x0000001eb21b7824 */ /* 0x000fe200078e02ff */
[-C--:B------:R-:W-:Y:S02]  /*d8b0*/  LEA.HI.X.SX32 R193, R39, R5.reuse, 0x2, P4 ;  /* 0x0000000527c17211 */ /* 0x080fe400020f16ff */
[----:B------:R-:W-:Y:S01]  /*d8c0*/  LEA.HI.X.SX32 R197, R26, R5, 0x2, P5 ;  /* 0x000000051ac57211 */ /* 0x000fe200028f16ff */
[----:B-1----:R-:W-:Y:S01]  /*d8d0*/  VIADD R26, R30, 0xffffffc1 ;  /* 0xffffffc11e1a7836 */ /* 0x002fe20000000000 */
[----:B------:R-:W-:Y:S01]  /*d8e0*/  IADD3 R194, P4, R194, R4, RZ ;  /* 0x00000004c2c27210 */ /* 0x000fe20007f9e0ff */
[----:B------:R-:W1:Y:S01]  /*d8f0*/  LDC R30, c[0x0][0x230] ;  /* 0x00008c00ff1e7b82 */ /* 0x000e620000000800 */
[----:B------:R-:W-:-:S02]  /*d900*/  VIADD R24, R24, UR59 ;  /* 0x0000003b18187c36 */ /* 0x000fc40008000000 */
[----:B------:R-:W-:Y:S01]  /*d910*/  LEA.HI.X.SX32 R195, R27, R5, 0x2, P4 ;  /* 0x000000051bc37211 */ /* 0x000fe200020f16ff */
[----:B--2---:R-:W-:Y:S02]  /*d920*/  VIADD R25, R32, 0xffffffc0 ;  /* 0xffffffc020197836 */ /* 0x004fe40000000000 */
[----:B------:R-:W-:Y:S02]  /*d930*/  LDGSTS.E [R24], desc[UR60][R192.64], !P3 ;  /* 0x00000000c0187fae */ /* 0x000fe4000d92187c */
[----:B------:R-:W2:Y:S02]  /*d940*/  LDC R32, c[0x0][0x230] ;  /* 0x00008c00ff207b82 */ /* 0x000ea40000000800 */
[----:B------:R-:W-:Y:S01]  /*d950*/  LDGSTS.E [R24+0x4], desc[UR60][R198.64], !P2 ;  /* 0x00004000c6187fae */ /* 0x000fe2000d12187c */
[----:B----4-:R-:W-:-:S03]  /*d960*/  VIADD R28, R28, 0xffffffc3 ;  /* 0xffffffc31c1c7836 */ /* 0x010fc60000000000 */
[----:B------:R-:W-:Y:S01]  /*d970*/  LDGSTS.E [R24+0x8], desc[UR60][R194.64], !P1 ;  /* 0x00008000c2187fae */ /* 0x000fe2000c92187c */
[----:B------:R-:W-:Y:S01]  /*d980*/  VIADD R27, R29, 0xffffffc2 ;  /* 0xffffffc21d1b7836 */ /* 0x000fe20000000000 */
[----:B------:R-:W-:Y:S02]  /*d990*/  ISETP.GE.U32.AND P1, PT, R26, 0x7fffff42, PT ;  /* 0x7fffff421a00780c */ /* 0x000fe40003f26070 */
[----:B------:R-:W-:Y:S01]  /*d9a0*/  LDGSTS.E [R24+0xc], desc[UR60][R196.64], !P0 ;  /* 0x0000c000c4187fae */ /* 0x000fe2000c12187c */
[----:B------:R-:W-:Y:S01]  /*d9b0*/  ISETP.GE.U32.AND P0, PT, R25, 0x7fffff41, PT ;  /* 0x7fffff411900780c */ /* 0x000fe20003f06070 */
[C---:B------:R-:W-:Y:S02]  /*d9c0*/  IMAD R25, R178.reuse, 0xf0, RZ ;  /* 0x000000f0b2197824 */ /* 0x040fe400078e02ff */
[----:B------:R-:W-:Y:S01]  /*d9d0*/  IMAD R26, R178, 0xf4, RZ ;  /* 0x000000f4b21a7824 */ /* 0x000fe200078e02ff */
[----:B------:R4:W-:Y:S01]  /*d9e0*/  STL.64 [R1+0x1f8], R12 ;  /* 0x0001f80c01007387 */ /* 0x0009e20000100a00 */
[----:B------:R-:W-:Y:S01]  /*d9f0*/  ISETP.GE.U32.AND P3, PT, R28, 0x7fffff44, PT ;  /* 0x7fffff441c00780c */ /* 0x000fe20003f66070 */
[C---:B------:R-:W-:Y:S01]  /*da00*/  IMAD R28, R178.reuse, 0x3d, RZ ;  /* 0x0000003db21c7824 */ /* 0x040fe200078e02ff */
[----:B------:R-:W-:Y:S01]  /*da10*/  ISETP.GE.U32.AND P2, PT, R27, 0x7fffff43, PT ;  /* 0x7fffff431b00780c */ /* 0x000fe20003f46070 */
[----:B------:R3:W-:Y:S01]  /*da20*/  STL.64 [R1+0x200], R10 ;  /* 0x0002000a01007387 */ /* 0x0007e20000100a00 */
[----:B------:R-:W-:-:S02]  /*da30*/  IMAD R27, R178, 0xf8, RZ ;  /* 0x000000f8b21b7824 */ /* 0x000fc400078e02ff */
[C---:B------:R-:W-:Y:S01]  /*da40*/  IMAD R29, R178.reuse, 0x3e, RZ ;  /* 0x0000003eb21d7824 */ /* 0x040fe200078e02ff */
[----:B------:R1:W-:Y:S01]  /*da50*/  STL.64 [R1+0x208], R8 ;  /* 0x0002080801007387 */ /* 0x0003e20000100a00 */
[-C--:B----4-:R-:W-:Y:S01]  /*da60*/  IADD3 R12, P4, R25, R4.reuse, RZ ;  /* 0x00000004190c7210 */ /* 0x090fe20007f9e0ff */
[----:B------:R-:W-:Y:S01]  /*da70*/  IMAD R25, R178, 0xfc, RZ ;  /* 0x000000fcb2197824 */ /* 0x000fe200078e02ff */
[-C--:B---3--:R-:W-:Y:S01]  /*da80*/  IADD3 R10, P5, R26, R4.reuse, RZ ;  /* 0x000000041a0a7210 */ /* 0x088fe20007fbe0ff */
[----:B------:R3:W-:Y:S01]  /*da90*/  STL.64 [R1+0x210], R6 ;  /* 0x0002100601007387 */ /* 0x0007e20000100a00 */
[-C--:B------:R-:W-:Y:S01]  /*daa0*/  LEA.HI.X.SX32 R13, R38, R5.reuse, 0x2, P4 ;  /* 0x00000005260d7211 */ /* 0x080fe200020f16ff */
[----:B------:R-:W-:Y:S01]  /*dab0*/  IMAD R26, R178, 0x3f, RZ ;  /* 0x0000003fb21a7824 */ /* 0x000fe200078e02ff */
[-C--:B-1----:R-:W-:Y:S02]  /*dac0*/  IADD3 R8, P4, R27, R4.reuse, RZ ;  /* 0x000000041b087210 */ /* 0x082fe40007f9e0ff */
[-C--:B------:R-:W-:Y:S01]  /*dad0*/  LEA.HI.X.SX32 R11, R28, R5.reuse, 0x2, P5 ;  /* 0x000000051c0b7211 */ /* 0x080fe200028f16ff */
[----:B------:R-:W-:Y:S01]  /*dae0*/  VIADD R28, R30, 0xffffffa3 ;  /* 0xffffffa31e1c7836 */ /* 0x000fe20000000000 */
[----:B------:R-:W-:Y:S01]  /*daf0*/  LEA.HI.X.SX32 R9, R29, R5, 0x2, P4 ;  /* 0x000000051d097211 */ /* 0x000fe200020f16ff */
[----:B------:R-:W1:Y:S01]  /*db00*/  LDC R30, c[0x0][0x230] ;  /* 0x00008c00ff1e7b82 */ /* 0x000e620000000800 */
[----:B------:R4:W-:Y:S01]  /*db10*/  LDGSTS.E [R24+0x4000], desc[UR60][R12.64], !P3 ;  /* 0x040000000c187fae */ /* 0x0009e2000d92187c */
[----:B---3--:R-:W-:Y:S01]  /*db20*/  IADD3 R6, P5, R25, R4, RZ ;  /* 0x0000000419067210 */ /* 0x008fe20007fbe0ff */
[----:B------:R-:W-:-:S02]  /*db30*/  VIADD R25, R34, 0xffffffa0 ;  /* 0xffffffa022197836 */ /* 0x000fc40000000000 */
[----:B------:R-:W-:Y:S01]  /*db40*/  LDGSTS.E [R24+0x4004], desc[UR60][R10.64], !P2 ;  /* 0x040040000a187fae */ /* 0x000fe2000d12187c */
[----:B------:R-:W-:Y:S02]  /*db50*/  LEA.HI.X.SX32 R7, R26, R5, 0x2, P5 ;  /* 0x000000051a077211 */ /* 0x000fe400028f16ff */
[----:B------:R-:W3:Y:S01]  /*db60*/  LDC R34, c[0x0][0x230] ;  /* 0x00008c00ff227b82 */ /* 0x000ee20000000800 */
[----:B------:R-:W-:Y:S01]  /*db70*/  IADD3 R26, R33, -0x5f, RZ ;  /* 0xffffffa1211a7810 */ /* 0x000fe20007ffe0ff */
[----:B------:R-:W-:Y:S01]  /*db80*/  LDGSTS.E [R24+0x4008], desc[UR60][R8.64], !P1 ;  /* 0x0400800008187fae */ /* 0x000fe2000c92187c */
[----:B--2---:R-:W-:-:S03]  /*db90*/  VIADD R27, R32, 0xffffffa2 ;  /* 0xffffffa2201b7836 */ /* 0x004fc60000000000 */
[----:B------:R2:W-:Y:S02]  /*dba0*/  LDGSTS.E [R24+0x400c], desc[UR60][R6.64], !P0 ;  /* 0x0400c00006187fae */ /* 0x0005e4000c12187c */
[----:B------:R-:W3:Y:S01]  /*dbb0*/  LDC R33, c[0x0][0x230] ;  /* 0x00008c00ff217b82 */ /* 0x000ee20000000800 */
[----:B------:R-:W-:Y:S01]  /*dbc0*/  ISETP.GE.U32.AND P0, PT, R25, 0x7fffff21, PT ;  /* 0x7fffff211900780c */ /* 0x000fe20003f06070 */
[----:B------:R4:W-:Y:S01]  /*dbd0*/  STL.64 [R1+0x18], R12 ;  /* 0x0000180c01007387 */ /* 0x0009e20000100a00 */
[----:B------:R-:W-:Y:S01]  /*dbe0*/  ISETP.GE.U32.AND P1, PT, R26, 0x7fffff22, PT ;  /* 0x7fffff221a00780c */ /* 0x000fe20003f26070 */
[C---:B------:R-:W-:Y:S02]  /*dbf0*/  IMAD R25, R178.reuse, 0x170, RZ ;  /* 0x00000170b2197824 */ /* 0x040fe400078e02ff */
[----:B------:R-:W-:Y:S01]  /*dc00*/  STL.64 [R1+0x20], R10 ;  /* 0x0000200a01007387 */ /* 0x000fe20000100a00 */
[----:B------:R-:W-:Y:S01]  /*dc10*/  IMAD R26, R178, 0x174, RZ ;  /* 0x00000174b21a7824 */ /* 0x000fe200078e02ff */
[----:B------:R-:W3:Y:S02]  /*dc20*/  LDC R32, c[0x0][0x230] ;  /* 0x00008c00ff207b82 */ /* 0x000ee40000000800 */
[----:B------:R-:W-:Y:S01]  /*dc30*/  STL.64 [R1+0x28], R8 ;  /* 0x0000280801007387 */ /* 0x000fe20000100a00 */
[----:B------:R-:W-:Y:S01]  /*dc40*/  ISETP.GE.U32.AND P3, PT, R28, 0x7fffff24, PT ;  /* 0x7fffff241c00780c */ /* 0x000fe20003f66070 */
[C---:B------:R-:W-:Y:S01]  /*dc50*/  IMAD R28, R178.reuse, 0x5d, RZ ;  /* 0x0000005db21c7824 */ /* 0x040fe200078e02ff */
[----:B------:R-:W-:Y:S01]  /*dc60*/  ISETP.GE.U32.AND P2, PT, R27, 0x7fffff23, PT ;  /* 0x7fffff231b00780c */ /* 0x000fe20003f46070 */
[----:B------:R2:W-:Y:S01]  /*dc70*/  STL.64 [R1+0x30], R6 ;  /* 0x0000300601007387 */ /* 0x0005e20000100a00 */
[C---:B------:R-:W-:Y:S01]  /*dc80*/  IMAD R27, R178.reuse, 0x178, RZ ;  /* 0x00000178b21b7824 */ /* 0x040fe200078e02ff */
[-C--:B------:R-:W-:Y:S01]  /*dc90*/  IADD3 R14, P4, R25, R4.reuse, RZ ;  /* 0x00000004190e7210 */ /* 0x080fe20007f9e0ff */
[----:B------:R-:W-:Y:S01]  /*dca0*/  IMAD R25, R178, 0x17c, RZ ;  /* 0x0000017cb2197824 */ /* 0x000fe200078e02ff */
[-C--:B----4-:R-:W-:Y:S01]  /*dcb0*/  IADD3 R12, P5, R26, R4.reuse, RZ ;  /* 0x000000041a0c7210 */ /* 0x090fe20007fbe0ff */
[----:B------:R-:W-:Y:S01]  /*dcc0*/  IMAD R29, R178, 0x5e, RZ ;  /* 0x0000005eb21d7824 */ /* 0x000fe200078e02ff */
[-C--:B------:R-:W-:Y:S01]  /*dcd0*/  LEA.HI.X.SX32 R15, R36, R5.reuse, 0x2, P4 ;  /* 0x00000005240f7211 */ /* 0x080fe200020f16ff */
[----:B--2---:R-:W2:Y:S01]  /*dce0*/  LDC R6, c[0x0][0x230] ;  /* 0x00008c00ff067b82 */ /* 0x004ea20000000800 */
[-C--:B------:R-:W-:Y:S01]  /*dcf0*/  IADD3 R10, P4, R27, R4.reuse, RZ ;  /* 0x000000041b0a7210 */ /* 0x080fe20007f9e0ff */
[----:B------:R-:W-:Y:S01]  /*dd00*/  IMAD R26, R178, 0x5f, RZ ;  /* 0x0000005fb21a7824 */ /* 0x000fe200078e02ff */
[----:B------:R-:W-:Y:S01]  /*dd10*/  LEA.HI.X.SX32 R13, R28, R5, 0x2, P5 ;  /* 0x000000051c0d7211 */ /* 0x000fe200028f16ff */
[----:B------:R-:W-:Y:S01]  /*dd20*/  LDGSTS.E [R24+0x8000], desc[UR60][R14.64], !P3 ;  /* 0x080000000e187fae */ /* 0x000fe2000d92187c */
[----:B------:R-:W-:-:S02]  /*dd30*/  IADD3 R8, P5, R25, R4, RZ ;  /* 0x0000000419087210 */ /* 0x000fc40007fbe0ff */
[-C--:B------:R-:W-:Y:S01]  /*dd40*/  LEA.HI.X.SX32 R11, R29, R5.reuse, 0x2, P4 ;  /* 0x000000051d0b7211 */ /* 0x080fe200020f16ff */
[----:B-1----:R-:W-:Y:S01]  /*dd50*/  VIADD R25, R30, 0xffffff83 ;  /* 0xffffff831e197836 */ /* 0x002fe20000000000 */
[----:B------:R-:W-:Y:S01]  /*dd60*/  LEA.HI.X.SX32 R9, R26, R5, 0x2, P5 ;  /* 0x000000051a097211 */ /* 0x000fe200028f16ff */
[----:B------:R-:W-:Y:S01]  /*dd70*/  LDGSTS.E [R24+0x8004], desc[UR60][R12.64], !P2 ;  /* 0x080040000c187fae */ /* 0x000fe2000d12187c */
[----:B------:R-:W-:Y:S02]  /*dd80*/  VIADD R187, R187, 0x7f ;  /* 0x0000007fbbbb7836 */ /* 0x000fe40000000000 */
[----:B---3--:R-:W-:Y:S01]  /*dd90*/  VIADD R26, R33, 0xffffff81 ;  /* 0xffffff81211a7836 */ /* 0x008fe20000000000 */
[----:B------:R1:W-:Y:S04]  /*dda0*/  LDGSTS.E [R24+0x8008], desc[UR60][R10.64], !P1 ;  /* 0x080080000a187fae */ /* 0x0003e8000c92187c */
[----:B------:R-:W-:Y:S01]  /*ddb0*/  LDGSTS.E [R24+0x800c], desc[UR60][R8.64], !P0 ;  /* 0x0800c00008187fae */ /* 0x000fe2000c12187c */
[----:B------:R-:W-:Y:S01]  /*ddc0*/  ISETP.GE.U32.AND P0, PT, R25, 0x7fffff04, PT ;  /* 0x7fffff041900780c */ /* 0x000fe20003f06070 */
[----:B------:R-:W-:-:S02]  /*ddd0*/  VIADD R25, R34, 0xffffff80 ;  /* 0xffffff8022197836 */ /* 0x000fc40000000000 */
[----:B------:R3:W-:Y:S01]  /*dde0*/  STL.64 [R1+0x118], R14 ;  /* 0x0001180e01007387 */ /* 0x0007e20000100a00 */
[----:B------:R-:W-:-:S03]  /*ddf0*/  ISETP.GT.AND P4, PT, R187, 0x7f, PT ;  /* 0x0000007fbb00780c */ /* 0x000fc60003f84270 */
[----:B------:R4:W-:Y:S01]  /*de00*/  STL.64 [R1+0x120], R12 ;  /* 0x0001200c01007387 */ /* 0x0009e20000100a00 */
[----:B------:R-:W-:-:S03]  /*de10*/  ISETP.GE.U32.AND P2, PT, R26, 0x7fffff02, PT ;  /* 0x7fffff021a00780c */ /* 0x000fc60003f46070 */
[----:B------:R-:W-:Y:S01]  /*de20*/  STL.64 [R1+0x128], R10 ;  /* 0x0001280a01007387 */ /* 0x000fe20000100a00 */
[----:B------:R-:W-:-:S03]  /*de30*/  VIADD R27, R32, 0xffffff82 ;  /* 0xffffff82201b7836 */ /* 0x000fc60000000000 */
[----:B------:R1:W-:Y:S01]  /*de40*/  STL.64 [R1+0x130], R8 ;  /* 0x0001300801007387 */ /* 0x0003e20000100a00 */
[C---:B------:R-:W-:Y:S01]  /*de50*/  IMAD R26, R178.reuse, 0x1f0, RZ ;  /* 0x000001f0b21a7824 */ /* 0x040fe200078e02ff */
[----:B------:R-:W-:Y:S02]  /*de60*/  ISETP.GE.U32.AND P1, PT, R25, 0x7fffff01, PT ;  /* 0x7fffff011900780c */ /* 0x000fe40003f26070 */
[----:B------:R-:W4:Y:S01]  /*de70*/  LDL.64 R16, [R1+0x238] ;  /* 0x0002380001107983 */ /* 0x000f220000100a00 */
[----:B------:R-:W-:Y:S01]  /*de80*/  IMAD R28, R178, 0x1f4, RZ ;  /* 0x000001f4b21c7824 */ /* 0x000fe200078e02ff */
[----:B--2---:R-:W-:Y:S02]  /*de90*/  ISETP.GE.AND P5, PT, R186, R6, PT ;  /* 0x00000006ba00720c */ /* 0x004fe40003fa6270 */
[----:B------:R-:W2:Y:S01]  /*dea0*/  LDL.64 R210, [R1+0x278] ;  /* 0x0002780001d27983 */ /* 0x000ea20000100a00 */
[----:B------:R-:W-:-:S03]  /*deb0*/  SEL R25, RZ, 0x4, !P4 ;  /* 0x00000004ff197807 */ /* 0x000fc60006000000 */
[----:B---3--:R-:W3:Y:S01]  /*dec0*/  LDL.64 R14, [R1+0x2b8] ;  /* 0x0002b800010e7983 */ /* 0x008ee20000100a00 */
[----:B------:R-:W-:-:S03]  /*ded0*/  ISETP.GE.U32.AND P3, PT, R27, 0x7fffff03, PT ;  /* 0x7fffff031b00780c */ /* 0x000fc60003f66070 */
[----:B------:R-:W3:Y:S01]  /*dee0*/  LDL.64 R18, [R1+0x2f8] ;  /* 0x0002f80001127983 */ /* 0x000ee20000100a00 */
[----:B------:R-:W-:Y:S01]  /*def0*/  IMAD R30, R178, 0x1f8, RZ ;  /* 0x000001f8b21e7824 */ /* 0x000fe200078e02ff */
[-C--:B------:R-:W-:Y:S02]  /*df00*/  IADD3 R152, P4, R26, R4.reuse, RZ ;  /* 0x000000041a987210 */ /* 0x080fe40007f9e0ff */
[----:B----4-:R-:W4:Y:S01]  /*df10*/  LDL.64 R12, [R1+0x338] ;  /* 0x00033800010c7983 */ /* 0x010f220000100a00 */
[C---:B------:R-:W-:Y:S01]  /*df20*/  IMAD R27, R178.reuse, 0x7d, RZ ;  /* 0x0000007db21b7824 */ /* 0x040fe200078e02ff */
[----:B------:R-:W-:Y:S02]  /*df30*/  SEL R25, R25, RZ, !P5 ;  /* 0x000000ff19197207 */ /* 0x000fe40006800000 */
[----:B------:R-:W4:Y:S01]  /*df40*/  LDL.64 R204, [R1+0x378] ;  /* 0x0003780001cc7983 */ /* 0x000f220000100a00 */
[----:B------:R-:W-:Y:S01]  /*df50*/  IMAD R26, R178, 0x1fc, RZ ;  /* 0x000001fcb21a7824 */ /* 0x000fe200078e02ff */
[----:B------:R-:W-:-:S02]  /*df60*/  IADD3 R22, P5, R28, R4, RZ ;  /* 0x000000041c167210 */ /* 0x000fc40007fbe0ff */
[----:B-1----:R-:W4:Y:S01]  /*df70*/  LDL.64 R8, [R1+0x3b8] ;  /* 0x0003b80001087983 */ /* 0x002f220000100a00 */
[----:B------:R-:W-:Y:S01]  /*df80*/  IMAD R29, R178, 0x7e, RZ ;  /* 0x0000007eb21d7824 */ /* 0x000fe200078e02ff */
[-C--:B------:R-:W-:Y:S02]  /*df90*/  LEA.HI.X.SX32 R153, R31, R5.reuse, 0x2, P4 ;  /* 0x000000051f997211 */ /* 0x080fe400020f16ff */
[----:B------:R-:W4:Y:S01]  /*dfa0*/  LDL.64 R6, [R1+0x3f8] ;  /* 0x0003f80001067983 */ /* 0x000f220000100a00 */
[-C--:B------:R-:W-:Y:S01]  /*dfb0*/  IADD3 R10, P4, R30, R4.reuse, RZ ;  /* 0x000000041e0a7210 */ /* 0x080fe20007f9e0ff */
[----:B------:R-:W-:Y:S01]  /*dfc0*/  IMAD R28, R178, 0x7f, RZ ;  /* 0x0000007fb21c7824 */ /* 0x000fe200078e02ff */
[-C--:B------:R-:W-:Y:S01]  /*dfd0*/  LEA.HI.X.SX32 R23, R27, R5.reuse, 0x2, P5 ;  /* 0x000000051b177211 */ /* 0x080fe200028f16ff */
[----:B------:R-:W4:Y:S01]  /*dfe0*/  LDL.64 R184, [R1+0x438] ;  /* 0x0004380001b87983 */ /* 0x000f220000100a00 */
[----:B------:R-:W-:Y:S02]  /*dff0*/  IADD3 R20, P5, R26, R4, RZ ;  /* 0x000000041a147210 */ /* 0x000fe40007fbe0ff */
[-C--:B------:R-:W-:Y:S01]  /*e000*/  LEA.HI.X.SX32 R11, R29, R5.reuse, 0x2, P4 ;  /* 0x000000051d0b7211 */ /* 0x080fe200020f16ff */
[----:B------:R-:W4:Y:S01]  /*e010*/  LDL.64 R206, [R1+0x478] ;  /* 0x0004780001ce7983 */ /* 0x000f220000100a00 */
[----:B------:R-:W-:-:S03]  /*e020*/  LEA.HI.X.SX32 R21, R28, R5, 0x2, P5 ;  /* 0x000000051c157211 */ /* 0x000fc600028f16ff */
[----:B------:R-:W4:Y:S04]  /*e030*/  LDL.64 R190, [R1+0x4b8] ;  /* 0x0004b80001be7983 */ /* 0x000f280000100a00 */
[----:B------:R-:W-:Y:S04]  /*e040*/  STL.64 [R1+0x218], R152 ;  /* 0x0002189801007387 */ /* 0x000fe80000100a00 */
[----:B------:R-:W-:Y:S04]  /*e050*/  LDGSTS.E [R24+0xc000], desc[UR60][R152.64], !P0 ;  /* 0x0c00000098187fae */ /* 0x000fe8000c12187c */
[----:B------:R-:W-:Y:S04]  /*e060*/  STL.64 [R1+0x220], R22 ;  /* 0x0002201601007387 */ /* 0x000fe80000100a00 */
[----:B------:R-:W-:Y:S04]  /*e070*/  LDGSTS.E [R24+0xc004], desc[UR60][R22.64], !P3 ;  /* 0x0c00400016187fae */ /* 0x000fe8000d92187c */
[----:B------:R1:W-:Y:S04]  /*e080*/  STL.64 [R1+0x228], R10 ;  /* 0x0002280a01007387 */ /* 0x0003e80000100a00 */
[----:B------:R-:W-:Y:S01]  /*e090*/  LDGSTS.E [R24+0xc008], desc[UR60][R10.64], !P2 ;  /* 0x0c0080000a187fae */ /* 0x000fe2000d12187c */
[----:B------:R-:W-:-:S03]  /*e0a0*/  ISETP.NE.U32.AND P4, PT, R25, RZ, PT ;  /* 0x000000ff1900720c */ /* 0x000fc60003f85070 */
[----:B-1----:R-:W4:Y:S04]  /*e0b0*/  LDL.64 R10, [R1+0x4f8] ;  /* 0x0004f800010a7983 */ /* 0x002f280000100a00 */
[----:B------:R1:W-:Y:S04]  /*e0c0*/  STL.64 [R1+0x230], R20 ;  /* 0x0002301401007387 */ /* 0x0003e80000100a00 */
[----:B------:R-:W4:Y:S01]  /*e0d0*/  LDL.64 R188, [R1+0x538] ;  /* 0x0005380001bc7983 */ /* 0x000f220000100a00 */
[----:B------:R-:W-:-:S03]  /*e0e0*/  VIADD R25, R2, UR59 ;  /* 0x0000003b02197c36 */ /* 0x000fc60008000000 */
[----:B------:R-:W-:Y:S04]  /*e0f0*/  LDGSTS.E [R24+0xc00c], desc[UR60][R20.64], !P1 ;  /* 0x0c00c00014187fae */ /* 0x000fe8000c92187c */
[----:B------:R-:W0:Y:S04]  /*e100*/  LDGDEPBAR ;  /* 0x00000000000079af */ /* 0x000e280000000000 */
[----:B------:R-:W4:Y:S04]  /*e110*/  LDL.64 R152, [R1+0x5f8] ;  /* 0x0005f80001987983 */ /* 0x000f280000100a00 */
[----:B------:R-:W4:Y:S04]  /*e120*/  LDL.64 R154, [R1+0x2c0] ;  /* 0x0002c000019a7983 */ /* 0x000f280000100a00 */
[----:B------:R-:W4:Y:S04]  /*e130*/  LDL.64 R22, [R1+0x380] ;  /* 0x0003800001167983 */ /* 0x000f280000100a00 */
[----:B-1----:R-:W4:Y:S04]  /*e140*/  LDL.64 R20, [R1+0x400] ;  /* 0x0004000001147983 */ /* 0x002f280000100a00 */
[----:B------:R-:W4:Y:S04]  /*e150*/  LDL.64 R216, [R1+0x440] ;  /* 0x0004400001d87983 */ /* 0x000f280000100a00 */
        /* <DEDUP_REMOVED lines=10> */
[----:B------:R-:W-:Y:S04]  /*e200*/  LDGSTS.E [R25+0x20000], desc[UR60][R16.64], P4 ;  /* 0x2000000010197fae */ /* 0x000fe8000a12187c */
[----:B--2---:R-:W-:Y:S04]  /*e210*/  LDGSTS.E [R25+0x20400], desc[UR60][R210.64], P4 ;  /* 0x20400000d2197fae */ /* 0x004fe8000a12187c */
[----:B---3--:R-:W-:Y:S04]  /*e220*/  LDGSTS.E [R25+0x20800], desc[UR60][R14.64], P4 ;  /* 0x208000000e197fae */ /* 0x008fe8000a12187c */
[----:B------:R-:W2:Y:S04]  /*e230*/  LDL.64 R16, [R1+0x578] ;  /* 0x0005780001107983 */ /* 0x000ea80000100a00 */
[----:B------:R-:W-:Y:S04]  /*e240*/  LDGSTS.E [R25+0x20c00], desc[UR60][R18.64], P4 ;  /* 0x20c0000012197fae */ /* 0x000fe8000a12187c */
[----:B------:R-:W3:Y:S04]  /*e250*/  LDL.64 R14, [R1+0x5b8] ;  /* 0x0005b800010e7983 */ /* 0x000ee80000100a00 */
[----:B----4-:R-:W-:Y:S04]  /*e260*/  LDGSTS.E [R25+0x21000], desc[UR60][R12.64], P4 ;  /* 0x210000000c197fae */ /* 0x010fe8000a12187c */
[----:B------:R-:W-:Y:S04]  /*e270*/  LDGSTS.E [R25+0x21400], desc[UR60][R204.64], P4 ;  /* 0x21400000cc197fae */ /* 0x000fe8000a12187c */
[----:B------:R-:W-:Y:S04]  /*e280*/  LDGSTS.E [R25+0x21800], desc[UR60][R8.64], P4 ;  /* 0x2180000008197fae */ /* 0x000fe8000a12187c */
[----:B------:R-:W-:Y:S04]  /*e290*/  LDGSTS.E [R25+0x21c00], desc[UR60][R6.64], P4 ;  /* 0x21c0000006197fae */ /* 0x000fe8000a12187c */
[----:B------:R-:W4:Y:S04]  /*e2a0*/  LDL.64 R204, [R1+0x240] ;  /* 0x0002400001cc7983 */ /* 0x000f280000100a00 */
[----:B------:R-:W4:Y:S04]  /*e2b0*/  LDL.64 R8, [R1+0x280] ;  /* 0x0002800001087983 */ /* 0x000f280000100a00 */
[----:B------:R-:W4:Y:S04]  /*e2c0*/  LDL.64 R6, [R1+0x300] ;  /* 0x0003000001067983 */ /* 0x000f280000100a00 */
[----:B------:R-:W-:Y:S04]  /*e2d0*/  LDGSTS.E [R25+0x22000], desc[UR60][R184.64], P4 ;  /* 0x22000000b8197fae */ /* 0x000fe8000a12187c */
[----:B------:R-:W4:Y:S04]  /*e2e0*/  LDL.64 R12, [R1+0x3c0] ;  /* 0x0003c000010c7983 */ /* 0x000f280000100a00 */
[----:B------:R-:W-:Y:S04]  /*e2f0*/  LDGSTS.E [R25+0x22400], desc[UR60][R206.64], P4 ;  /* 0x22400000ce197fae */ /* 0x000fe8000a12187c */
[----:B------:R-:W4:Y:S04]  /*e300*/  LDL.64 R184, [R1+0x340] ;  /* 0x0003400001b87983 */ /* 0x000f280000100a00 */
[----:B------:R-:W4:Y:S04]  /*e310*/  LDL.64 R210, [R1+0x500] ;  /* 0x0005000001d27983 */ /* 0x000f280000100a00 */
[----:B------:R-:W-:Y:S04]  /*e320*/  LDGSTS.E [R25+0x22800], desc[UR60][R190.64], P4 ;  /* 0x22800000be197fae */ /* 0x000fe8000a12187c */
[----:B------:R-:W4:Y:S04]  /*e330*/  LDL.64 R206, [R1+0x540] ;  /* 0x0005400001ce7983 */ /* 0x000f280000100a00 */
[----:B------:R1:W-:Y:S04]  /*e340*/  LDGSTS.E [R25+0x22c00], desc[UR60][R10.64], P4 ;  /* 0x22c000000a197fae */ /* 0x0003e8000a12187c */
[----:B------:R-:W4:Y:S04]  /*e350*/  LDL.64 R190, [R1+0x580] ;  /* 0x0005800001be7983 */ /* 0x000f280000100a00 */
[----:B------:R-:W-:Y:S04]  /*e360*/  LDGSTS.E [R25+0x23000], desc[UR60][R188.64], P4 ;  /* 0x23000000bc197fae */ /* 0x000fe8000a12187c */
[----:B------:R-:W4:Y:S04]  /*e370*/  LDL.64 R18, [R1+0x248] ;  /* 0x0002480001127983 */ /* 0x000f280000100a00 */
[----:B------:R-:W4:Y:S01]  /*e380*/  LDL.64 R188, [R1+0x5c0] ;  /* 0x0005c00001bc7983 */ /* 0x000f220000100a00 */
[----:B-1----:R-:W-:-:S05]  /*e390*/  LOP3.LUT R10, R2, 0x10, RZ, 0x3c, !PT ;  /* 0x00000010020a7812 */ /* 0x002fca00078e3cff */
[----:B------:R-:W-:Y:S02]  /*e3a0*/  VIADD R24, R10, UR59 ;  /* 0x0000003b0a187c36 */ /* 0x000fe40008000000 */
[----:B------:R-:W4:Y:S04]  /*e3b0*/  LDL.64 R10, [R1+0x600] ;  /* 0x00060000010a7983 */ /* 0x000f280000100a00 */
        /* <DEDUP_REMOVED lines=8> */
[----:B------:R-:W4:Y:S04]  /*e440*/  LDL.64 R204, [R1+0x308] ;  /* 0x0003080001cc7983 */ /* 0x000f280000100a00 */
[----:B------:R-:W4:Y:S04]  /*e450*/  LDL.64 R8, [R1+0x348] ;  /* 0x0003480001087983 */ /* 0x000f280000100a00 */
[----:B------:R-:W-:Y:S04]  /*e460*/  LDGSTS.E [R24+0x20c80], desc[UR60][R6.64], P4 ;  /* 0x20c8000006187fae */ /* 0x000fe8000a12187c */
[----:B------:R-:W-:Y:S04]  /*e470*/  LDGSTS.E [R24+0x21080], desc[UR60][R184.64], P4 ;  /* 0x21080000b8187fae */ /* 0x000fe8000a12187c */
[----:B------:R-:W-:Y:S04]  /*e480*/  LDGSTS.E [R24+0x21480], desc[UR60][R22.64], P4 ;  /* 0x2148000016187fae */ /* 0x000fe8000a12187c */
[----:B------:R-:W4:Y:S04]  /*e490*/  LDL.64 R6, [R1+0x388] ;  /* 0x0003880001067983 */ /* 0x000f280000100a00 */
[----:B------:R-:W4:Y:S04]  /*e4a0*/  LDL.64 R184, [R1+0x3c8] ;  /* 0x0003c80001b87983 */ /* 0x000f280000100a00 */
[----:B------:R-:W-:Y:S04]  /*e4b0*/  LDGSTS.E [R24+0x21880], desc[UR60][R12.64], P4 ;  /* 0x218800000c187fae */ /* 0x000fe8000a12187c */
[----:B------:R1:W-:Y:S04]  /*e4c0*/  LDGSTS.E [R24+0x21c80], desc[UR60][R20.64], P4 ;  /* 0x21c8000014187fae */ /* 0x0003e8000a12187c */
[----:B------:R-:W-:Y:S04]  /*e4d0*/  LDGSTS.E [R24+0x22080], desc[UR60][R216.64], P4 ;  /* 0x22080000d8187fae */ /* 0x000fe8000a12187c */
[----:B------:R-:W-:Y:S04]  /*e4e0*/  LDGSTS.E [R24+0x22480], desc[UR60][R214.64], P4 ;  /* 0x22480000d6187fae */ /* 0x000fe8000a12187c */
[----:B------:R-:W-:Y:S04]  /*e4f0*/  LDGSTS.E [R24+0x22880], desc[UR60][R212.64], P4 ;  /* 0x22880000d4187fae */ /* 0x000fe8000a12187c */
[----:B------:R-:W-:Y:S04]  /*e500*/  LDGSTS.E [R24+0x22c80], desc[UR60][R210.64], P4 ;  /* 0x22c80000d2187fae */ /* 0x000fe8000a12187c */
[----:B------:R-:W-:Y:S04]  /*e510*/  LDGSTS.E [R24+0x23080], desc[UR60][R206.64], P4 ;  /* 0x23080000ce187fae */ /* 0x000fe8000a12187c */
[----:B------:R-:W4:Y:S04]  /*e520*/  LDL.64 R12, [R1+0x408] ;  /* 0x00040800010c7983 */ /* 0x000f280000100a00 */
[----:B------:R-:W-:Y:S04]  /*e530*/  LDGSTS.E [R24+0x23480], desc[UR60][R190.64], P4 ;  /* 0x23480000be187fae */ /* 0x000fe8000a12187c */
[----:B------:R-:W-:Y:S04]  /*e540*/  LDGSTS.E [R24+0x23880], desc[UR60][R188.64], P4 ;  /* 0x23880000bc187fae */ /* 0x000fe8000a12187c */
[----:B------:R-:W4:Y:S04]  /*e550*/  LDL.64 R206, [R1+0x488] ;  /* 0x0004880001ce7983 */ /* 0x000f280000100a00 */
[----:B------:R-:W4:Y:S04]  /*e560*/  LDL.64 R190, [R1+0x448] ;  /* 0x0004480001be7983 */ /* 0x000f280000100a00 */
[----:B------:R-:W4:Y:S01]  /*e570*/  LDL.64 R188, [R1+0x4c8] ;  /* 0x0004c80001bc7983 */ /* 0x000f220000100a00 */
[----:B-1----:R-:W-:-:S03]  /*e580*/  LOP3.LUT R20, R2, 0x20, RZ, 0x3c, !PT ;  /* 0x0000002002147812 */ /* 0x002fc600078e3cff */
[----:B------:R1:W-:Y:S02]  /*e590*/  LDGSTS.E [R24+0x23c80], desc[UR60][R10.64], P4 ;  /* 0x23c800000a187fae */ /* 0x0003e4000a12187c */
[----:B------:R-:W-:Y:S02]  /*e5a0*/  VIADD R25, R20, UR59 ;  /* 0x0000003b14197c36 */ /* 0x000fe40008000000 */
[----:B------:R-:W4:Y:S04]  /*e5b0*/  LDL.64 R154, [R1+0x608] ;  /* 0x00060800019a7983 */ /* 0x000f280000100a00 */
[----:B------:R-:W-:Y:S04]  /*e5c0*/  LDGSTS.E [R25+0x20100], desc[UR60][R18.64], P4 ;  /* 0x2010000012197fae */ /* 0x000fe8000a12187c */
        /* <DEDUP_REMOVED lines=8> */
[----:B--2---:R-:W-:Y:S04]  /*e650*/  LDGSTS.E [R25+0x20500], desc[UR60][R16.64], P4 ;  /* 0x2050000010197fae */ /* 0x004fe8000a12187c */
[----:B---3--:R-:W-:Y:S04]  /*e660*/  LDGSTS.E [R25+0x20900], desc[UR60][R14.64], P4 ;  /* 0x209000000e197fae */ /* 0x008fe8000a12187c */
[----:B------:R-:W2:Y:S04]  /*e670*/  LDL.64 R16, [R1+0x4d0] ;  /* 0x0004d00001107983 */ /* 0x000ea80000100a00 */
[----:B------:R-:W3:Y:S04]  /*e680*/  LDL.64 R14, [R1+0x550] ;  /* 0x00055000010e7983 */ /* 0x000ee80000100a00 */
[----:B----4-:R-:W-:Y:S04]  /*e690*/  LDGSTS.E [R25+0x20d00], desc[UR60][R204.64], P4 ;  /* 0x20d00000cc197fae */ /* 0x010fe8000a12187c */
[----:B------:R-:W-:Y:S04]  /*e6a0*/  LDGSTS.E [R25+0x21100], desc[UR60][R8.64], P4 ;  /* 0x2110000008197fae */ /* 0x000fe8000a12187c */
[----:B------:R-:W4:Y:S04]  /*e6b0*/  LDL.64 R204, [R1+0x5c8] ;  /* 0x0005c80001cc7983 */ /* 0x000f280000100a00 */
[----:B------:R-:W2:Y:S04]  /*e6c0*/  LDL.64 R8, [R1+0x250] ;  /* 0x0002500001087983 */ /* 0x000ea80000100a00 */
[----:B------:R-:W-:Y:S04]  /*e6d0*/  LDGSTS.E [R25+0x21500], desc[UR60][R6.64], P4 ;  /* 0x2150000006197fae */ /* 0x000fe8000a12187c */
[----:B------:R-:W-:Y:S04]  /*e6e0*/  LDGSTS.E [R25+0x21900], desc[UR60][R184.64], P4 ;  /* 0x21900000b8197fae */ /* 0x000fe8000a12187c */
[----:B------:R-:W3:Y:S04]  /*e6f0*/  LDL.64 R6, [R1+0x290] ;  /* 0x0002900001067983 */ /* 0x000ee80000100a00 */
[----:B------:R-:W3:Y:S04]  /*e700*/  LDL.64 R184, [R1+0x310] ;  /* 0x0003100001b87983 */ /* 0x000ee80000100a00 */
[----:B------:R-:W-:Y:S04]  /*e710*/  LDGSTS.E [R25+0x21d00], desc[UR60][R12.64], P4 ;  /* 0x21d000000c197fae */ /* 0x000fe8000a12187c */
[----:B------:R-:W3:Y:S04]  /*e720*/  LDL.64 R12, [R1+0x510] ;  /* 0x00051000010c7983 */ /* 0x000ee80000100a00 */
[----:B------:R-:W-:Y:S04]  /*e730*/  LDGSTS.E [R25+0x22100], desc[UR60][R190.64], P4 ;  /* 0x22100000be197fae */ /* 0x000fe8000a12187c */
[----:B------:R-:W-:Y:S04]  /*e740*/  LDGSTS.E [R25+0x22500], desc[UR60][R206.64], P4 ;  /* 0x22500000ce197fae */ /* 0x000fe8000a12187c */
[----:B------:R-:W-:Y:S04]  /*e750*/  LDGSTS.E [R25+0x22900], desc[UR60][R188.64], P4 ;  /* 0x22900000bc197fae */ /* 0x000fe8000a12187c */
[----:B------:R-:W3:Y:S01]  /*e760*/  LDL.64 R190, [R1+0x590] ;  /* 0x0005900001be7983 */ /* 0x000ee20000100a00 */
[----:B------:R-:W-:-:S03]  /*e770*/  LOP3.LUT R152, R2, 0x30, RZ, 0x3c, !PT ;  /* 0x0000003002987812 */ /* 0x000fc600078e3cff */
[----:B------:R-:W3:Y:S04]  /*e780*/  LDL.64 R206, [R1+0x258] ;  /* 0x0002580001ce7983 */ /* 0x000ee80000100a00 */
[----:B------:R-:W3:Y:S04]  /*e790*/  LDL.64 R188, [R1+0x5d0] ;  /* 0x0005d00001bc7983 */ /* 0x000ee80000100a00 */
[----:B------:R-:W-:Y:S01]  /*e7a0*/  LDGSTS.E [R25+0x22d00], desc[UR60][R10.64], P4 ;  /* 0x22d000000a197fae */ /* 0x000fe2000a12187c */
[----:B-1----:R-:W-:-:S03]  /*e7b0*/  VIADD R24, R152, UR59 ;  /* 0x0000003b98187c36 */ /* 0x002fc60008000000 */
[----:B------:R-:W-:Y:S04]  /*e7c0*/  LDGSTS.E [R25+0x23100], desc[UR60][R220.64], P4 ;  /* 0x23100000dc197fae */ /* 0x000fe8000a12187c */
[----:B------:R-:W-:Y:S04]  /*e7d0*/  LDGSTS.E [R25+0x23500], desc[UR60][R218.64], P4 ;  /* 0x23500000da197fae */ /* 0x000fe8000a12187c */
[----:B------:R-:W3:Y:S04]  /*e7e0*/  LDL.64 R10, [R1+0x610] ;  /* 0x00061000010a7983 */ /* 0x000ee80000100a00 */
[----:B------:R-:W3:Y:S04]  /*e7f0*/  LDL.64 R220, [R1+0x4d8] ;  /* 0x0004d80001dc7983 */ /* 0x000ee80000100a00 */
[----:B------:R-:W3:Y:S04]  /*e800*/  LDL.64 R152, [R1+0x518] ;  /* 0x0005180001987983 */ /* 0x000ee80000100a00 */
[----:B------:R-:W3:Y:S04]  /*e810*/  LDL.64 R218, [R1+0x558] ;  /* 0x0005580001da7983 */ /* 0x000ee80000100a00 */
[----:B----4-:R-:W-:Y:S04]  /*e820*/  LDGSTS.E [R25+0x23900], desc[UR60][R204.64], P4 ;  /* 0x23900000cc197fae */ /* 0x010fe8000a12187c */
[----:B------:R-:W-:Y:S04]  /*e830*/  LDGSTS.E [R25+0x23d00], desc[UR60][R154.64], P4 ;  /* 0x23d000009a197fae */ /* 0x000fe8000a12187c */
[----:B--2---:R-:W-:Y:S04]  /*e840*/  LDGSTS.E [R24+0x20180], desc[UR60][R8.64], P4 ;  /* 0x2018000008187fae */ /* 0x004fe8000a12187c */
[----:B------:R-:W2:Y:S04]  /*e850*/  LDL.64 R204, [R1+0x298] ;  /* 0x0002980001cc7983 */ /* 0x000ea80000100a00 */
[----:B------:R-:W4:Y:S04]  /*e860*/  LDL.64 R154, [R1+0x598] ;  /* 0x00059800019a7983 */ /* 0x000f280000100a00 */
[----:B------:R-:W4:Y:S04]  /*e870*/  LDL.64 R8, [R1+0x2d8] ;  /* 0x0002d80001087983 */ /* 0x000f280000100a00 */
[----:B---3--:R-:W-:Y:S04]  /*e880*/  LDGSTS.E [R24+0x20580], desc[UR60][R6.64], P4 ;  /* 0x2058000006187fae */ /* 0x008fe8000a12187c */
[----:B------:R-:W-:Y:S04]  /*e890*/  LDGSTS.E [R24+0x20980], desc[UR60][R22.64], P4 ;  /* 0x2098000016187fae */ /* 0x000fe8000a12187c */
[----:B------:R-:W-:Y:S04]  /*e8a0*/  LDGSTS.E [R24+0x20d80], desc[UR60][R184.64], P4 ;  /* 0x20d80000b8187fae */ /* 0x000fe8000a12187c */
[----:B------:R-:W3:Y:S04]  /*e8b0*/  LDL.64 R6, [R1+0x318] ;  /* 0x0003180001067983 */ /* 0x000ee80000100a00 */
[----:B------:R-:W-:Y:S04]  /*e8c0*/  LDGSTS.E [R24+0x21180], desc[UR60][R20.64], P4 ;  /* 0x2118000014187fae */ /* 0x000fe8000a12187c */
[----:B------:R-:W-:Y:S04]  /*e8d0*/  LDGSTS.E [R24+0x21580], desc[UR60][R216.64], P4 ;  /* 0x21580000d8187fae */ /* 0x000fe8000a12187c */
[----:B------:R-:W-:Y:S04]  /*e8e0*/  LDGSTS.E [R24+0x21980], desc[UR60][R214.64], P4 ;  /* 0x21980000d6187fae */ /* 0x000fe8000a12187c */
[----:B------:R-:W-:Y:S04]  /*e8f0*/  LDGSTS.E [R24+0x21d80], desc[UR60][R212.64], P4 ;  /* 0x21d80000d4187fae */ /* 0x000fe8000a12187c */
[----:B------:R-:W-:Y:S04]  /*e900*/  LDGSTS.E [R24+0x22180], desc[UR60][R210.64], P4 ;  /* 0x22180000d2187fae */ /* 0x000fe8000a12187c */
[----:B------:R-:W-:Y:S04]  /*e910*/  LDGSTS.E [R24+0x22580], desc[UR60][R18.64], P4 ;  /* 0x2258000012187fae */ /* 0x000fe8000a12187c */
[----:B------:R-:W-:Y:S04]  /*e920*/  LDGSTS.E [R24+0x22980], desc[UR60][R16.64], P4 ;  /* 0x2298000010187fae */ /* 0x000fe8000a12187c */
[----:B------:R1:W-:Y:S04]  /*e930*/  LDGSTS.E [R24+0x22d80], desc[UR60][R12.64], P4 ;  /* 0x22d800000c187fae */ /* 0x0003e8000a12187c */
[----:B------:R-:W-:Y:S04]  /*e940*/  LDGSTS.E [R24+0x23180], desc[UR60][R14.64], P4 ;  /* 0x231800000e187fae */ /* 0x000fe8000a12187c */
[----:B------:R-:W3:Y:S04]  /*e950*/  LDL.64 R184, [R1+0x358] ;  /* 0x0003580001b87983 */ /* 0x000ee80000100a00 */
[----:B------:R-:W-:Y:S04]  /*e960*/  LDGSTS.E [R24+0x23580], desc[UR60][R190.64], P4 ;  /* 0x23580000be187fae */ /* 0x000fe8000a12187c */
[----:B------:R-:W-:Y:S01]  /*e970*/  LDGSTS.E [R24+0x23980], desc[UR60][R188.64], P4 ;  /* 0x23980000bc187fae */ /* 0x000fe2000a12187c */
[----:B-1----:R-:W-:-:S03]  /*e980*/  LOP3.LUT R12, R2, 0x40, RZ, 0x3c, !PT ;  /* 0x00000040020c7812 */ /* 0x002fc600078e3cff */
[----:B------:R-:W3:Y:S04]  /*e990*/  LDL.64 R22, [R1+0x648] ;  /* 0x0006480001167983 */ /* 0x000ee80000100a00 */
[----:B------:R-:W3:Y:S04]  /*e9a0*/  LDL.64 R190, [R1+0x398] ;  /* 0x0003980001be7983 */ /* 0x000ee80000100a00 */
[----:B------:R-:W3:Y:S04]  /*e9b0*/  LDL.64 R188, [R1+0x3d8] ;  /* 0x0003d80001bc7983 */ /* 0x000ee80000100a00 */
[----:B------:R-:W-:Y:S01]  /*e9c0*/  LDGSTS.E [R24+0x23d80], desc[UR60][R10.64], P4 ;  /* 0x23d800000a187fae */ /* 0x000fe2000a12187c */
[----:B------:R-:W-:-:S03]  /*e9d0*/  VIADD R25, R12, UR59 ;  /* 0x0000003b0c197c36 */ /* 0x000fc60008000000 */
[----:B------:R-:W3:Y:S04]  /*e9e0*/  LDL.64 R20, [R1+0x2a0] ;  /* 0x0002a00001147983 */ /* 0x000ee80000100a00 */
[----:B------:R-:W-:Y:S04]  /*e9f0*/  LDGSTS.E [R25+0x20200], desc[UR60][R206.64], P4 ;  /* 0x20200000ce197fae */ /* 0x000fe8000a12187c */
[----:B------:R-:W3:Y:S04]  /*ea00*/  LDL.64 R10, [R1+0x418] ;  /* 0x00041800010a7983 */ /* 0x000ee80000100a00 */
        /* <DEDUP_REMOVED lines=9> */
[----:B--2---:R-:W-:Y:S04]  /*eaa0*/  LDGSTS.E [R25+0x20600], desc[UR60][R204.64], P4 ;  /* 0x20600000cc197fae */ /* 0x004fe8000a12187c */
[----:B----4-:R-:W-:Y:S04]  /*eab0*/  LDGSTS.E [R25+0x20a00], desc[UR60][R8.64], P4 ;  /* 0x20a0000008197fae */ /* 0x010fe8000a12187c */
[----:B------:R-:W2:Y:S04]  /*eac0*/  LDL.64 R204, [R1+0x520] ;  /* 0x0005200001cc7983 */ /* 0x000ea80000100a00 */
[----:B------:R-:W4:Y:S04]  /*ead0*/  LDL.64 R8, [R1+0x5d8] ;  /* 0x0005d80001087983 */ /* 0x000f280000100a00 */
[----:B---3--:R-:W-:Y:S04]  /*eae0*/  LDGSTS.E [R25+0x20e00], desc[UR60][R6.64], P4 ;  /* 0x20e0000006197fae */ /* 0x008fe8000a12187c */
[----:B------:R-:W3:Y:S04]  /*eaf0*/  LDL.64 R6, [R1+0x260] ;  /* 0x0002600001067983 */ /* 0x000ee80000100a00 */
[----:B------:R-:W-:Y:S04]  /*eb00*/  LDGSTS.E [R25+0x21200], desc[UR60][R184.64], P4 ;  /* 0x21200000b8197fae */ /* 0x000fe8000a12187c */
[----:B------:R-:W2:Y:S04]  /*eb10*/  LDL.64 R184, [R1+0x560] ;  /* 0x0005600001b87983 */ /* 0x000ea80000100a00 */
[----:B------:R-:W-:Y:S04]  /*eb20*/  LDGSTS.E [R25+0x21600], desc[UR60][R190.64], P4 ;  /* 0x21600000be197fae */ /* 0x000fe8000a12187c */
[----:B------:R-:W-:Y:S04]  /*eb30*/  LDGSTS.E [R25+0x21a00], desc[UR60][R188.64], P4 ;  /* 0x21a00000bc197fae */ /* 0x000fe8000a12187c */
[----:B------:R-:W2:Y:S04]  /*eb40*/  LDL.64 R190, [R1+0x5a0] ;  /* 0x0005a00001be7983 */ /* 0x000ea80000100a00 */
[----:B------:R-:W2:Y:S04]  /*eb50*/  LDL.64 R188, [R1+0x5e8] ;  /* 0x0005e80001bc7983 */ /* 0x000ea80000100a00 */
[----:B------:R-:W-:Y:S04]  /*eb60*/  LDGSTS.E [R25+0x21e00], desc[UR60][R10.64], P4 ;  /* 0x21e000000a197fae */ /* 0x000fe8000a12187c */
[----:B------:R-:W-:Y:S04]  /*eb70*/  LDGSTS.E [R25+0x22200], desc[UR60][R224.64], P4 ;  /* 0x22200000e0197fae */ /* 0x000fe8000a12187c */
[----:B------:R-:W-:Y:S04]  /*eb80*/  LDGSTS.E [R25+0x22600], desc[UR60][R222.64], P4 ;  /* 0x22600000de197fae */ /* 0x000fe8000a12187c */
[----:B------:R-:W-:Y:S04]  /*eb90*/  LDGSTS.E [R25+0x22a00], desc[UR60][R220.64], P4 ;  /* 0x22a00000dc197fae */ /* 0x000fe8000a12187c */
[----:B------:R1:W-:Y:S04]  /*eba0*/  LDGSTS.E [R25+0x22e00], desc[UR60][R152.64], P4 ;  /* 0x22e0000098197fae */ /* 0x0003e8000a12187c */
[----:B------:R-:W-:Y:S04]  /*ebb0*/  LDGSTS.E [R25+0x23200], desc[UR60][R218.64], P4 ;  /* 0x23200000da197fae */ /* 0x000fe8000a12187c */
[----:B------:R-:W-:Y:S01]  /*ebc0*/  LDGSTS.E [R25+0x23600], desc[UR60][R154.64], P4 ;  /* 0x236000009a197fae */ /* 0x000fe2000a12187c */
[----:B-1----:R-:W-:-:S03]  /*ebd0*/  LOP3.LUT R152, R2, 0x50, RZ, 0x3c, !PT ;  /* 0x0000005002987812 */ /* 0x002fc600078e3cff */
[----:B------:R-:W2:Y:S02]  /*ebe0*/  LDL.64 R10, [R1+0x668] ;  /* 0x00066800010a7983 */ /* 0x000ea40000100a00 */
[----:B------:R-:W-:Y:S02]  /*ebf0*/  VIADD R24, R152, UR59 ;  /* 0x0000003b98187c36 */ /* 0x000fe40008000000 */
[----:B------:R-:W2:Y:S04]  /*ec00*/  LDL.64 R224, [R1+0x428] ;  /* 0x0004280001e07983 */ /* 0x000ea80000100a00 */
[----:B------:R-:W2:Y:S04]  /*ec10*/  LDL.64 R222, [R1+0x468] ;  /* 0x0004680001de7983 */ /* 0x000ea80000100a00 */
[----:B------:R-:W2:Y:S04]  /*ec20*/  LDL.64 R220, [R1+0x4a8] ;  /* 0x0004a80001dc7983 */ /* 0x000ea80000100a00 */
[----:B------:R-:W2:Y:S04]  /*ec30*/  LDL.64 R218, [R1+0x4e8] ;  /* 0x0004e80001da7983 */ /* 0x000ea80000100a00 */
[----:B------:R-:W2:Y:S04]  /*ec40*/  LDL.64 R152, [R1+0x528] ;  /* 0x0005280001987983 */ /* 0x000ea80000100a00 */
[----:B------:R-:W2:Y:S04]  /*ec50*/  LDL.64 R154, [R1+0x568] ;  /* 0x00056800019a7983 */ /* 0x000ea80000100a00 */
[----:B----4-:R-:W-:Y:S04]  /*ec60*/  LDGSTS.E [R25+0x23a00], desc[UR60][R8.64], P4 ;  /* 0x23a0000008197fae */ /* 0x010fe8000a12187c */
[----:B------:R-:W-:Y:S04]  /*ec70*/  LDGSTS.E [R25+0x23e00], desc[UR60][R22.64], P4 ;  /* 0x23e0000016197fae */ /* 0x000fe8000a12187c */
[----:B------:R-:W4:Y:S04]  /*ec80*/  LDL.64 R8, [R1+0x268] ;  /* 0x0002680001087983 */ /* 0x000f280000100a00 */
[----:B---3--:R-:W-:Y:S04]  /*ec90*/  LDGSTS.E [R24+0x20280], desc[UR60][R6.64], P4 ;  /* 0x2028000006187fae */ /* 0x008fe8000a12187c */
[----:B------:R-:W-:Y:S04]  /*eca0*/  LDGSTS.E [R24+0x20680], desc[UR60][R20.64], P4 ;  /* 0x2068000014187fae */ /* 0x000fe8000a12187c */
        /* <DEDUP_REMOVED lines=9> */
[----:B--2---:R-:W-:Y:S04]  /*ed40*/  LDGSTS.E [R24+0x22e80], desc[UR60][R204.64], P4 ;  /* 0x22e80000cc187fae */ /* 0x004fe8000a12187c */
[----:B------:R-:W-:Y:S04]  /*ed50*/  LDGSTS.E [R24+0x23280], desc[UR60][R184.64], P4 ;  /* 0x23280000b8187fae */ /* 0x000fe8000a12187c */
[----:B------:R-:W2:Y:S04]  /*ed60*/  LDL.64 R6, [R1+0x2a8] ;  /* 0x0002a80001067983 */ /* 0x000ea80000100a00 */
[----:B------:R-:W-:Y:S04]  /*ed70*/  LDGSTS.E [R24+0x23680], desc[UR60][R190.64], P4 ;  /* 0x23680000be187fae */ /* 0x000fe8000a12187c */
[----:B------:R-:W-:Y:S01]  /*ed80*/  LDGSTS.E [R24+0x23a80], desc[UR60][R188.64], P4 ;  /* 0x23a80000bc187fae */ /* 0x000fe2000a12187c */
[----:B-1----:R-:W-:-:S03]  /*ed90*/  LOP3.LUT R12, R2, 0x60, RZ, 0x3c, !PT ;  /* 0x00000060020c7812 */ /* 0x002fc600078e3cff */
[----:B------:R-:W3:Y:S04]  /*eda0*/  LDL.64 R22, [R1+0x5a8] ;  /* 0x0005a80001167983 */ /* 0x000ee80000100a00 */
[----:B------:R-:W3:Y:S04]  /*edb0*/  LDL.64 R20, [R1+0x5f0] ;  /* 0x0005f00001147983 */ /* 0x000ee80000100a00 */
[----:B------:R-:W3:Y:S04]  /*edc0*/  LDL.64 R188, [R1+0x2e8] ;  /* 0x0002e80001bc7983 */ /* 0x000ee80000100a00 */
[----:B------:R-:W3:Y:S04]  /*edd0*/  LDL.64 R216, [R1+0x660] ;  /* 0x0006600001d87983 */ /* 0x000ee80000100a00 */
[----:B------:R-:W3:Y:S04]  /*ede0*/  LDL.64 R214, [R1+0x270] ;  /* 0x0002700001d67983 */ /* 0x000ee80000100a00 */
[----:B------:R-:W3:Y:S01]  /*edf0*/  LDL.64 R212, [R1+0x2b0] ;  /* 0x0002b00001d47983 */ /* 0x000ee20000100a00 */
[----:B------:R-:W-:-:S03]  /*ee00*/  VIADD R25, R12, UR59 ;  /* 0x0000003b0c197c36 */ /* 0x000fc60008000000 */
        /* <DEDUP_REMOVED lines=8> */
[----:B------:R1:W-:Y:S04]  /*ee90*/  LDGSTS.E [R24+0x23e80], desc[UR60][R10.64], P4 ;  /* 0x23e800000a187fae */ /* 0x0003e8000a12187c */
[----:B------:R-:W3:Y:S04]  /*eea0*/  LDL.64 R190, [R1+0x4f0] ;  /* 0x0004f00001be7983 */ /* 0x000ee80000100a00 */
[----:B------:R-:W3:Y:S04]  /*eeb0*/  LDL.64 R10, [R1+0x530] ;  /* 0x00053000010a7983 */ /* 0x000ee80000100a00 */
[----:B----4-:R-:W-:Y:S04]  /*eec0*/  LDGSTS.E [R25+0x20300], desc[UR60][R8.64], P4 ;  /* 0x2030000008197fae */ /* 0x010fe8000a12187c */
[----:B------:R-:W4:Y:S04]  /*eed0*/  LDL.64 R8, [R1+0x570] ;  /* 0x0005700001087983 */ /* 0x000f280000100a00 */
[----:B--2---:R-:W-:Y:S04]  /*eee0*/  LDGSTS.E [R25+0x20700], desc[UR60][R6.64], P4 ;  /* 0x2070000006197fae */ /* 0x004fe8000a12187c */
[----:B------:R-:W2:Y:S04]  /*eef0*/  LDL.64 R6, [R1+0x5b0] ;  /* 0x0005b00001067983 */ /* 0x000ea80000100a00 */
[----:B---3--:R-:W-:Y:S01]  /*ef00*/  LDGSTS.E [R25+0x20b00], desc[UR60][R188.64], P4 ;  /* 0x20b00000bc197fae */ /* 0x008fe2000a12187c */
[----:B------:R-:W-:-:S03]  /*ef10*/  LOP3.LUT R186, R2, 0x70, RZ, 0x3c, !PT ;  /* 0x0000007002ba7812 */ /* 0x000fc600078e3cff */
[----:B------:R-:W-:Y:S04]  /*ef20*/  LDGSTS.E [R25+0x20f00], desc[UR60][R180.64], P4 ;  /* 0x20f00000b4197fae */ /* 0x000fe8000a12187c */
[----:B------:R-:W-:Y:S04]  /*ef30*/  LDGSTS.E [R25+0x21300], desc[UR60][R158.64], P4 ;  /* 0x213000009e197fae */ /* 0x000fe8000a12187c */
[----:B------:R-:W3:Y:S04]  /*ef40*/  LDL.64 R188, [R1+0x5e0] ;  /* 0x0005e00001bc7983 */ /* 0x000ee80000100a00 */
[----:B------:R-:W5:Y:S04]  /*ef50*/  LDL.LU.64 R180, [R1+0x960] ;  /* 0x0009600001b47983 */ /* 0x000f680000300a00 */
[----:B------:R-:W5:Y:S04]  /*ef60*/  LDL.LU.64 R158, [R1+0x958] ;  /* 0x00095800019e7983 */ /* 0x000f680000300a00 */
[----:B------:R-:W-:Y:S04]  /*ef70*/  LDGSTS.E [R25+0x21700], desc[UR60][R160.64], P4 ;  /* 0x21700000a0197fae */ /* 0x000fe8000a12187c */
[----:B------:R-:W-:Y:S04]  /*ef80*/  LDGSTS.E [R25+0x21b00], desc[UR60][R156.64], P4 ;  /* 0x21b000009c197fae */ /* 0x000fe8000a12187c */
[----:B------:R-:W-:Y:S04]  /*ef90*/  LDGSTS.E [R25+0x21f00], desc[UR60][R224.64], P4 ;  /* 0x21f00000e0197fae */ /* 0x000fe8000a12187c */
[----:B------:R-:W5:Y:S04]  /*efa0*/  LDL.LU.64 R160, [R1+0x950] ;  /* 0x0009500001a07983 */ /* 0x000f680000300a00 */
[----:B------:R-:W5:Y:S01]  /*efb0*/  LDL.LU.64 R156, [R1+0x948] ;  /* 0x00094800019c7983 */ /* 0x000f620000300a00 */
[----:B-1----:R-:W-:-:S03]  /*efc0*/  VIADD R24, R186, UR59 ;  /* 0x0000003bba187c36 */ /* 0x002fc60008000000 */
[----:B------:R-:W5:Y:S04]  /*efd0*/  LDL.LU.64 R224, [R1+0x940] ;  /* 0x0009400001e07983 */ /* 0x000f680000300a00 */
[----:B------:R-:W-:Y:S04]  /*efe0*/  LDGSTS.E [R25+0x22300], desc[UR60][R222.64], P4 ;  /* 0x22300000de197fae */ /* 0x000fe8000a12187c */
[----:B------:R-:W-:Y:S04]  /*eff0*/  LDGSTS.E [R25+0x22700], desc[UR60][R220.64], P4 ;  /* 0x22700000dc197fae */ /* 0x000fe8000a12187c */
[----:B------:R-:W-:Y:S04]  /*f000*/  LDGSTS.E [R25+0x22b00], desc[UR60][R218.64], P4 ;  /* 0x22b00000da197fae */ /* 0x000fe8000a12187c */
[----:B------:R-:W5:Y:S04]  /*f010*/  LDL.LU.64 R222, [R1+0x938] ;  /* 0x0009380001de7983 */ /* 0x000f680000300a00 */
[----:B------:R-:W5:Y:S04]  /*f020*/  LDL.LU.64 R220, [R1+0x930] ;  /* 0x0009300001dc7983 */ /* 0x000f680000300a00 */
        /* <DEDUP_REMOVED lines=33> */
[----:B------:R-:W5:Y:S04]  /*f240*/  LDL.LU.64 R190, [R1+0x8a8] ;  /* 0x0008a80001be7983 */ /* 0x000f680000300a00 */
[----:B------:R-:W5:Y:S04]  /*f250*/  LDL.LU.64 R10, [R1+0x8a0] ;  /* 0x0008a000010a7983 */ /* 0x000f680000300a00 */
[----:B----4-:R-:W-:Y:S04]  /*f260*/  LDGSTS.E [R24+0x23380], desc[UR60][R8.64], P4 ;  /* 0x2338000008187fae */ /* 0x010fe8000a12187c */
[----:B------:R-:W5:Y:S04]  /*f270*/  LDL.LU.64 R8, [R1+0x898] ;  /* 0x0008980001087983 */ /* 0x000f680000300a00 */
[----:B--2---:R-:W-:Y:S04]  /*f280*/  LDGSTS.E [R24+0x23780], desc[UR60][R6.64], P4 ;  /* 0x2378000006187fae */ /* 0x004fe8000a12187c */
[----:B------:R-:W5:Y:S04]  /*f290*/  LDL.LU.64 R6, [R1+0x890] ;  /* 0x0008900001067983 */ /* 0x000f680000300a00 */
[----:B---3--:R-:W-:Y:S04]  /*f2a0*/  LDGSTS.E [R24+0x23b80], desc[UR60][R188.64], P4 ;  /* 0x23b80000bc187fae */ /* 0x008fe8000a12187c */
[----:B------:R-:W2:Y:S01]  /*f2b0*/  LDL.LU.64 R188, [R1+0x888] ;  /* 0x0008880001bc7983 */ /* 0x000ea20000300a00 */
[----:B------:R-:W-:-:S02]  /*f2c0*/  ISETP.GE.AND P0, PT, R187, 0x80, PT ;  /* 0x00000080bb00780c */ /* 0x000fc40003f06270 */
[----:B------:R-:W-:Y:S02]  /*f2d0*/  CS2R R88, SRZ ;  /* 0x0000000000587805 */ /* 0x000fe4000001ff00 */
[----:B------:R-:W-:Y:S02]  /*f2e0*/  CS2R R90, SRZ ;  /* 0x00000000005a7805 */ /* 0x000fe4000001ff00 */
[----:B------:R-:W-:Y:S02]  /*f2f0*/  CS2R R92, SRZ ;  /* 0x00000000005c7805 */ /* 0x000fe4000001ff00 */
[----:B------:R-:W-:Y:S02]  /*f300*/  CS2R R94, SRZ ;  /* 0x00000000005e7805 */ /* 0x000fe4000001ff00 */
[----:B------:R-:W-:Y:S02]  /*f310*/  CS2R R96, SRZ ;  /* 0x0000000000607805 */ /* 0x000fe4000001ff00 */
[----:B------:R-:W-:-:S02]  /*f320*/  CS2R R98, SRZ ;  /* 0x0000000000627805 */ /* 0x000fc4000001ff00 */
        /* <DEDUP_REMOVED lines=56> */
[----:B------:R-:W-:Y:S01]  /*f6b0*/  CS2R R86, SRZ ;  /* 0x0000000000567805 */ /* 0x000fe2000001ff00 */
[----:B--2---:R1:W-:Y:S04]  /*f6c0*/  LDGSTS.E [R24+0x23f80], desc[UR60][R188.64], P4 ;  /* 0x23f80000bc187fae */ /* 0x0043e8000a12187c */
[----:B------:R-:W0:Y:S01]  /*f6d0*/  LDGDEPBAR ;  /* 0x00000000000079af */ /* 0x000e220000000000 */
[----:B-1----:R-:W-:Y:S01]  /*f6e0*/  CS2R R24, SRZ ;  /* 0x0000000000187805 */ /* 0x002fe2000001ff00 */
[----:B------:R-:W-:Y:S06]  /*f6f0*/  @!P0 BRA `(.L_x_0) ;  /* 0x000000e8005c8947 */ /* 0x000fec0003800000 */
[----:B------:R-:W-:Y:S01]  /*f700*/  STL.64 [R1+0x888], R2 ;  /* 0x0008880201007387 */ /* 0x000fe20000100a00 */
[----:B------:R-:W-:Y:S01]  /*f710*/  SHF.R.S32.HI R44, RZ, 0x1f, R187 ;  /* 0x0000001fff2c7819 */ /* 0x000fe200000114bb */
[----:B-----5:R-:W-:Y:S02]  /*f720*/  IMAD.MOV.U32 R188, RZ, RZ, R154 ;  /* 0x000000ffffbc7224 */ /* 0x020fe400078e009a */
[----:B------:R-:W-:Y:S01]  /*f730*/  STL.64 [R1+0x890], R4 ;  /* 0x0008900401007387 */ /* 0x000fe20000100a00 */
[----:B------:R-:W-:Y:S01]  /*f740*/  LEA.HI R44, R44, R187, RZ, 0x7 ;  /* 0x000000bb2c2c7211 */ /* 0x000fe200078f38ff */
[----:B------:R-:W-:Y:S02]  /*f750*/  IMAD.SHL.U32 R186, R179, 0x80, RZ ;  /* 0x00000080b3ba7824 */ /* 0x000fe400078e00ff */
[----:B------:R-:W-:Y:S01]  /*f760*/  STL.64 [R1+0x898], R6 ;  /* 0x0008980601007387 */ /* 0x000fe20000100a00 */
[----:B------:R-:W-:Y:S02]  /*f770*/  IMAD.MOV.U32 R187, RZ, RZ, R156 ;  /* 0x000000ffffbb7224 */ /* 0x000fe400078e009c */
[----:B------:R-:W-:Y:S01]  /*f780*/  IMAD.MOV.U32 R179, RZ, RZ, R161 ;  /* 0x000000ffffb37224 */ /* 0x000fe200078e00a1 */
[----:B------:R-:W-:Y:S01]  /*f790*/  STL.64 [R1+0x8a0], R8 ;  /* 0x0008a00801007387 */ /* 0x000fe20000100a00 */
[----:B------:R-:W-:-:S02]  /*f7a0*/  IMAD.MOV.U32 R161, RZ, RZ, R159 ;  /* 0x000000ffffa17224 */ /* 0x000fc400078e009f */
[----:B------:R-:W-:Y:S01]  /*f7b0*/  IMAD.MOV.U32 R159, RZ, RZ, R180 ;  /* 0x000000ffff9f7224 */ /* 0x000fe200078e00b4 */
[----:B------:R-:W-:Y:S01]  /*f7c0*/  STL.64 [R1+0x8a8], R10 ;  /* 0x0008a80a01007387 */ /* 0x000fe20000100a00 */
[----:B------:R-:W-:Y:S02]  /*f7d0*/  IMAD.MOV.U32 R180, RZ, RZ, R165 ;  /* 0x000000ffffb47224 */ /* 0x000fe400078e00a5 */
[----:B------:R-:W-:Y:S01]  /*f7e0*/  IMAD.MOV.U32 R165, RZ, RZ, R168 ;  /* 0x000000ffffa57224 */ /* 0x000fe200078e00a8 */
        /* <DEDUP_REMOVED lines=18> */
[----:B------:R-:W-:Y:S01]  /*f910*/  STL [R1+0x8e0], R188 ;  /* 0x0008e0bc01007387 */ /* 0x000fe20000100800 */
        /* <DEDUP_REMOVED lines=11> */
[----:B------:R-:W-:Y:S01]  /*f9d0*/  STL [R1+0x638], R182 ;  /* 0x000638b601007387 */ /* 0x000fe20000100800 */
[----:B------:R-:W-:-:S03]  /*f9e0*/  IMAD.SHL.U32 R178, R178, 0x80, RZ ;  /* 0x00000080b2b27824 */ /* 0x000fc600078e00ff */
[----:B------:R1:W-:Y:S04]  /*f9f0*/  STL [R1+0x634], R176 ;  /* 0x000634b001007387 */ /* 0x0003e80000100800 */
[----:B------:R-:W-:Y:S04]  /*fa00*/  STL [R1+0x630], R200 ;  /* 0x000630c801007387 */ /* 0x000fe80000100800 */
[----:B------:R2:W-:Y:S01]  /*fa10*/  STL [R1+0x62c], R192 ;  /* 0x00062cc001007387 */ /* 0x0005e20000100800 */
[----:B------:R-:W-:Y:S02]  /*fa20*/  IMAD.MOV.U32 R203, RZ, RZ, R210 ;  /* 0x000000ffffcb7224 */ /* 0x000fe400078e00d2 */
[----:B------:R-:W-:Y:S01]  /*fa30*/  IMAD.MOV.U32 R209, RZ, RZ, R216 ;  /* 0x000000ffffd17224 */ /* 0x000fe200078e00d8 */
[----:B------:R3:W-:Y:S01]  /*fa40*/  STL [R1+0x628], R198 ;  /* 0x000628c601007387 */ /* 0x0007e20000100800 */
[----:B-1----:R-:W-:-:S02]  /*fa50*/  IMAD.MOV.U32 R176, RZ, RZ, R201 ;  /* 0x000000ffffb07224 */ /* 0x002fc400078e00c9 */
[----:B------:R-:W-:Y:S01]  /*fa60*/  IMAD.MOV.U32 R202, RZ, RZ, R211 ;  /* 0x000000ffffca7224 */ /* 0x000fe200078e00d3 */
[----:B------:R-:W-:Y:S01]  /*fa70*/  STL [R1+0x624], R194 ;  /* 0x000624c201007387 */ /* 0x000fe20000100800 */
[----:B------:R-:W-:-:S03]  /*fa80*/  IMAD.MOV.U32 R182, RZ, RZ, R183 ;  /* 0x000000ffffb67224 */ /* 0x000fc600078e00b7 */
[----:B------:R1:W-:Y:S01]  /*fa90*/  STL [R1+0x620], R196 ;  /* 0x000620c401007387 */ /* 0x0003e20000100800 */
[----:B--2---:R-:W-:Y:S02]  /*faa0*/  IMAD.MOV.U32 R192, RZ, RZ, R193 ;  /* 0x000000ffffc07224 */ /* 0x004fe400078e00c1 */
[----:B------:R-:W-:Y:S01]  /*fab0*/  IMAD.MOV.U32 R193, RZ, RZ, R199 ;  /* 0x000000ffffc17224 */ /* 0x000fe200078e00c7 */
[----:B------:R-:W-:Y:S04]  /*fac0*/  STL [R1+0x61c], R190 ;  /* 0x00061cbe01007387 */ /* 0x000fe80000100800 */
[----:B------:R-:W-:Y:S01]  /*fad0*/  STL [R1+0x618], R184 ;  /* 0x000618b801007387 */ /* 0x000fe20000100800 */
[----:B---3--:R-:W-:Y:S02]  /*fae0*/  IMAD.MOV.U32 R198, RZ, RZ, R205 ;  /* 0x000000ffffc67224 */ /* 0x008fe400078e00cd */
[----:B------:R-:W-:Y:S01]  /*faf0*/  IMAD.MOV.U32 R201, RZ, RZ, R206 ;  /* 0x000000ffffc97224 */ /* 0x000fe200078e00ce */
[----:B------:R-:W2:Y:S01]  /*fb00*/  LDL.LU.64 R20, [R1] ;  /* 0x0000000001147983 */ /* 0x000ea20000300a00 */
[----:B------:R-:W-:-:S02]  /*fb10*/  IMAD.MOV.U32 R210, RZ, RZ, R219 ;  /* 0x000000ffffd27224 */ /* 0x000fc400078e00db */
[----:B------:R-:W-:Y:S01]  /*fb20*/  IMAD.MOV.U32 R216, RZ, RZ, R225 ;  /* 0x000000ffffd87224 */ /* 0x000fe200078e00e1 */
[----:B------:R-:W3:Y:S01]  /*fb30*/  LDL.LU.64 R18, [R1+0x8] ;  /* 0x0000080001127983 */ /* 0x000ee20000300a00 */
[----:B------:R-:W-:Y:S02]  /*fb40*/  IMAD.MOV.U32 R211, RZ, RZ, R218 ;  /* 0x000000ffffd37224 */ /* 0x000fe400078e00da */
[----:B-1----:R-:W-:Y:S01]  /*fb50*/  IMAD.MOV.U32 R196, RZ, RZ, R191 ;  /* 0x000000ffffc47224 */ /* 0x002fe200078e00bf */
[----:B------:R-:W4:Y:S01]  /*fb60*/  LDL.LU.64 R8, [R1+0x10] ;  /* 0x0000100001087983 */ /* 0x000f220000300a00 */
[----:B------:R-:W-:Y:S01]  /*fb70*/  IMAD.MOV.U32 R194, RZ, RZ, R195 ;  /* 0x000000ffffc27224 */ /* 0x000fe200078e00c3 */
[----:B------:R-:W-:Y:S02]  /*fb80*/  MOV R205, R212 ;  /* 0x000000d400cd7202 */ /* 0x000fe40000000f00 */
[----:B------:R-:W4:Y:S01]  /*fb90*/  LDL.LU.64 R6, [R1+0x18] ;  /* 0x0000180001067983 */ /* 0x000f220000300a00 */
[----:B------:R-:W-:-:S02]  /*fba0*/  IMAD.MOV.U32 R199, RZ, RZ, R204 ;  /* 0x000000ffffc77224 */ /* 0x000fc400078e00cc */
[----:B------:R-:W-:Y:S01]  /*fbb0*/  IMAD.MOV.U32 R206, RZ, RZ, R215 ;  /* 0x000000ffffce7224 */ /* 0x000fe200078e00d7 */
[----:B------:R-:W4:Y:S01]  /*fbc0*/  LDL.LU.64 R4, [R1+0x20] ;  /* 0x0000200001047983 */ /* 0x000f220000300a00 */
[----:B------:R-:W-:Y:S02]  /*fbd0*/  IMAD.MOV.U32 R219, RZ, RZ, R226 ;  /* 0x000000ffffdb7224 */ /* 0x000fe400078e00e2 */
[----:B------:R-:W-:Y:S01]  /*fbe0*/  IMAD.MOV.U32 R225, RZ, RZ, R233 ;  /* 0x000000ffffe17224 */ /* 0x000fe200078e00e9 */
[----:B------:R-:W4:Y:S01]  /*fbf0*/  LDL.LU.64 R2, [R1+0x28] ;  /* 0x0000280001027983 */ /* 0x000f220000300a00 */
[----:B------:R-:W-:Y:S02]  /*fc00*/  IMAD.MOV.U32 R218, RZ, RZ, R227 ;  /* 0x000000ffffda7224 */ /* 0x000fe400078e00e3 */
[----:B------:R-:W-:Y:S01]  /*fc10*/  IMAD.MOV.U32 R195, RZ, RZ, R197 ;  /* 0x000000ffffc37224 */ /* 0x000fe200078e00c5 */
[----:B------:R-:W4:Y:S04]  /*fc20*/  LDL.LU.64 R16, [R1+0x30] ;  /* 0x0000300001107983 */ /* 0x000f280000300a00 */
[----:B------:R-:W4:Y:S04]  /*fc30*/  LDL.LU.64 R14, [R1+0x38] ;  /* 0x00003800010e7983 */ /* 0x000f280000300a00 */
[----:B------:R-:W4:Y:S04]  /*fc40*/  LDL.LU.64 R22, [R1+0x40] ;  /* 0x0000400001167983 */ /* 0x000f280000300a00 */
[----:B------:R-:W4:Y:S04]  /*fc50*/  LDL.LU.64 R12, [R1+0x48] ;  /* 0x00004800010c7983 */ /* 0x000f280000300a00 */
[----:B------:R-:W4:Y:S01]  /*fc60*/  LDL.LU.64 R10, [R1+0x50] ;  /* 0x00005000010a7983 */ /* 0x000f220000300a00 */
[----:B------:R-:W-:-:S02]  /*fc70*/  IMAD.MOV.U32 R204, RZ, RZ, R213 ;  /* 0x000000ffffcc7224 */ /* 0x000fc400078e00d5 */
[----:B------:R-:W-:Y:S02]  /*fc80*/  IMAD.MOV.U32 R212, RZ, RZ, R221 ;  /* 0x000000ffffd47224 */ /* 0x000fe400078e00dd */
[----:B------:R-:W-:Y:S02]  /*fc90*/  IMAD.MOV.U32 R213, RZ, RZ, R220 ;  /* 0x000000ffffd57224 */ /* 0x000fe400078e00dc */
[----:B------:R-:W-:Y:S02]  /*fca0*/  IMAD.MOV.U32 R221, RZ, RZ, R228 ;  /* 0x000000ffffdd7224 */ /* 0x000fe400078e00e4 */
[----:B------:R-:W-:Y:S02]  /*fcb0*/  IMAD.MOV.U32 R220, RZ, RZ, R229 ;  /* 0x000000ffffdc7224 */ /* 0x000fe400078e00e5 */
[----:B------:R-:W-:Y:S02]  /*fcc0*/  IMAD.MOV.U32 R228, RZ, RZ, R234 ;  /* 0x000000ffffe47224 */ /* 0x000fe400078e00ea */
        /* <DEDUP_REMOVED lines=17> */
[----:B--2---:R-:W-:Y:S02]  /*fde0*/  IMAD.MOV.U32 R246, RZ, RZ, R20 ;  /* 0x000000fffff67224 */ /* 0x004fe400078e0014 */
[----:B------:R-:W-:-:S02]  /*fdf0*/  IMAD.MOV.U32 R245, RZ, RZ, R21 ;  /* 0x000000fffff57224 */ /* 0x000fc400078e0015 */
[----:B------:R-:W2:Y:S01]  /*fe00*/  LDL.LU.64 R20, [R1+0x58] ;  /* 0x0000580001147983 */ /* 0x000ea20000300a00 */
[----:B---3--:R-:W-:Y:S02]  /*fe10*/  IMAD.MOV.U32 R248, RZ, RZ, R18 ;  /* 0x000000fffff87224 */ /* 0x008fe400078e0012 */
[----:B------:R-:W-:Y:S02]  /*fe20*/  IMAD.MOV.U32 R247, RZ, RZ, R19 ;  /* 0x000000fffff77224 */ /* 0x000fe400078e0013 */
[----:B------:R-:W3:Y:S01]  /*fe30*/  LDL.LU.64 R18, [R1+0x60] ;  /* 0x0000600001127983 */ /* 0x000ee20000300a00 */
[----:B----4-:R-:W-:Y:S02]  /*fe40*/  IMAD.MOV.U32 R250, RZ, RZ, R8 ;  /* 0x000000fffffa7224 */ /* 0x010fe400078e0008 */
[----:B------:R-:W-:Y:S02]  /*fe50*/  IMAD.MOV.U32 R249, RZ, RZ, R9 ;  /* 0x000000fffff97224 */ /* 0x000fe400078e0009 */
[----:B------:R-:W4:Y:S01]  /*fe60*/  LDL.LU.64 R8, [R1+0x68] ;  /* 0x0000680001087983 */ /* 0x000f220000300a00 */
[----:B------:R-:W-:-:S02]  /*fe70*/  IMAD.MOV.U32 R252, RZ, RZ, R6 ;  /* 0x000000fffffc7224 */ /* 0x000fc400078e0006 */
[----:B------:R-:W-:Y:S02]  /*fe80*/  IMAD.MOV.U32 R251, RZ, RZ, R7 ;  /* 0x000000fffffb7224 */ /* 0x000fe400078e0007 */
[----:B------:R-:W4:Y:S01]  /*fe90*/  LDL.LU.64 R6, [R1+0x70] ;  /* 0x0000700001067983 */ /* 0x000f220000300a00 */
[----:B------:R-:W-:-:S03]  /*fea0*/  IMAD.MOV.U32 R152, RZ, RZ, R5 ;  /* 0x000000ffff987224 */ /* 0x000fc600078e0005 */
[----:B------:R1:W-:Y:S04]  /*feb0*/  STL [R1+0x4], R4 ;  /* 0x0000040401007387 */ /* 0x0003e80000100800 */
[----:B-1----:R-:W4:Y:S04]  /*fec0*/  LDL.LU.64 R4, [R1+0x78] ;  /* 0x0000780001047983 */ /* 0x002f280000300a00 */
[----:B------:R1:W-:Y:S04]  /*fed0*/  STL [R1], R152 ;  /* 0x0000009801007387 */ /* 0x0003e80000100800 */
[----:B------:R1:W-:Y:S02]  /*fee0*/  STL [R1+0xc], R2 ;  /* 0x00000c0201007387 */ /* 0x0003e40000100800 */
[----:B-1----:R-:W-:-:S02]  /*fef0*/  IMAD.MOV.U32 R152, RZ, RZ, R3 ;  /* 0x000000ffff987224 */ /* 0x002fc400078e0003 */
[----:B------:R-:W4:Y:S04]  /*ff00*/  LDL.LU.64 R2, [R1+0x80] ;  /* 0x0000800001027983 */ /* 0x000f280000300a00 */
[----:B------:R1:W-:Y:S04]  /*ff10*/  STL [R1+0x8], R152 ;  /* 0x0000089801007387 */ /* 0x0003e80000100800 */
        /* <DEDUP_REMOVED lines=9> */
[----:B-1----:R-:W-:-:S02]  /*ffb0*/  MOV R152, R23 ;  /* 0x0000001700987202 */ /* 0x002fc40000000f00 */
        /* <DEDUP_REMOVED lines=10> */
[----:B--2---:R2:W-:Y:S01]  /*10060*/  STL [R1+0x3c], R20 ;  /* 0x00003c1401007387 */ /* 0x0045e20000100800 */
[----:B-1----:R-:W-:-:S03]  /*10070*/  IMAD.MOV.U32 R152, RZ, RZ, R21 ;  /* 0x000000ffff987224 */ /* 0x002fc600078e0015 */
[----:B--2---:R-:W2:Y:S04]  /*10080*/  LDL.LU.64 R20, [R1+0xb0] ;  /* 0x0000b00001147983 */ /* 0x004ea80000300a00 */
[----:B------:R1:W-:Y:S04]  /*10090*/  STL [R1+0x38], R152 ;  /* 0x0000389801007387 */ /* 0x0003e80000100800 */
[----:B---3--:R3:W-:Y:S01]  /*100a0*/  STL [R1+0x44], R18 ;  /* 0x0000441201007387 */ /* 0x0087e20000100800 */
[----:B-1----:R-:W-:-:S03]  /*100b0*/  IMAD.MOV.U32 R152, RZ, RZ, R19 ;  /* 0x000000ffff987224 */ /* 0x002fc600078e0013 */
[----:B---3--:R-:W3:Y:S04]  /*100c0*/  LDL.LU.64 R18, [R1+0xb8] ;  /* 0x0000b80001127983 */ /* 0x008ee80000300a00 */
[----:B------:R1:W-:Y:S04]  /*100d0*/  STL [R1+0x40], R152 ;  /* 0x0000409801007387 */ /* 0x0003e80000100800 */
[----:B----4-:R4:W-:Y:S01]  /*100e0*/  STL [R1+0x4c], R8 ;  /* 0x00004c0801007387 */ /* 0x0109e20000100800 */
[----:B-1----:R-:W-:-:S03]  /*100f0*/  IMAD.MOV.U32 R152, RZ, RZ, R9 ;  /* 0x000000ffff987224 */ /* 0x002fc600078e0009 */
[----:B----4-:R-:W4:Y:S04]  /*10100*/  LDL.LU.64 R8, [R1+0xc0] ;  /* 0x0000c00001087983 */ /* 0x010f280000300a00 */
        /* <DEDUP_REMOVED lines=394> */
[----:B-1----:R-:W-:-:S03]  /*119b0*/  MOV R152, R9 ;  /* 0x0000000900987202 */ /* 0x002fc60000000f00 */
        /* <DEDUP_REMOVED lines=81> */
[----:B------:R-:W-:Y:S04]  /*11ed0*/  STL [R1+0x400], R152 ;  /* 0x0004009801007387 */ /* 0x000fe80000100800 */
[----:B---3--:R1:W-:Y:S04]  /*11ee0*/  STL [R1+0x40c], R18 ;  /* 0x00040c1201007387 */ /* 0x0083e80000100800 */
[----:B------:R-:W3:Y:S01]  /*11ef0*/  LDL.LU.64 R188, [R1+0x480] ;  /* 0x0004800001bc7983 */ /* 0x000ee20000300a00 */
[----:B-1----:R-:W-:-:S05]  /*11f00*/  IMAD.MOV.U32 R18, RZ, RZ, R19 ;  /* 0x000000ffff127224 */ /* 0x002fca00078e0013 */
        /* <DEDUP_REMOVED lines=17> */
[----:B------:R1:W-:Y:S04]  /*12020*/  STL [R1+0x434], R16 ;  /* 0x0004341001007387 */ /* 0x0003e80000100800 */
[----:B-1----:R-:W4:Y:S01]  /*12030*/  LDL.LU.64 R18, [R1+0x4a8] ;  /* 0x0004a80001127983 */ /* 0x002f220000300a00 */
[----:B------:R-:W-:-:S05]  /*12040*/  IMAD.MOV.U32 R16, RZ, RZ, R17 ;  /* 0x000000ffff107224 */ /* 0x000fca00078e0011 */
[----:B------:R1:W-:Y:S04]  /*12050*/  STL [R1+0x430], R16 ;  /* 0x0004301001007387 */ /* 0x0003e80000100800 */
[----:B------:R1:W-:Y:S04]  /*12060*/  STL [R1+0x43c], R14 ;  /* 0x00043c0e01007387 */ /* 0x0003e80000100800 */
[----:B-1----:R-:W4:Y:S01]  /*12070*/  LDL.LU.64 R16, [R1+0x4b0] ;  /* 0x0004b00001107983 */ /* 0x002f220000300a00 */
[----:B------:R-:W-:-:S05]  /*12080*/  IMAD.MOV.U32 R14, RZ, RZ, R15 ;  /* 0x000000ffff0e7224 */ /* 0x000fca00078e000f */
[----:B------:R1:W-:Y:S04]  /*12090*/  STL [R1+0x438], R14 ;  /* 0x0004380e01007387 */ /* 0x0003e80000100800 */
[----:B------:R1:W-:Y:S04]  /*120a0*/  STL [R1+0x444], R22 ;  /* 0x0004441601007387 */ /* 0x0003e80000100800 */
[----:B-1----:R-:W4:Y:S01]  /*120b0*/  LDL.LU.64 R14, [R1+0x4b8] ;  /* 0x0004b800010e7983 */ /* 0x002f220000300a00 */
[----:B------:R-:W-:-:S03]  /*120c0*/  IMAD.MOV.U32 R22, RZ, RZ, R23 ;  /* 0x000000ffff167224 */ /* 0x000fc600078e0017 */
[----:B------:R1:W-:Y:S04]  /*120d0*/  STL [R1+0x44c], R12 ;  /* 0x00044c0c01007387 */ /* 0x0003e80000100800 */
[----:B------:R1:W-:Y:S02]  /*120e0*/  STL [R1+0x440], R22 ;  /* 0x0004401601007387 */ /* 0x0003e40000100800 */
[----:B-1----:R-:W-:Y:S02]  /*120f0*/  IMAD.MOV.U32 R12, RZ, RZ, R13 ;  /* 0x000000ffff0c7224 */ /* 0x002fe400078e000d */
[----:B------:R-:W4:Y:S04]  /*12100*/  LDL.LU.64 R22, [R1+0x4c0] ;  /* 0x0004c00001167983 */ /* 0x000f280000300a00 */
[----:B------:R-:W-:Y:S04]  /*12110*/  STL [R1+0x454], R10 ;  /* 0x0004540a01007387 */ /* 0x000fe80000100800 */
[----:B------:R1:W-:Y:S04]  /*12120*/  STL [R1+0x448], R12 ;  /* 0x0004480c01007387 */ /* 0x0003e80000100800 */
[----:B-1----:R-:W4:Y:S01]  /*12130*/  LDL.LU.64 R12, [R1+0x4c8] ;  /* 0x0004c800010c7983 */ /* 0x002f220000300a00 */
[----:B------:R-:W-:-:S03]  /*12140*/  IMAD.MOV.U32 R10, RZ, RZ, R11 ;  /* 0x000000ffff0a7224 */ /* 0x000fc600078e000b */
[----:B--2---:R1:W-:Y:S04]  /*12150*/  STL [R1+0x45c], R20 ;  /* 0x00045c1401007387 */ /* 0x0043e80000100800 */
[----:B------:R2:W-:Y:S01]  /*12160*/  STL [R1+0x450], R10 ;  /* 0x0004500a01007387 */ /* 0x0005e20000100800 */
[----:B-1----:R-:W-:-:S03]  /*12170*/  IMAD.MOV.U32 R20, RZ, RZ, R21 ;  /* 0x000000ffff147224 */ /* 0x002fc600078e0015 */
[----:B--2---:R-:W2:Y:S04]  /*12180*/  LDL.LU.64 R10, [R1+0x4d0] ;  /* 0x0004d000010a7983 */ /* 0x004ea80000300a00 */
[----:B---3--:R-:W-:Y:S04]  /*12190*/  STL [R1+0x464], R188 ;  /* 0x000464bc01007387 */ /* 0x008fe80000100800 */
[----:B------:R1:W-:Y:S04]  /*121a0*/  STL [R1+0x458], R20 ;  /* 0x0004581401007387 */ /* 0x0003e80000100800 */
[----:B-1----:R-:W3:Y:S01]  /*121b0*/  LDL.LU.64 R20, [R1+0x4d8] ;  /* 0x0004d80001147983 */ /* 0x002ee20000300a00 */
[----:B------:R-:W-:-:S03]  /*121c0*/  IMAD.MOV.U32 R152, RZ, RZ, R189 ;  /* 0x000000ffff987224 */ /* 0x000fc600078e00bd */
[----:B----4-:R-:W-:Y:S04]  /*121d0*/  STL [R1+0x46c], R8 ;  /* 0x00046c0801007387 */ /* 0x010fe80000100800 */
[----:B------:R1:W-:Y:S02]  /*121e0*/  STL [R1+0x460], R152 ;  /* 0x0004609801007387 */ /* 0x0003e40000100800 */
[----:B-1----:R-:W-:Y:S02]  /*121f0*/  IMAD.MOV.U32 R152, RZ, RZ, R9 ;  /* 0x000000ffff987224 */ /* 0x002fe400078e0009 */
        /* <DEDUP_REMOVED lines=17> */
[----:B------:R-:W-:Y:S04]  /*12310*/  STL [R1+0x488], R152 ;  /* 0x0004889801007387 */ /* 0x000fe80000100800 */
[----:B------:R1:W-:Y:S02]  /*12320*/  STL [R1+0x494], R16 ;  /* 0x0004941001007387 */ /* 0x0003e40000100800 */
[----:B-1----:R-:W-:-:S02]  /*12330*/  IMAD.MOV.U32 R16, RZ, RZ, R17 ;  /* 0x000000ffff107224 */ /* 0x002fc400078e0011 */
[----:B------:R-:W-:Y:S04]  /*12340*/  STL [R1+0x49c], R14 ;  /* 0x00049c0e01007387 */ /* 0x000fe80000100800 */
[----:B------:R1:W-:Y:S04]  /*12350*/  STL [R1+0x490], R16 ;  /* 0x0004901001007387 */ /* 0x0003e80000100800 */
[----:B-1----:R-:W4:Y:S01]  /*12360*/  LDL.LU.64 R16, [R1+0x508] ;  /* 0x0005080001107983 */ /* 0x002f220000300a00 */
[----:B------:R-:W-:-:S03]  /*12370*/  IMAD.MOV.U32 R14, RZ, RZ, R15 ;  /* 0x000000ffff0e7224 */ /* 0x000fc600078e000f */
[----:B------:R1:W-:Y:S04]  /*12380*/  STL [R1+0x4a4], R22 ;  /* 0x0004a41601007387 */ /* 0x0003e80000100800 */
[----:B------:R1:W-:Y:S02]  /*12390*/  STL [R1+0x498], R14 ;  /* 0x0004980e01007387 */ /* 0x0003e40000100800 */
[----:B-1----:R-:W-:Y:S02]  /*123a0*/  IMAD.MOV.U32 R22, RZ, RZ, R23 ;  /* 0x000000ffff167224 */ /* 0x002fe400078e0017 */
[----:B------:R-:W4:Y:S04]  /*123b0*/  LDL.LU.64 R14, [R1+0x510] ;  /* 0x00051000010e7983 */ /* 0x000f280000300a00 */
[----:B------:R1:W-:Y:S04]  /*123c0*/  STL [R1+0x4ac], R12 ;  /* 0x0004ac0c01007387 */ /* 0x0003e80000100800 */
[----:B------:R-:W-:Y:S04]  /*123d0*/  STL [R1+0x4a0], R22 ;  /* 0x0004a01601007387 */ /* 0x000fe80000100800 */
[----:B------:R-:W4:Y:S01]  /*123e0*/  LDL.LU.64 R152, [R1+0x518] ;  /* 0x0005180001987983 */ /* 0x000f220000300a00 */
[----:B-1----:R-:W-:-:S03]  /*123f0*/  IMAD.MOV.U32 R12, RZ, RZ, R13 ;  /* 0x000000ffff0c7224 */ /* 0x002fc600078e000d */
[----:B--2---:R1:W-:Y:S04]  /*12400*/  STL [R1+0x4b4], R10 ;  /* 0x0004b40a01007387 */ /* 0x0043e80000100800 */
[----:B------:R2:W-:Y:S01]  /*12410*/  STL [R1+0x4a8], R12 ;  /* 0x0004a80c01007387 */ /* 0x0005e20000100800 */
[----:B-1----:R-:W-:-:S03]  /*12420*/  IMAD.MOV.U32 R10, RZ, RZ, R11 ;  /* 0x000000ffff0a7224 */ /* 0x002fc600078e000b */
[----:B--2---:R-:W2:Y:S04]  /*12430*/  LDL.LU.64 R12, [R1+0x520] ;  /* 0x00052000010c7983 */ /* 0x004ea80000300a00 */
[----:B---3--:R-:W-:Y:S04]  /*12440*/  STL [R1+0x4bc], R20 ;  /* 0x0004bc1401007387 */ /* 0x008fe80000100800 */
[----:B------:R1:W-:Y:S04]  /*12450*/  STL [R1+0x4b0], R10 ;  /* 0x0004b00a01007387 */ /* 0x0003e80000100800 */
[----:B-1----:R-:W3:Y:S04]  /*12460*/  LDL.LU.64 R10, [R1+0x528] ;  /* 0x00052800010a7983 */ /* 0x002ee80000300a00 */
[----:B------:R-:W3:Y:S01]  /*12470*/  LDL.LU.64 R188, [R1+0x530] ;  /* 0x0005300001bc7983 */ /* 0x000ee20000300a00 */
[----:B------:R-:W-:-:S05]  /*12480*/  IMAD.MOV.U32 R20, RZ, RZ, R21 ;  /* 0x000000ffff147224 */ /* 0x000fca00078e0015 */
        /* <DEDUP_REMOVED lines=8> */
[----:B------:R-:W-:Y:S04]  /*12510*/  STL [R1+0x4c8], R20 ;  /* 0x0004c81401007387 */ /* 0x000fe80000100800 */
[----:B------:R1:W-:Y:S04]  /*12520*/  STL [R1+0x4d4], R4 ;  /* 0x0004d40401007387 */ /* 0x0003e80000100800 */
[----:B------:R-:W4:Y:S01]  /*12530*/  LDL.LU.64 R22, [R1+0x548] ;  /* 0x0005480001167983 */ /* 0x000f220000300a00 */
[----:B-1----:R-:W-:-:S03]  /*12540*/  IMAD.MOV.U32 R4, RZ, RZ, R5 ;  /* 0x000000ffff047224 */ /* 0x002fc600078e0005 */
[----:B------:R1:W-:Y:S04]  /*12550*/  STL [R1+0x4dc], R2 ;  /* 0x0004dc0201007387 */ /* 0x0003e80000100800 */
[----:B------:R1:W-:Y:S02]  /*12560*/  STL [R1+0x4d0], R4 ;  /* 0x0004d00401007387 */ /* 0x0003e40000100800 */
[----:B-1----:R-:W-:Y:S02]  /*12570*/  IMAD.MOV.U32 R2, RZ, RZ, R3 ;  /* 0x000000ffff027224 */ /* 0x002fe400078e0003 */
[----:B------:R-:W4:Y:S04]  /*12580*/  LDL.LU.64 R4, [R1+0x550] ;  /* 0x0005500001047983 */ /* 0x000f280000300a00 */
[----:B------:R-:W-:Y:S04]  /*12590*/  STL [R1+0x4e4], R18 ;  /* 0x0004e41201007387 */ /* 0x000fe80000100800 */
[----:B------:R1:W-:Y:S04]  /*125a0*/  STL [R1+0x4d8], R2 ;  /* 0x0004d80201007387 */ /* 0x0003e80000100800 */
[----:B-1----:R-:W4:Y:S04]  /*125b0*/  LDL.LU.64 R2, [R1+0x558] ;  /* 0x0005580001027983 */ /* 0x002f280000300a00 */
[----:B------:R-:W4:Y:S01]  /*125c0*/  LDL.LU.64 R20, [R1+0x560] ;  /* 0x0005600001147983 */ /* 0x000f220000300a00 */
        /* <DEDUP_REMOVED lines=13> */
[----:B--2---:R-:W-:Y:S04]  /*126a0*/  STL [R1+0x504], R12 ;  /* 0x0005040c01007387 */ /* 0x004fe80000100800 */
[----:B------:R1:W-:Y:S02]  /*126b0*/  STL [R1+0x4f8], R152 ;  /* 0x0004f89801007387 */ /* 0x0003e40000100800 */
[----:B-1----:R-:W-:Y:S02]  /*126c0*/  MOV R152, R13 ;  /* 0x0000000d00987202 */ /* 0x002fe40000000f00 */
[----:B------:R-:W2:Y:S04]  /*126d0*/  LDL.LU.64 R12, [R1+0x580] ;  /* 0x00058000010c7983 */ /* 0x000ea80000300a00 */
[----:B------:R-:W-:Y:S04]  /*126e0*/  STL [R1+0x500], R152 ;  /* 0x0005009801007387 */ /* 0x000fe80000100800 */
[----:B---3--:R1:W-:Y:S04]  /*126f0*/  STL [R1+0x50c], R10 ;  /* 0x00050c0a01007387 */ /* 0x0083e80000100800 */
[----:B------:R-:W-:Y:S01]  /*12700*/  STL [R1+0x514], R188 ;  /* 0x000514bc01007387 */ /* 0x000fe20000100800 */
[----:B-1----:R-:W-:-:S05]  /*12710*/  IMAD.MOV.U32 R10, RZ, RZ, R11 ;  /* 0x000000ffff0a7224 */ /* 0x002fca00078e000b */
[----:B------:R1:W-:Y:S01]  /*12720*/  STL [R1+0x508], R10 ;  /* 0x0005080a01007387 */ /* 0x0003e20000100800 */
[----:B------:R-:W-:-:S03]  /*12730*/  IMAD.MOV.U32 R152, RZ, RZ, R189 ;  /* 0x000000ffff987224 */ /* 0x000fc600078e00bd */
[----:B-1----:R-:W3:Y:S04]  /*12740*/  LDL.LU.64 R10, [R1+0x588] ;  /* 0x00058800010a7983 */ /* 0x002ee80000300a00 */
[----:B----4-:R-:W-:Y:S04]  /*12750*/  STL [R1+0x51c], R8 ;  /* 0x00051c0801007387 */ /* 0x010fe80000100800 */
[----:B------:R1:W-:Y:S02]  /*12760*/  STL [R1+0x510], R152 ;  /* 0x0005109801007387 */ /* 0x0003e40000100800 */
[----:B-1----:R-:W-:-:S02]  /*12770*/  IMAD.MOV.U32 R152, RZ, RZ, R9 ;  /* 0x000000ffff987224 */ /* 0x002fc400078e0009 */
[----:B------:R-:W4:Y:S04]  /*12780*/  LDL.LU.64 R8, [R1+0x590] ;  /* 0x0005900001087983 */ /* 0x000f280000300a00 */
[----:B------:R-:W-:Y:S04]  /*12790*/  STL [R1+0x518], R152 ;  /* 0x0005189801007387 */ /* 0x000fe80000100800 */
[----:B------:R1:W-:Y:S04]  /*127a0*/  STL [R1+0x524], R6 ;  /* 0x0005240601007387 */ /* 0x0003e80000100800 */
[----:B------:R1:W-:Y:S02]  /*127b0*/  STL [R1+0x52c], R22 ;  /* 0x00052c1601007387 */ /* 0x0003e40000100800 */
[----:B-1----:R-:W-:-:S05]  /*127c0*/  IMAD.MOV.U32 R6, RZ, RZ, R7 ;  /* 0x000000ffff067224 */ /* 0x002fca00078e0007 */
[----:B------:R1:W-:Y:S01]  /*127d0*/  STL [R1+0x520], R6 ;  /* 0x0005200601007387 */ /* 0x0003e20000100800 */
[----:B------:R-:W-:-:S03]  /*127e0*/  IMAD.MOV.U32 R22, RZ, RZ, R23 ;  /* 0x000000ffff167224 */ /* 0x000fc600078e0017 */
[----:B-1----:R-:W4:Y:S04]  /*127f0*/  LDL.LU.64 R6, [R1+0x598] ;  /* 0x0005980001067983 */ /* 0x002f280000300a00 */
[----:B------:R-:W-:Y:S04]  /*12800*/  STL [R1+0x534], R4 ;  /* 0x0005340401007387 */ /* 0x000fe80000100800 */
        /* <DEDUP_REMOVED lines=10> */
[----:B------:R1:W-:Y:S04]  /*128b0*/  STL [R1+0x54c], R18 ;  /* 0x00054c1201007387 */ /* 0x0003e80000100800 */
[----:B------:R-:W-:Y:S04]  /*128c0*/  STL [R1+0x540], R20 ;  /* 0x0005401401007387 */ /* 0x000fe80000100800 */
[----:B------:R-:W4:Y:S01]  /*128d0*/  LDL.LU.64 R190, [R1+0x5b0] ;  /* 0x0005b00001be7983 */ /* 0x000f220000300a00 */
[----:B-1----:R-:W-:-:S05]  /*128e0*/  IMAD.MOV.U32 R18, RZ, RZ, R19 ;  /* 0x000000ffff127224 */ /* 0x002fca00078e0013 */
[----:B------:R-:W-:Y:S04]  /*128f0*/  STL [R1+0x548], R18 ;  /* 0x0005481201007387 */ /* 0x000fe80000100800 */
[----:B------:R1:W-:Y:S02]  /*12900*/  STL [R1+0x554], R16 ;  /* 0x0005541001007387 */ /* 0x0003e40000100800 */
[----:B-1----:R-:W-:Y:S02]  /*12910*/  IMAD.MOV.U32 R16, RZ, RZ, R17 ;  /* 0x000000ffff107224 */ /* 0x002fe400078e0011 */
[----:B------:R1:W-:Y:S04]  /*12920*/  STL [R1+0x55c], R14 ;  /* 0x00055c0e01007387 */ /* 0x0003e80000100800 */
[----:B------:R-:W-:Y:S04]  /*12930*/  STL [R1+0x550], R16 ;  /* 0x0005501001007387 */ /* 0x000fe80000100800 */
[----:B------:R-:W4:Y:S01]  /*12940*/  LDL.LU.64 R186, [R1+0x5b8] ;  /* 0x0005b80001ba7983 */ /* 0x000f220000300a00 */
[----:B-1----:R-:W-:-:S03]  /*12950*/  IMAD.MOV.U32 R14, RZ, RZ, R15 ;  /* 0x000000ffff0e7224 */ /* 0x002fc600078e000f */
[----:B------:R-:W4:Y:S04]  /*12960*/  LDL.LU.64 R152, [R1+0x5c0] ;  /* 0x0005c00001987983 */ /* 0x000f280000300a00 */
[----:B------:R-:W-:Y:S01]  /*12970*/  STL [R1+0x558], R14 ;  /* 0x0005580e01007387 */ /* 0x000fe20000100800 */
[----:B------:R-:W-:-:S03]  /*12980*/  IMAD.MOV.U32 R197, RZ, RZ, R185 ;  /* 0x000000ffffc57224 */ /* 0x000fc600078e00b9 */
[----:B--2---:R1:W-:Y:S04]  /*12990*/  STL [R1+0x564], R12 ;  /* 0x0005640c01007387 */ /* 0x0043e80000100800 */
[----:B------:R-:W2:Y:S04]  /*129a0*/  LDL.LU.64 R188, [R1+0x5c8] ;  /* 0x0005c80001bc7983 */ /* 0x000ea80000300a00 */
[----:B------:R-:W2:Y:S01]  /*129b0*/  LDL.LU.64 R22, [R1+0x5d0] ;  /* 0x0005d00001167983 */ /* 0x000ea20000300a00 */
[----:B-1----:R-:W-:-:S05]  /*129c0*/  IMAD.MOV.U32 R12, RZ, RZ, R13 ;  /* 0x000000ffff0c7224 */ /* 0x002fca00078e000d */
[----:B------:R-:W-:Y:S04]  /*129d0*/  STL [R1+0x560], R12 ;  /* 0x0005600c01007387 */ /* 0x000fe80000100800 */
[----:B---3--:R1:W-:Y:S04]  /*129e0*/  STL [R1+0x56c], R10 ;  /* 0x00056c0a01007387 */ /* 0x0083e80000100800 */
[----:B------:R-:W3:Y:S04]  /*129f0*/  LDL.LU.64 R20, [R1+0x5d8] ;  /* 0x0005d80001147983 */ /* 0x000ee80000300a00 */
[----:B------:R-:W3:Y:S01]  /*12a00*/  LDL.LU.64 R18, [R1+0x5e8] ;  /* 0x0005e80001127983 */ /* 0x000ee20000300a00 */
[----:B-1----:R-:W-:-:S05]  /*12a10*/  IMAD.MOV.U32 R10, RZ, RZ, R11 ;  /* 0x000000ffff0a7224 */ /* 0x002fca00078e000b */
[----:B------:R-:W-:Y:S04]  /*12a20*/  STL [R1+0x568], R10 ;  /* 0x0005680a01007387 */ /* 0x000fe80000100800 */
[----:B----4-:R1:W-:Y:S04]  /*12a30*/  STL [R1+0x574], R8 ;  /* 0x0005740801007387 */ /* 0x0103e80000100800 */
[----:B------:R-:W4:Y:S04]  /*12a40*/  LDL.LU.64 R16, [R1+0x5f0] ;  /* 0x0005f00001107983 */ /* 0x000f280000300a00 */
[----:B------:R-:W4:Y:S01]  /*12a50*/  LDL.LU.64 R14, [R1+0x5e0] ;  /* 0x0005e000010e7983 */ /* 0x000f220000300a00 */
[----:B-1----:R-:W-:-:S05]  /*12a60*/  IMAD.MOV.U32 R8, RZ, RZ, R9 ;  /* 0x000000ffff087224 */ /* 0x002fca00078e0009 */
[----:B------:R-:W-:Y:S04]  /*12a70*/  STL [R1+0x570], R8 ;  /* 0x0005700801007387 */ /* 0x000fe80000100800 */
[----:B------:R1:W-:Y:S04]  /*12a80*/  STL [R1+0x57c], R6 ;  /* 0x00057c0601007387 */ /* 0x0003e80000100800 */
[----:B------:R-:W4:Y:S04]  /*12a90*/  LDL.LU.64 R12, [R1+0x5f8] ;  /* 0x0005f800010c7983 */ /* 0x000f280000300a00 */
[----:B------:R-:W4:Y:S01]  /*12aa0*/  LDL.LU.64 R10, [R1+0x600] ;  /* 0x00060000010a7983 */ /* 0x000f220000300a00 */
[----:B-1----:R-:W-:-:S05]  /*12ab0*/  IMAD.MOV.U32 R6, RZ, RZ, R7 ;  /* 0x000000ffff067224 */ /* 0x002fca00078e0007 */
[----:B------:R1:W-:Y:S04]  /*12ac0*/  STL [R1+0x578], R6 ;  /* 0x0005780601007387 */ /* 0x0003e80000100800 */
[----:B------:R1:W-:Y:S04]  /*12ad0*/  STL [R1+0x584], R4 ;  /* 0x0005840401007387 */ /* 0x0003e80000100800 */
[----:B------:R-:W4:Y:S04]  /*12ae0*/  LDL.LU.64 R8, [R1+0x608] ;  /* 0x0006080001087983 */ /* 0x000f280000300a00 */
[----:B-1----:R-:W4:Y:S01]  /*12af0*/  LDL.LU.64 R6, [R1+0x610] ;  /* 0x0006100001067983 */ /* 0x002f220000300a00 */
[----:B------:R-:W-:-:S05]  /*12b00*/  IMAD.MOV.U32 R4, RZ, RZ, R5 ;  /* 0x000000ffff047224 */ /* 0x000fca00078e0005 */
[----:B------:R1:W-:Y:S04]  /*12b10*/  STL [R1+0x580], R4 ;  /* 0x0005800401007387 */ /* 0x0003e80000100800 */
[----:B------:R1:W-:Y:S04]  /*12b20*/  STL [R1+0x58c], R2 ;  /* 0x00058c0201007387 */ /* 0x0003e80000100800 */
[----:B-1----:R-:W4:Y:S01]  /*12b30*/  LDL.LU.64 R4, [R1+0x648] ;  /* 0x0006480001047983 */ /* 0x002f220000300a00 */
[----:B------:R-:W-:-:S03]  /*12b40*/  IMAD.MOV.U32 R183, RZ, RZ, R3 ;  /* 0x000000ffffb77224 */ /* 0x000fc600078e0003 */
[----:B------:R-:W4:Y:S04]  /*12b50*/  LDL.LU.64 R2, [R1+0x668] ;  /* 0x0006680001027983 */ /* 0x000f280000300a00 */
[----:B------:R1:W-:Y:S04]  /*12b60*/  STL [R1+0x588], R183 ;  /* 0x000588b701007387 */ /* 0x0003e80000100800 */
[----:B------:R1:W-:Y:S04]  /*12b70*/  STL [R1+0x594], R190 ;  /* 0x000594be01007387 */ /* 0x0003e80000100800 */
[----:B------:R-:W4:Y:S01]  /*12b80*/  LDL.LU.64 R184, [R1+0x660] ;  /* 0x0006600001b87983 */ /* 0x000f220000300a00 */
[----:B-1----:R-:W-:-:S03]  /*12b90*/  IMAD.MOV.U32 R183, RZ, RZ, R191 ;  /* 0x000000ffffb77224 */ /* 0x002fc600078e00bf */
        /* <DEDUP_REMOVED lines=8> */
[----:B------:R1:W5:Y:S04]  /*12c20*/  LDL.LU.64 R152, [R1+0x8e8] ;  /* 0x0008e80001987983 */ /* 0x0003680000300a00 */
[----:B--2---:R2:W-:Y:S04]  /*12c30*/  STL [R1+0x5ac], R188 ;  /* 0x0005acbc01007387 */ /* 0x0045e80000100800 */
[----:B------:R1:W-:Y:S04]  /*12c40*/  STL [R1+0x5a0], R183 ;  /* 0x0005a0b701007387 */ /* 0x0003e80000100800 */
[----:B--2---:R2:W5:Y:S01]  /*12c50*/  LDL.LU R188, [R1+0x8e0] ;  /* 0x0008e00001bc7983 */ /* 0x0045620000300800 */
[----:B-1----:R-:W-:-:S03]  /*12c60*/  IMAD.MOV.U32 R183, RZ, RZ, R189 ;  /* 0x000000ffffb77224 */ /* 0x002fc600078e00bd */
[----:B------:R-:W-:Y:S04]  /*12c70*/  STL [R1+0x5b4], R22 ;  /* 0x0005b41601007387 */ /* 0x000fe80000100800 */
[----:B------:R1:W-:Y:S02]  /*12c80*/  STL [R1+0x5a8], R183 ;  /* 0x0005a8b701007387 */ /* 0x0003e40000100800 */
[----:B-1----:R-:W-:Y:S02]  /*12c90*/  IMAD.MOV.U32 R183, RZ, RZ, R23 ;  /* 0x000000ffffb77224 */ /* 0x002fe400078e0017 */
[----:B------:R2:W5:Y:S04]  /*12ca0*/  LDL.LU.64 R22, [R1+0x8d8] ;  /* 0x0008d80001167983 */ /* 0x0005680000300a00 */
[----:B---3--:R-:W-:Y:S04]  /*12cb0*/  STL [R1+0x5bc], R20 ;  /* 0x0005bc1401007387 */ /* 0x008fe80000100800 */
[----:B------:R1:W-:Y:S02]  /*12cc0*/  STL [R1+0x5b0], R183 ;  /* 0x0005b0b701007387 */ /* 0x0003e40000100800 */
[----:B-1----:R-:W-:-:S02]  /*12cd0*/  IMAD.MOV.U32 R183, RZ, RZ, R21 ;  /* 0x000000ffffb77224 */ /* 0x002fc400078e0015 */
[----:B------:R2:W5:Y:S04]  /*12ce0*/  LDL.LU.64 R20, [R1+0x8d0] ;  /* 0x0008d00001147983 */ /* 0x0005680000300a00 */
[----:B------:R-:W-:Y:S04]  /*12cf0*/  STL [R1+0x5c4], R18 ;  /* 0x0005c41201007387 */ /* 0x000fe80000100800 */
[----:B------:R1:W-:Y:S02]  /*12d00*/  STL [R1+0x5b8], R183 ;  /* 0x0005b8b701007387 */ /* 0x0003e40000100800 */
[----:B-1----:R-:W-:-:S02]  /*12d10*/  IMAD.MOV.U32 R183, RZ, RZ, R19 ;  /* 0x000000ffffb77224 */ /* 0x002fc400078e0013 */
[----:B------:R2:W5:Y:S04]  /*12d20*/  LDL.LU.64 R18, [R1+0x8c8] ;  /* 0x0008c80001127983 */ /* 0x0005680000300a00 */
[----:B----4-:R-:W-:Y:S04]  /*12d30*/  STL [R1+0x5cc], R16 ;  /* 0x0005cc1001007387 */ /* 0x010fe80000100800 */
[----:B------:R1:W-:Y:S02]  /*12d40*/  STL [R1+0x5c0], R183 ;  /* 0x0005c0b701007387 */ /* 0x0003e40000100800 */
[----:B-1----:R-:W-:-:S02]  /*12d50*/  IMAD.MOV.U32 R183, RZ, RZ, R17 ;  /* 0x000000ffffb77224 */ /* 0x002fc400078e0011 */
[----:B------:R2:W5:Y:S04]  /*12d60*/  LDL.LU.64 R16, [R1+0x8c0] ;  /* 0x0008c00001107983 */ /* 0x0005680000300a00 */
[----:B------:R-:W-:Y:S04]  /*12d70*/  STL [R1+0x5d4], R14 ;  /* 0x0005d40e01007387 */ /* 0x000fe80000100800 */
        /* <DEDUP_REMOVED lines=28> */
[----:B------:R1:W-:Y:S04]  /*12f40*/  STL [R1+0x600], R183 ;  /* 0x000600b701007387 */ /* 0x0003e80000100800 */
[----:B------:R-:W-:Y:S01]  /*12f50*/  STL [R1+0x614], R190 ;  /* 0x000614be01007387 */ /* 0x000fe20000100800 */
[----:B-1----:R-:W-:-:S05]  /*12f60*/  IMAD.MOV.U32 R183, RZ, RZ, R185 ;  /* 0x000000ffffb77224 */ /* 0x002fca00078e00b9 */
[----:B------:R1:W-:Y:S01]  /*12f70*/  STL [R1+0x608], R183 ;  /* 0x000608b701007387 */ /* 0x0003e20000100800 */
[----:B------:R-:W-:Y:S01]  /*12f80*/  UMOV UR4, 0xffffffff ;  /* 0xffffffff00047882 */ /* 0x000fe20000000000 */
[----:B-1----:R-:W-:-:S05]  /*12f90*/  IMAD.MOV.U32 R183, RZ, RZ, R191 ;  /* 0x000000ffffb77224 */ /* 0x002fca00078e00bf */
[----:B------:R1:W-:Y:S01]  /*12fa0*/  STL [R1+0x610], R183 ;  /* 0x000610b701007387 */ /* 0x0003e20000100800 */
[----:B------:R-:W-:Y:S01]  /*12fb0*/  SHF.R.S32.HI R190, RZ, 0x7, R44 ;  /* 0x00000007ffbe7819 */ /* 0x000fe2000001142c */
[----:B-1----:R-:W-:Y:S01]  /*12fc0*/  IMAD.U32 R183, RZ, RZ, UR4 ;  /* 0x00000004ffb77e24 */ /* 0x002fe2000f8e00ff */
[----:B------:R-:W-:-:S04]  /*12fd0*/  UMOV UR4, URZ ;  /* 0x0000003f00047c82 */ /* 0x000fc80008000000 */
[----:B------:R1:W-:Y:S01]  /*12fe0*/  STL [R1+0x648], R183 ;  /* 0x000648b701007387 */ /* 0x0003e20000100800 */
[----:B------:R-:W-:-:S03]  /*12ff0*/  IMAD.SHL.U32 R184, R178, 0x4, RZ ;  /* 0x00000004b2b87824 */ /* 0x000fc600078e00ff */
[----:B------:R3:W-:Y:S01]  /*13000*/  STL [R1+0x64c], R190 ;  /* 0x00064cbe01007387 */ /* 0x0007e20000100800 */
[----:B-1----:R-:W-:-:S04]  /*13010*/  SHF.R.S32.HI R183, RZ, 0x1f, R178 ;  /* 0x0000001fffb77819 */ /* 0x002fc800000114b2 */
[----:B------:R-:W-:Y:S01]  /*13020*/  SHF.L.U64.HI R183, R178, 0x2, R183 ;  /* 0x00000002b2b77819 */ /* 0x000fe200000102b7 */
[----:B---3--:R-:W-:Y:S02]  /*13030*/  VIADD R190, R190, 0xffffffff ;  /* 0xffffffffbebe7836 */ /* 0x008fe40000000000 */
[----:B------:R-:W-:-:S03]  /*13040*/  IMAD.U32 R178, RZ, RZ, UR4 ;  /* 0x00000004ffb27e24 */ /* 0x000fc6000f8e00ff */
[----:B------:R2:W-:Y:S04]  /*13050*/  STL [R1+0x660], R190 ;  /* 0x000660be01007387 */ /* 0x0005e80000100800 */
[----:B------:R2:W-:Y:S01]  /*13060*/  STL [R1+0x644], R178 ;  /* 0x000644b201007387 */ /* 0x0005e20000100800 */
[----:B------:R-:W-:Y:S01]  /*13070*/  SHF.R.S32.HI R185, RZ, 0x1f, R186 ;  /* 0x0000001fffb97819 */ /* 0x000fe200000114ba */
[----:B------:R-:W-:Y:S01]  /*13080*/  IMAD.MOV.U32 R200, RZ, RZ, R207 ;  /* 0x000000ffffc87224 */ /* 0x000fe200078e00cf */
[----:B------:R-:W-:Y:S01]  /*13090*/  CS2R R88, SRZ ;  /* 0x0000000000587805 */ /* 0x000fe2000001ff00 */
[----:B------:R-:W-:Y:S01]  /*130a0*/  IMAD.MOV.U32 R207, RZ, RZ, R214 ;  /* 0x000000ffffcf7224 */ /* 0x000fe200078e00d6 */
[----:B------:R-:W-:Y:S01]  /*130b0*/  SHF.L.U64.HI R185, R186, 0x2, R185 ;  /* 0x00000002bab97819 */ /* 0x000fe200000102b9 */
[----:B------:R-:W-:Y:S01]  /*130c0*/  IMAD.MOV.U32 R214, RZ, RZ, R223 ;  /* 0x000000ffffd67224 */ /* 0x000fe200078e00df */
[----:B------:R-:W-:Y:S01]  /*130d0*/  CS2R R90, SRZ ;  /* 0x00000000005a7805 */ /* 0x000fe2000001ff00 */
[----:B------:R-:W-:Y:S01]  /*130e0*/  IMAD.MOV.U32 R189, RZ, RZ, RZ ;  /* 0x000000ffffbd7224 */ /* 0x000fe200078e00ff */
        /* <DEDUP_REMOVED lines=40> */
[----:B------:R-:W-:Y:S01]  /*13370*/  IMAD.SHL.U32 R186, R186, 0x4, RZ ;  /* 0x00000004baba7824 */ /* 0x000fe200078e00ff */
        /* <DEDUP_REMOVED lines=21> */
[----:B--2---:R-:W-:-:S07]  /*134d0*/  CS2R R86, SRZ ;  /* 0x0000000000567805 */ /* 0x004fce000001ff00 */
.L_x_1:
[----:B--2---:R-:W2:Y:S01]  /*134e0*/  LDL.LU R190, [R1+0x648] ;  /* 0x0006480001be7983 */ /* 0x004ea20000300800 */
[----:B------:R-:W-:-:S04]  /*134f0*/  DEPBAR.LE SB0, 0x0 ;  /* 0x000080000000791a */ /* 0x000fc80000000000 */
[----:B------:R-:W3:Y:S01]  /*13500*/  LDL R178, [R1+0x658] ;  /* 0x0006580001b27983 */ /* 0x000ee20000100800 */
[----:B------:R-:W-:Y:S06]  /*13510*/  BAR.SYNC.DEFER_BLOCKING 0x0 ;  /* 0x0000000000007b1d */ /* 0x000fec0000010000 */
[----:B------:R-:W-:Y:S01]  /*13520*/  UMOV UR7, 0x40000040 ;  /* 0x4000004000077882 */ /* 0x000fe20000000000 */
[----:B-----5:R1:W-:Y:S04]  /*13530*/  STL [R1+0x888], R0 ;  /* 0x0008880001007387 */ /* 0x0203e80000100800 */
[----:B-1----:R-:W4:Y:S01]  /*13540*/  LDL.LU R0, [R1+0x644] ;  /* 0x0006440001007983 */ /* 0x002f220000300800 */
[----:B------:R-:W-:Y:S01]  /*13550*/  WARPGROUP.ARRIVE ;  /* 0x00000000000079c5 */ /* 0x000fe20000000000 */
[----:B--2---:R-:W-:-:S02]  /*13560*/  R2UR UR4, R190 ;  /* 0x00000000be0472ca */ /* 0x004fc400000e0000 */
[----:B---3--:R-:W-:-:S11]  /*13570*/  R2UR UR20, R178 ;  /* 0x00000000b21472ca */ /* 0x008fd600000e0000 */
[----:B------:R-:W-:-:S04]  /*13580*/  UIADD3 UR4, UR4, 0x1, URZ ;  /* 0x0000000104047890 */ /* 0x000fc8000fffe03f */
[----:B------:R-:W-:-:S04]  /*13590*/  UISETP.GT.AND UP0, UPT, UR4, 0x1, UPT ;  /* 0x000000010400788c */ /* 0x000fc8000bf04270 */
[----:B------:R-:W-:-:S04]  /*135a0*/  USEL UR5, UR4, URZ, !UP0 ;  /* 0x0000003f04057287 */ /* 0x000fc8000c000000 */
[----:B------:R-:W-:Y:S02]  /*135b0*/  ULEA UR4, UR5, UR20, 0x10 ;  /* 0x0000001405047291 */ /* 0x000fe4000f8e803f */
[----:B------:R-:W-:Y:S02]  /*135c0*/  IMAD.U32 R178, RZ, RZ, UR5 ;  /* 0x00000005ffb27e24 */ /* 0x000fe4000f8e00ff */
[----:B------:R-:W-:Y:S02]  /*135d0*/  UIADD3 UR5, UR4, 0x20000, URZ ;  /* 0x0002000004057890 */ /* 0x000fe4000fffe03f */
[----:B------:R-:W-:Y:S02]  /*135e0*/  USHF.R.U32.HI UR4, URZ, 0x4, UR4 ;  /* 0x000000043f047899 */ /* 0x000fe40008011604 */
[----:B------:R-:W-:Y:S02]  /*135f0*/  USHF.R.U32.HI UR5, URZ, 0x4, UR5 ;  /* 0x000000043f057899 */ /* 0x000fe40008011605 */
[----:B------:R-:W-:-:S02]  /*13600*/  USGXT.U32 UR4, UR4, 0xe ;  /* 0x0000000e0404789a */ /* 0x000fc40008000000 */
[----:B------:R-:W-:-:S03]  /*13610*/  USGXT.U32 UR6, UR5, 0xe ;  /* 0x0000000e0506789a */ /* 0x000fc60008000000 */
[----:B------:R-:W-:-:S06]  /*13620*/  UMOV UR5, 0x40000040 ;  /* 0x4000004000057882 */ /* 0x000fcc0000000000 */
[----:B------:R-:W-:Y:S01]  /*13630*/  HGMMA.64x128x8.F32.TF32 R88, gdesc[UR4], R88 ;  /* 0x05e00000045879f0 */ /* 0x000fe20008702858 */
[----:B------:R-:W-:Y:S02]  /*13640*/  UIADD3 UR8, UP0, UR4, 0x2, URZ ;  /* 0x0000000204087890 */ /* 0x000fe4000ff1e03f */
[----:B------:R-:W-:Y:S01]  /*13650*/  UIADD3 UR10, UP1, UR6, 0x2, URZ ;  /* 0x00000002060a7890 */ /* 0x000fe2000ff3e03f */
[----:B------:R-:W-:Y:S01]  /*13660*/  UMOV UR4, URZ ;  /* 0x0000003f00047c82 */ /* 0x000fe20008000000 */
[----:B------:R-:W-:Y:S01]  /*13670*/  UMOV UR5, URZ ;  /* 0x0000003f00057c82 */ /* 0x000fe20008000000 */
[----:B------:R-:W-:Y:S02]  /*13680*/  UIADD3.X UR9, UR4, 0x40000040, URZ, UP0, !UPT ;  /* 0x4000004004097890 */ /* 0x000fe400087fe43f */
[----:B------:R-:W-:-:S09]  /*13690*/  UIADD3.X UR11, UR5, 0x40000040, URZ, UP1, !UPT ;  /* 0x40000040050b7890 */ /* 0x000fd20008ffe43f */
[----:B------:R-:W-:Y:S01]  /*136a0*/  HGMMA.64x128x8.F32.TF32 R88, gdesc[UR8], R88 ;  /* 0x05e00000085879f0 */ /* 0x000fe20008702858 */
[----:B------:R-:W-:Y:S02]  /*136b0*/  UIADD3.64 UR12, UR8, 0x2, URZ ;  /* 0x00000002080c7897 */ /* 0x000fe4000fffe03f */
[----:B------:R-:W-:-:S09]  /*136c0*/  UIADD3.64 UR14, UR10, 0x2, URZ ;  /* 0x000000020a0e7897 */ /* 0x000fd2000fffe03f */
[----:B------:R-:W-:Y:S01]  /*136d0*/  HGMMA.64x128x8.F32.TF32 R88, gdesc[UR12], R88 ;  /* 0x05e000000c5879f0 */ /* 0x000fe20008702858 */
[----:B------:R-:W-:Y:S02]  /*136e0*/  UIADD3.64 UR12, UR8, 0x4, URZ ;  /* 0x00000004080c7897 */ /* 0x000fe4000fffe03f */
[----:B------:R-:W-:Y:S02]  /*136f0*/  UIADD3.64 UR14, UR10, 0x4, URZ ;  /* 0x000000040a0e7897 */ /* 0x000fe4000fffe03f */
[----:B------:R-:W-:Y:S02]  /*13700*/  UIADD3.64 UR16, UR8, 0x3fe, URZ ;  /* 0x000003fe08107897 */ /* 0x000fe4000fffe03f */
[----:B------:R-:W-:-:S05]  /*13710*/  UIADD3.64 UR18, UR10, 0x3fe, URZ ;  /* 0x000003fe0a127897 */ /* 0x000fca000fffe03f */
[----:B------:R-:W-:Y:S02]  /*13720*/  HGMMA.64x128x8.F32.TF32 R88, gdesc[UR12], R88 ;  /* 0x05e000000c5879f0 */ /* 0x000fe40008702858 */
[----:B------:R-:W-:Y:S01]  /*13730*/  UMOV UR4, UR18 ;  /* 0x0000001200047c82 */ /* 0x000fe20008000000 */
[----:B------:R-:W-:-:S09]  /*13740*/  UMOV UR5, UR19 ;  /* 0x0000001300057c82 */ /* 0x000fd20008000000 */
[----:B------:R-:W-:Y:S01]  /*13750*/  HGMMA.64x128x8.F32.TF32 R88, gdesc[UR16], R88 ;  /* 0x05e00000105879f0 */ /* 0x000fe20008702858 */
[----:B------:R-:W-:Y:S02]  /*13760*/  UIADD3.64 UR16, UR8, 0x400, URZ ;  /* 0x0000040008107897 */ /* 0x000fe4000fffe03f */
[----:B------:R-:W-:Y:S02]  /*13770*/  UIADD3.64 UR18, UR10, 0x400, URZ ;  /* 0x000004000a127897 */ /* 0x000fe4000fffe03f */
[----:B------:R-:W-:-:S07]  /*13780*/  UIADD3.64 UR22, UR10, 0x402, URZ ;  /* 0x000004020a167897 */ /* 0x000fce000fffe03f */
[----:B------:R-:W-:Y:S01]  /*13790*/  HGMMA.64x128x8.F32.TF32 R88, gdesc[UR16], R88 ;  /* 0x05e00000105879f0 */ /* 0x000fe20008702858 */
[----:B------:R-:W-:Y:S01]  /*137a0*/  UMOV UR17, UR20 ;  /* 0x0000001400117c82 */ /* 0x000fe20008000000 */
[----:B------:R-:W-:Y:S02]  /*137b0*/  UIADD3.64 UR20, UR8, 0x402, URZ ;  /* 0x0000040208147897 */ /* 0x000fe4000fffe03f */
[----:B------:R-:W-:Y:S02]  /*137c0*/  UIADD3.64 UR24, UR8, 0x404, URZ ;  /* 0x0000040408187897 */ /* 0x000fe4000fffe03f */
[----:B------:R-:W-:-:S06]  /*137d0*/  UIADD3.64 UR26, UR10, 0x404, URZ ;  /* 0x000004040a1a7897 */ /* 0x000fcc000fffe03f */
[----:B------:R-:W-:Y:S01]  /*137e0*/  HGMMA.64x128x8.F32.TF32 R88, gdesc[UR20], R88 ;  /* 0x05e00000145879f0 */ /* 0x000fe20008702858 */
[----:B------:R-:W-:Y:S02]  /*137f0*/  UIADD3.64 UR28, UR8, 0x7fe, URZ ;  /* 0x000007fe081c7897 */ /* 0x000fe4000fffe03f */
[----:B------:R-:W-:-:S09]  /*13800*/  UIADD3.64 UR30, UR10, 0x7fe, URZ ;  /* 0x000007fe0a1e7897 */ /* 0x000fd2000fffe03f */
        /* <DEDUP_REMOVED lines=19> */
[----:B------:R-:W-:Y:S01]  /*13940*/  UMOV UR20, UR4 ;  /* 0x0000000400147c82 */ /* 0x000fe20008000000 */
[----:B------:R-:W-:Y:S01]  /*13950*/  UMOV UR21, UR5 ;  /* 0x0000000500157c82 */ /* 0x000fe20008000000 */
[----:B------:R-:W-:Y:S02]  /*13960*/  UIADD3.64 UR56, UR8, 0xc04, URZ ;  /* 0x00000c0408387897 */ /* 0x000fe4000fffe03f */
[----:B------:R-:W-:Y:S02]  /*13970*/  UIADD3.64 UR58, UR10, 0xc04, URZ ;  /* 0x00000c040a3a7897 */ /* 0x000fe4000fffe03f */
[----:B------:R-:W-:-:S05]  /*13980*/  UIADD3.64 UR4, UR8, 0x1fe, URZ ;  /* 0x000001fe08047897 */ /* 0x000fca000fffe03f */
[----:B------:R-:W-:-:S12]  /*13990*/  HGMMA.64x128x8.F32.TF32 R88, gdesc[UR52], R88 ;  /* 0x05e00000345879f0 */ /* 0x000fd80008702858 */
[----:B------:R-:W-:-:S12]  /*139a0*/  HGMMA.64x128x8.F32.TF32 R88, gdesc[UR56], R88 ;  /* 0x05e00000385879f0 */ /* 0x000fd80008702858 */
[----:B------:R-:W-:Y:S01]  /*139b0*/  HGMMA.64x128x8.F32.TF32 R24, gdesc[UR4], R24 ;  /* 0x05e00000041879f0 */ /* 0x000fe20008702818 */
[----:B------:R-:W-:Y:S01]  /*139c0*/  UIADD3.64 UR4, UR8, 0x200, URZ ;  /* 0x0000020008047897 */ /* 0x000fe2000fffe03f */
[----:B------:R-:W-:Y:S01]  /*139d0*/  UMOV UR6, UR10 ;  /* 0x0000000a00067c82 */ /* 0x000fe20008000000 */
[----:B------:R-:W-:Y:S01]  /*139e0*/  UMOV UR7, UR11 ;  /* 0x0000000b00077c82 */ /* 0x000fe20008000000 */
[----:B------:R-:W-:-:S08]  /*139f0*/  UIADD3.64 UR12, UR10, 0x2, URZ ;  /* 0x000000020a0c7897 */ /* 0x000fd0000fffe03f */
[----:B------:R-:W-:Y:S01]  /*13a00*/  HGMMA.64x128x8.F32.TF32 R24, gdesc[UR4], R24 ;  /* 0x05e00000041879f0 */ /* 0x000fe20008702818 */
[----:B------:R-:W-:Y:S01]  /*13a10*/  UIADD3.64 UR4, UR8, 0x202, URZ ;  /* 0x0000020208047897 */ /* 0x000fe2000fffe03f */
[----:B------:R-:W-:Y:S01]  /*13a20*/  UMOV UR6, UR12 ;  /* 0x0000000c00067c82 */ /* 0x000fe20008000000 */
[----:B------:R-:W-:Y:S01]  /*13a30*/  UMOV UR7, UR13 ;  /* 0x0000000d00077c82 */ /* 0x000fe20008000000 */
[----:B------:R-:W-:-:S08]  /*13a40*/  UIADD3.64 UR12, UR8, 0x204, URZ ;  /* 0x00000204080c7897 */ /* 0x000fd0000fffe03f */
[----:B------:R-:W-:Y:S01]  /*13a50*/  HGMMA.64x128x8.F32.TF32 R24, gdesc[UR4], R24 ;  /* 0x05e00000041879f0 */ /* 0x000fe20008702818 */
[----:B------:R-:W-:-:S11]  /*13a60*/  UIADD3.64 UR4, UR8, 0x5fe, URZ ;  /* 0x000005fe08047897 */ /* 0x000fd6000fffe03f */
[----:B------:R-:W-:Y:S01]  /*13a70*/  HGMMA.64x128x8.F32.TF32 R24, gdesc[UR12], R24 ;  /* 0x05e000000c1879f0 */ /* 0x000fe20008702818 */
[----:B------:R-:W-:Y:S01]  /*13a80*/  UMOV UR6, UR20 ;  /* 0x0000001400067c82 */ /* 0x000fe20008000000 */
[----:B------:R-:W-:Y:S01]  /*13a90*/  UMOV UR7, UR21 ;  /* 0x0000001500077c82 */ /* 0x000fe20008000000 */
[----:B------:R-:W-:Y:S01]  /*13aa0*/  UMOV UR11, UR17 ;  /* 0x00000011000b7c82 */ /* 0x000fe20008000000 */
[----:B------:R-:W-:-:S08]  /*13ab0*/  UIADD3.64 UR16, UR8, 0x600, URZ ;  /* 0x0000060008107897 */ /* 0x000fd0000fffe03f */
[----:B------:R-:W-:Y:S01]  /*13ac0*/  HGMMA.64x128x8.F32.TF32 R24, gdesc[UR4], R24 ;  /* 0x05e00000041879f0 */ /* 0x000fe20008702818 */
[----:B------:R-:W-:-:S11]  /*13ad0*/  UIADD3.64 UR20, UR8, 0x602, URZ ;  /* 0x0000060208147897 */ /* 0x000fd6000fffe03f */
        /* <DEDUP_REMOVED lines=15> */
[----:B------:R1:W-:Y:S04]  /*13bd0*/  STL [R1+0x648], R178 ;  /* 0x000648b201007387 */ /* 0x0003e80000100800 */
[----:B------:R-:W2:Y:S01]  /*13be0*/  LDL R190, [R1+0x660] ;  /* 0x0006600001be7983 */ /* 0x000ea20000100800 */
[----:B-1----:R-:W1:Y:S01]  /*13bf0*/  LDC R178, c[0x0][0x230] ;  /* 0x00008c00ffb27b82 */ /* 0x002e620000000800 */
[----:B----4-:R-:W-:Y:S01]  /*13c00*/  R2UR UR10, R0 ;  /* 0x00000000000a72ca */ /* 0x010fe200000e0000 */
[----:B------:R-:W-:-:S04]  /*13c10*/  VIADD R0, R189, 0x1 ;  /* 0x00000001bd007836 */ /* 0x000fc80000000000 */
[----:B------:R-:W-:Y:S01]  /*13c20*/  HGMMA.64x128x8.F32.TF32 R24, gdesc[UR48], R24 ;  /* 0x05e00000301879f0 */ /* 0x000fe20008702818 */
[----:B------:R3:W-:Y:S01]  /*13c30*/  STL [R1+0x890], R0 ;  /* 0x0008900001007387 */ /* 0x0007e20000100800 */
[----:B------:R-:W-:-:S03]  /*13c40*/  UIADD3.64 UR52, UR8, 0xe02, URZ ;  /* 0x00000e0208347897 */ /* 0x000fc6000fffe03f */
[----:B------:R-:W4:Y:S01]  /*13c50*/  LDL.LU R191, [R1+0x61c] ;  /* 0x00061c0001bf7983 */ /* 0x000f220000300800 */
[----:B-1----:R-:W-:-:S03]  /*13c60*/  IMAD R178, R0, -0x80, R178 ;  /* 0xffffff8000b27824 */ /* 0x002fc600078e02b2 */
[----:B---3--:R-:W3:Y:S03]  /*13c70*/  LDL.LU R0, [R1+0x618] ;  /* 0x0006180001007983 */ /* 0x008ee60000300800 */
[----:B------:R-:W-:Y:S01]  /*13c80*/  HGMMA.64x128x8.F32.TF32 R24, gdesc[UR52], R24 ;  /* 0x05e00000341879f0 */ /* 0x000fe20008702818 */
[----:B------:R-:W-:Y:S01]  /*13c90*/  UIADD3.64 UR56, UR8, 0xe04, URZ ;  /* 0x00000e0408387897 */ /* 0x000fe2000fffe03f */
[----:B------:R-:W-:-:S10]  /*13ca0*/  ISETP.GT.AND P1, PT, R178, RZ, PT ;  /* 0x000000ffb200720c */ /* 0x000fd40003f24270 */
[----:B------:R-:W-:Y:S01]  /*13cb0*/  HGMMA.64x128x8.F32.TF32 R24, gdesc[UR56], R24, gsb0 ;  /* 0x05e00000381879f0 */ /* 0x000fe20008002818 */
[----:B--2---:R-:W-:Y:S02]  /*13cc0*/  ISETP.GE.AND P0, PT, R189, R190, PT ;  /* 0x000000bebd00720c */ /* 0x004fe40003f06270 */
[----:B------:R-:W-:Y:S01]  /*13cd0*/  SEL R189, RZ, 0x4, !P1 ;  /* 0x00000004ffbd7807 */ /* 0x000fe20004800000 */
[----:B------:R-:W-:Y:S01]  /*13ce0*/  UIADD3 UR4, UR10, 0x1, URZ ;  /* 0x000000010a047890 */ /* 0x000fe2000fffe03f */
[----:B------:R-:W-:Y:S02]  /*13cf0*/  ISETP.GT.AND P1, PT, R178, 0x1, PT ;  /* 0x00000001b200780c */ /* 0x000fe40003f24270 */
[----:B------:R-:W-:Y:S01]  /*13d00*/  SEL R189, R189, RZ, !P0 ;  /* 0x000000ffbdbd7207 */ /* 0x000fe20004000000 */
[----:B------:R-:W-:-:S03]  /*13d10*/  UISETP.GT.AND UP0, UPT, UR4, 0x1, UPT ;  /* 0x000000010400788c */ /* 0x000fc6000bf04270 */
[----:B------:R-:W-:Y:S02]  /*13d20*/  ISETP.NE.U32.AND P2, PT, R189, RZ, PT ;  /* 0x000000ffbd00720c */ /* 0x000fe40003f45070 */
[----:B------:R-:W-:Y:S01]  /*13d30*/  SEL R189, RZ, 0x4, !P1 ;  /* 0x00000004ffbd7807 */ /* 0x000fe20004800000 */
[----:B------:R-:W-:-:S03]  /*13d40*/  USEL UR5, UR4, URZ, !UP0 ;  /* 0x0000003f04057287 */ /* 0x000fc6000c000000 */
[----:B------:R-:W-:Y:S01]  /*13d50*/  SEL R189, R189, RZ, !P0 ;  /* 0x000000ffbdbd7207 */ /* 0x000fe20004000000 */
[----:B------:R-:W-:Y:S01]  /*13d60*/  ULEA UR4, UR5, UR11, 0x10 ;  /* 0x0000000b05047291 */ /* 0x000fe2000f8e803f */
[-C--:B-----5:R-:W-:Y:S02]  /*13d70*/  IADD3 R4, P3, R4, R184.reuse, RZ ;  /* 0x000000b804047210 */ /* 0x0a0fe40007f7e0ff */
[----:B------:R-:W-:Y:S01]  /*13d80*/  ISETP.NE.U32.AND P1, PT, R189, RZ, PT ;  /* 0x000000ffbd00720c */ /* 0x000fe20003f25070 */
[----:B------:R-:W-:Y:S01]  /*13d90*/  IMAD.U32 R189, RZ, RZ, UR5 ;  /* 0x00000005ffbd7e24 */ /* 0x000fe2000f8e00ff */
[----:B------:R-:W-:Y:S01]  /*13da0*/  IADD3 R6, P4, R6, R184, RZ ;  /* 0x000000b806067210 */ /* 0x000fe20007f9e0ff */
[----:B------:R-:W-:-:S03]  /*13db0*/  IMAD.X R5, R5, 0x1, R183, P3 ;  /* 0x0000000105057824 */ /* 0x000fc600018e06b7 */
[----:B------:R1:W-:Y:S01]  /*13dc0*/  STL [R1+0x644], R189 ;  /* 0x000644bd01007387 */ /* 0x0003e20000100800 */
[----:B------:R-:W-:Y:S02]  /*13dd0*/  IMAD.X R7, R7, 0x1, R183, P4 ;  /* 0x0000000107077824 */ /* 0x000fe400020e06b7 */
[----:B-1----:R-:W-:Y:S01]  /*13de0*/  VIADD R189, R3, UR4 ;  /* 0x0000000403bd7c36 */ /* 0x002fe20008000000 */
[-C--:B------:R-:W-:Y:S02]  /*13df0*/  IADD3 R8, P3, R8, R184.reuse, RZ ;  /* 0x000000b808087210 */ /* 0x080fe40007f7e0ff */
[----:B------:R-:W-:-:S03]  /*13e00*/  IADD3 R10, P4, R10, R184, RZ ;  /* 0x000000b80a0a7210 */ /* 0x000fc60007f9e0ff */
[--C-:B------:R-:W-:Y:S02]  /*13e10*/  IMAD.X R9, R9, 0x1, R183.reuse, P3 ;  /* 0x0000000109097824 */ /* 0x100fe400018e06b7 */
[----:B------:R-:W-:Y:S01]  /*13e20*/  IMAD.X R11, R11, 0x1, R183, P4 ;  /* 0x000000010b0b7824 */ /* 0x000fe200020e06b7 */
[----:B------:R-:W-:Y:S04]  /*13e30*/  STL [R1+0x894], R4 ;  /* 0x0008940401007387 */ /* 0x000fe80000100800 */
[----:B------:R-:W-:Y:S01]  /*13e40*/  STL [R1+0x88c], R5 ;  /* 0x00088c0501007387 */ /* 0x000fe20000100800 */
[----:B------:R-:W-:Y:S02]  /*13e50*/  WARPGROUP.DEPBAR.LE gsb0, 0x1 ;  /* 0x00008000000079c5 */ /* 0x000fe40000010100 */
[----:B------:R-:W-:Y:S06]  /*13e60*/  BAR.SYNC.DEFER_BLOCKING 0x0 ;  /* 0x0000000000007b1d */ /* 0x000fec0000010000 */
[----:B------:R-:W-:Y:S01]  /*13e70*/  @!PT LDS RZ, [RZ] ;  /* 0x00000000fffff984 */ /* 0x000fe20000000800 */
[----:B------:R-:W-:Y:S01]  /*13e80*/  @!PT LDS RZ, [RZ] ;  /* 0x00000000fffff984 */ /* 0x000fe20000000800 */
[----:B------:R-:W-:Y:S01]  /*13e90*/  @!PT LDS RZ, [RZ] ;  /* 0x00000000fffff984 */ /* 0x000fe20000000800 */
[----:B------:R-:W-:Y:S04]  /*13ea0*/  LDGSTS.E [R189], desc[UR60][R4.64], P2 ;  /* 0x0000000004bd7fae */ /* 0x000fe8000912187c */
[----:B------:R-:W-:Y:S01]  /*13eb0*/  LDGSTS.E [R189+0x4], desc[UR60][R6.64], P1 ;  /* 0x0000400006bd7fae */ /* 0x000fe2000892187c */
[----:B------:R-:W-:-:S04]  /*13ec0*/  ISETP.GT.AND P1, PT, R178, 0x2, PT ;  /* 0x00000002b200780c */ /* 0x000fc80003f24270 */
[----:B------:R-:W-:Y:S02]  /*13ed0*/  SEL R190, RZ, 0x4, !P1 ;  /* 0x00000004ffbe7807 */ /* 0x000fe40004800000 */
[----:B------:R-:W-:Y:S02]  /*13ee0*/  ISETP.GT.AND P1, PT, R178, 0x3, PT ;  /* 0x00000003b200780c */ /* 0x000fe40003f24270 */
[----:B------:R-:W-:-:S04]  /*13ef0*/  SEL R190, R190, RZ, !P0 ;  /* 0x000000ffbebe7207 */ /* 0x000fc80004000000 */
[----:B------:R-:W-:Y:S02]  /*13f00*/  ISETP.NE.U32.AND P2, PT, R190, RZ, PT ;  /* 0x000000ffbe00720c */ /* 0x000fe40003f45070 */
[----:B------:R-:W-:-:S04]  /*13f10*/  SEL R190, RZ, 0x4, !P1 ;  /* 0x00000004ffbe7807 */ /* 0x000fc80004800000 */
[----:B------:R-:W-:-:S04]  /*13f20*/  SEL R190, R190, RZ, !P0 ;  /* 0x000000ffbebe7207 */ /* 0x000fc80004000000 */
[----:B------:R-:W-:-:S03]  /*13f30*/  ISETP.NE.U32.AND P1, PT, R190, RZ, PT ;  /* 0x000000ffbe00720c */ /* 0x000fc60003f25070 */
[----:B------:R-:W-:Y:S10]  /*13f40*/  LDGSTS.E [R189+0x8], desc[UR60][R8.64], P2 ;  /* 0x0000800008bd7fae */ /* 0x000ff4000912187c */
[----:B------:R-:W-:Y:S01]  /*13f50*/  LDGSTS.E [R189+0xc], desc[UR60][R10.64], P1 ;  /* 0x0000c0000abd7fae */ /* 0x000fe2000892187c */
[----:B------:R-:W-:-:S04]  /*13f60*/  ISETP.GT.AND P1, PT, R178, 0x20, PT ;  /* 0x00000020b200780c */ /* 0x000fc80003f24270 */
[----:B------:R-:W-:Y:S02]  /*13f70*/  SEL R190, RZ, 0x4, !P1 ;  /* 0x00000004ffbe7807 */ /* 0x000fe40004800000 */
[----:B------:R-:W-:Y:S02]  /*13f80*/  ISETP.GT.AND P1, PT, R178, 0x21, PT ;  /* 0x00000021b200780c */ /* 0x000fe40003f24270 */
[----:B------:R-:W-:Y:S02]  /*13f90*/  SEL R190, R190, RZ, !P0 ;  /* 0x000000ffbebe7207 */ /* 0x000fe40004000000 */
[----:B----4-:R-:W-:Y:S02]  /*13fa0*/  IADD3 R191, P3, R191, R184, RZ ;  /* 0x000000b8bfbf7210 */ /* 0x010fe40007f7e0ff */
[----:B------:R-:W-:Y:S02]  /*13fb0*/  ISETP.NE.U32.AND P2, PT, R190, RZ, PT ;  /* 0x000000ffbe00720c */ /* 0x000fe40003f45070 */
[----:B------:R-:W-:Y:S01]  /*13fc0*/  SEL R190, RZ, 0x4, !P1 ;  /* 0x00000004ffbe7807 */ /* 0x000fe20004800000 */
[----:B------:R-:W-:Y:S01]  /*13fd0*/  IMAD.X R196, R196, 0x1, R183, P3 ;  /* 0x00000001c4c47824 */ /* 0x000fe200018e06b7 */
[----:B------:R-:W-:Y:S02]  /*13fe0*/  STL [R1+0x89c], R6 ;  /* 0x00089c0601007387 */ /* 0x000fe40000100800 */
[----:B------:R-:W-:-:S02]  /*13ff0*/  SEL R190, R190, RZ, !P0 ;  /* 0x000000ffbebe7207 */ /* 0x000fc40004000000 */
[----:B------:R-:W-:Y:S01]  /*14000*/  STL [R1+0x898], R7 ;  /* 0x0008980701007387 */ /* 0x000fe20000100800 */
[----:B---3--:R-:W-:Y:S02]  /*14010*/  IADD3 R0, P4, R0, R184, RZ ;  /* 0x000000b800007210 */ /* 0x008fe40007f9e0ff */
[----:B------:R-:W-:Y:S01]  /*14020*/  ISETP.NE.U32.AND P1, PT, R190, RZ, PT ;  /* 0x000000ffbe00720c */ /* 0x000fe20003f25070 */
[----:B------:R-:W-:Y:S01]  /*14030*/  STL [R1+0x8a0], R9 ;  /* 0x0008a00901007387 */ /* 0x000fe20000100800 */
[----:B------:R-:W-:-:S03]  /*14040*/  IMAD.MOV.U32 R190, RZ, RZ, R191 ;  /* 0x000000ffffbe7224 */ /* 0x000fc600078e00bf */
[----:B------:R1:W-:Y:S01]  /*14050*/  STL [R1+0x61c], R191 ;  /* 0x00061cbf01007387 */ /* 0x0003e20000100800 */
[----:B------:R-:W-:Y:S01]  /*14060*/  IMAD.X R197, R197, 0x1, R183, P4 ;  /* 0x00000001c5c57824 */ /* 0x000fe200020e06b7 */
[----:B-1----:R-:W-:-:S05]  /*14070*/  MOV R191, R196 ;  /* 0x000000c400bf7202 */ /* 0x002fca0000000f00 */
[----:B------:R1:W-:Y:S02]  /*14080*/  LDGSTS.E [R189+0x4000], desc[UR60][R190.64], P2 ;  /* 0x04000000bebd7fae */ /* 0x0003e4000912187c */
[----:B-1----:R-:W-:Y:S02]  /*14090*/  IMAD.MOV.U32 R190, RZ, RZ, R0 ;  /* 0x000000ffffbe7224 */ /* 0x002fe400078e0000 */
[----:B------:R-:W-:-:S05]  /*140a0*/  IMAD.MOV.U32 R191, RZ, RZ, R197 ;  /* 0x000000ffffbf7224 */ /* 0x000fca00078e00c5 */
[----:B------:R1:W-:Y:S01]  /*140b0*/  LDGSTS.E [R189+0x4004], desc[UR60][R190.64], P1 ;  /* 0x04004000bebd7fae */ /* 0x0003e2000892187c */
[----:B------:R-:W-:-:S04]  /*140c0*/  ISETP.GT.AND P1, PT, R178, 0x22, PT ;  /* 0x00000022b200780c */ /* 0x000fc80003f24270 */
[----:B-1----:R-:W-:Y:S02]  /*140d0*/  SEL R190, RZ, 0x4, !P1 ;  /* 0x00000004ffbe7807 */ /* 0x002fe40004800000 */
[----:B------:R-:W-:Y:S02]  /*140e0*/  ISETP.GT.AND P1, PT, R178, 0x23, PT ;  /* 0x00000023b200780c */ /* 0x000fe40003f24270 */
[----:B------:R-:W-:Y:S02]  /*140f0*/  SEL R190, R190, RZ, !P0 ;  /* 0x000000ffbebe7207 */ /* 0x000fe40004000000 */
[----:B------:R-:W-:Y:S02]  /*14100*/  IADD3 R199, P3, R199, R184, RZ ;  /* 0x000000b8c7c77210 */ /* 0x000fe40007f7e0ff */
[----:B------:R-:W-:Y:S02]  /*14110*/  ISETP.NE.U32.AND P2, PT, R190, RZ, PT ;  /* 0x000000ffbe00720c */ /* 0x000fe40003f45070 */
[----:B------:R-:W-:Y:S01]  /*14120*/  SEL R190, RZ, 0x4, !P1 ;  /* 0x00000004ffbe7807 */ /* 0x000fe20004800000 */
[----:B------:R-:W-:-:S03]  /*14130*/  IMAD.X R198, R198, 0x1, R183, P3 ;  /* 0x00000001c6c67824 */ /* 0x000fc600018e06b7 */
[----:B------:R-:W-:Y:S02]  /*14140*/  SEL R190, R190, RZ, !P0 ;  /* 0x000000ffbebe7207 */ /* 0x000fe40004000000 */
[----:B------:R-:W-:Y:S02]  /*14150*/  IADD3 R201, P4, R201, R184, RZ ;  /* 0x000000b8c9c97210 */ /* 0x000fe40007f9e0ff */
[----:B------:R-:W-:Y:S01]  /*14160*/  ISETP.NE.U32.AND P1, PT, R190, RZ, PT ;  /* 0x000000ffbe00720c */ /* 0x000fe20003f25070 */
[----:B------:R-:W-:Y:S02]  /*14170*/  IMAD.MOV.U32 R190, RZ, RZ, R199 ;  /* 0x000000ffffbe7224 */ /* 0x000fe400078e00c7 */
[----:B------:R-:W-:Y:S02]  /*14180*/  IMAD.MOV.U32 R191, RZ, RZ, R198 ;  /* 0x000000ffffbf7224 */ /* 0x000fe400078e00c6 */
[----:B------:R-:W-:Y:S01]  /*14190*/  IMAD.X R200, R200, 0x1, R183, P4 ;  /* 0x00000001c8c87824 */ /* 0x000fe200020e06b7 */
[----:B------:R1:W-:Y:S04]  /*141a0*/  STL [R1+0x618], R0 ;  /* 0x0006180001007387 */ /* 0x0003e80000100800 */
[----:B------:R-:W2:Y:S04]  /*141b0*/  LDL.LU R223, [R1+0x1c] ;  /* 0x00001c0001df7983 */ /* 0x000ea80000300800 */
[----:B------:R3:W-:Y:S04]  /*141c0*/  LDGSTS.E [R189+0x4008], desc[UR60][R190.64], P2 ;  /* 0x04008000bebd7fae */ /* 0x0007e8000912187c */
[----:B------:R-:W4:Y:S04]  /*141d0*/  LDL.LU R9, [R1+0x20] ;  /* 0x0000200001097983 */ /* 0x000f280000300800 */
[----:B------:R-:W4:Y:S01]  /*141e0*/  LDL.LU R7, [R1+0x24] ;  /* 0x0000240001077983 */ /* 0x000f220000300800 */
[----:B---3--:R-:W-:-:S03]  /*141f0*/  IMAD.MOV.U32 R190, RZ, RZ, R201 ;  /* 0x000000ffffbe7224 */ /* 0x008fc600078e00c9 */
[----:B------:R-:W3:Y:S01]  /*14200*/  LDL.LU R6, [R1+0x28] ;  /* 0x0000280001067983 */ /* 0x000ee20000300800 */
[----:B------:R-:W-:-:S03]  /*14210*/  IMAD.MOV.U32 R191, RZ, RZ, R200 ;  /* 0x000000ffffbf7224 */ /* 0x000fc600078e00c8 */
[----:B------:R-:W3:Y:S04]  /*14220*/  LDL.LU R5, [R1+0x2c] ;  /* 0x00002c0001057983 */ /* 0x000ee80000300800 */
[----:B------:R-:W3:Y:S04]  /*14230*/  LDL.LU R4, [R1+0x30] ;  /* 0x0000300001047983 */ /* 0x000ee80000300800 */
[----:B-1----:R-:W3:Y:S04]  /*14240*/  LDL.LU R0, [R1+0x34] ;  /* 0x0000340001007983 */ /* 0x002ee80000300800 */
[----:B------:R1:W-:Y:S04]  /*14250*/  LDGSTS.E [R189+0x400c], desc[UR60][R190.64], P1 ;  /* 0x0400c000bebd7fae */ /* 0x0003e8000892187c */
[----:B------:R-:W3:Y:S01]  /*14260*/  LDL.LU R191, [R1+0x18] ;  /* 0x0000180001bf7983 */ /* 0x000ee20000300800 */
[----:B------:R-:W-:-:S04]  /*14270*/  ISETP.GT.AND P1, PT, R178, 0x40, PT ;  /* 0x00000040b200780c */ /* 0x000fc80003f24270 */
[----:B-1----:R-:W-:Y:S02]  /*14280*/  SEL R190, RZ, 0x4, !P1 ;  /* 0x00000004ffbe7807 */ /* 0x002fe40004800000 */
[----:B------:R-:W-:Y:S02]  /*14290*/  ISETP.GT.AND P1, PT, R178, 0x41, PT ;  /* 0x00000041b200780c */ /* 0x000fe40003f24270 */
[----:B------:R-:W-:-:S04]  /*142a0*/  SEL R190, R190, RZ, !P0 ;  /* 0x000000ffbebe7207 */ /* 0x000fc80004000000 */
[----:B------:R-:W-:Y:S02]  /*142b0*/  ISETP.NE.U32.AND P2, PT, R190, RZ, PT ;  /* 0x000000ffbe00720c */ /* 0x000fe40003f45070 */
[----:B------:R-:W-:-:S04]  /*142c0*/  SEL R190, RZ, 0x4, !P1 ;  /* 0x00000004ffbe7807 */ /* 0x000fc80004800000 */
[----:B------:R-:W-:-:S04]  /*142d0*/  SEL R190, R190, RZ, !P0 ;  /* 0x000000ffbebe7207 */ /* 0x000fc80004000000 */
[----:B------:R-:W-:Y:S02]  /*142e0*/  ISETP.NE.U32.AND P1, PT, R190, RZ, PT ;  /* 0x000000ffbe00720c */ /* 0x000fe40003f25070 */
[----:B--2---:R-:W-:-:S05]  /*142f0*/  IADD3 R223, P3, R223, R184, RZ ;  /* 0x000000b8dfdf7210 */ /* 0x004fca0007f7e0ff */
[----:B------:R-:W-:Y:S01]  /*14300*/  IMAD.MOV.U32 R190, RZ, RZ, R223 ;  /* 0x000000ffffbe7224 */ /* 0x000fe200078e00df */
[----:B----4-:R-:W-:Y:S01]  /*14310*/  IADD3 R7, P4, R7, R184, RZ ;  /* 0x000000b807077210 */ /* 0x010fe20007f9e0ff */
[----:B------:R-:W-:Y:S04]  /*14320*/  STL [R1+0x1c], R223 ;  /* 0x00001cdf01007387 */ /* 0x000fe80000100800 */
[--C-:B------:R-:W-:Y:S02]  /*14330*/  IMAD.X R9, R9, 0x1, R183.reuse, P4 ;  /* 0x0000000109097824 */ /* 0x100fe400020e06b7 */
[----:B---3--:R-:W-:-:S05]  /*14340*/  IMAD.X R191, R191, 0x1, R183, P3 ;  /* 0x00000001bfbf7824 */ /* 0x008fca00018e06b7 */
[----:B------:R1:W-:Y:S04]  /*14350*/  STL [R1+0x18], R191 ;  /* 0x000018bf01007387 */ /* 0x0003e80000100800 */
[----:B------:R2:W-:Y:S02]  /*14360*/  LDGSTS.E [R189+0x8000], desc[UR60][R190.64], P2 ;  /* 0x08000000bebd7fae */ /* 0x0005e4000912187c */
[----:B--2---:R-:W-:Y:S02]  /*14370*/  IMAD.MOV.U32 R190, RZ, RZ, R7 ;  /* 0x000000ffffbe7224 */ /* 0x004fe400078e0007 */
[----:B-1----:R-:W-:-:S05]  /*14380*/  IMAD.MOV.U32 R191, RZ, RZ, R9 ;  /* 0x000000ffffbf7224 */ /* 0x002fca00078e0009 */
[----:B------:R1:W-:Y:S01]  /*14390*/  LDGSTS.E [R189+0x8004], desc[UR60][R190.64], P1 ;  /* 0x08004000bebd7fae */ /* 0x0003e2000892187c */
[----:B------:R-:W-:-:S04]  /*143a0*/  ISETP.GT.AND P1, PT, R178, 0x42, PT ;  /* 0x00000042b200780c */ /* 0x000fc80003f24270 */
[----:B-1----:R-:W-:Y:S02]  /*143b0*/  SEL R190, RZ, 0x4, !P1 ;  /* 0x00000004ffbe7807 */ /* 0x002fe40004800000 */
[----:B------:R-:W-:Y:S02]  /*143c0*/  ISETP.GT.AND P1, PT, R178, 0x43, PT ;  /* 0x00000043b200780c */ /* 0x000fe40003f24270 */
[----:B------:R-:W-:Y:S02]  /*143d0*/  SEL R190, R190, RZ, !P0 ;  /* 0x000000ffbebe7207 */ /* 0x000fe40004000000 */
[-C--:B------:R-:W-:Y:S02]  /*143e0*/  IADD3 R5, P3, R5, R184.reuse, RZ ;  /* 0x000000b805057210 */ /* 0x080fe40007f7e0ff */
[----:B------:R-:W-:Y:S02]  /*143f0*/  ISETP.NE.U32.AND P2, PT, R190, RZ, PT ;  /* 0x000000ffbe00720c */ /* 0x000fe40003f45070 */
[----:B------:R-:W-:Y:S01]  /*14400*/  SEL R190, RZ, 0x4, !P1 ;  /* 0x00000004ffbe7807 */ /* 0x000fe20004800000 */
[----:B------:R-:W-:Y:S01]  /*14410*/  IMAD.X R6, R6, 0x1, R183, P3 ;  /* 0x0000000106067824 */ /* 0x000fe200018e06b7 */
[----:B------:R-:W-:-:S02]  /*14420*/  IADD3 R0, P4, R0, R184, RZ ;  /* 0x000000b800007210 */ /* 0x000fc40007f9e0ff */
[----:B------:R-:W-:Y:S01]  /*14430*/  SEL R190, R190, RZ, !P0 ;  /* 0x000000ffbebe7207 */ /* 0x000fe20004000000 */
[----:B------:R1:W-:Y:S01]  /*14440*/  STL [R1+0x24], R7 ;  /* 0x0000240701007387 */ /* 0x0003e20000100800 */
[----:B------:R-:W-:Y:S02]  /*14450*/  IMAD.MOV.U32 R191, RZ, RZ, R6 ;  /* 0x000000ffffbf7224 */ /* 0x000fe400078e0006 */
[----:B------:R-:W-:Y:S01]  /*14460*/  ISETP.NE.U32.AND P1, PT, R190, RZ, PT ;  /* 0x000000ffbe00720c */ /* 0x000fe20003f25070 */
[----:B------:R2:W-:Y:S01]  /*14470*/  STL [R1+0x20], R9 ;  /* 0x0000200901007387 */ /* 0x0005e20000100800 */
[----:B------:R-:W-:Y:S02]  /*14480*/  IMAD.X R4, R4, 0x1, R183, P4 ;  /* 0x0000000104047824 */ /* 0x000fe400020e06b7 */
[----:B------:R-:W-:Y:S01]  /*14490*/  IMAD.MOV.U32 R190, RZ, RZ, R5 ;  /* 0x000000ffffbe7224 */ /* 0x000fe200078e0005 */
[----:B------:R-:W-:Y:S04]  /*144a0*/  STL [R1+0x2c], R5 ;  /* 0x00002c0501007387 */ /* 0x000fe80000100800 */
[----:B------:R3:W-:Y:S04]  /*144b0*/  STL [R1+0x28], R6 ;  /* 0x0000280601007387 */ /* 0x0007e80000100800 */
[----:B------:R-:W-:Y:S04]  /*144c0*/  STL [R1+0x34], R0 ;  /* 0x0000340001007387 */ /* 0x000fe80000100800 */
[----:B------:R-:W4:Y:S04]  /*144d0*/  LDL.LU R223, [R1+0x11c] ;  /* 0x00011c0001df7983 */ /* 0x000f280000300800 */
[----:B------:R3:W-:Y:S04]  /*144e0*/  STL [R1+0x30], R4 ;  /* 0x0000300401007387 */ /* 0x0007e80000100800 */
[----:B------:R3:W-:Y:S04]  /*144f0*/  LDGSTS.E [R189+0x8008], desc[UR60][R190.64], P2 ;  /* 0x08008000bebd7fae */ /* 0x0007e8000912187c */
[----:B-1----:R-:W4:Y:S04]  /*14500*/  LDL.LU R7, [R1+0x124] ;  /* 0x0001240001077983 */ /* 0x002f280000300800 */
[----:B--2---:R-:W2:Y:S01]  /*14510*/  LDL.LU R9, [R1+0x120] ;  /* 0x0001200001097983 */ /* 0x004ea20000300800 */
[----:B---3--:R-:W-:-:S03]  /*14520*/  IMAD.MOV.U32 R190, RZ, RZ, R0 ;  /* 0x000000ffffbe7224 */ /* 0x008fc600078e0000 */
[----:B------:R-:W3:Y:S01]  /*14530*/  LDL.LU R6, [R1+0x128] ;  /* 0x0001280001067983 */ /* 0x000ee20000300800 */
[----:B------:R-:W-:-:S03]  /*14540*/  IMAD.MOV.U32 R191, RZ, RZ, R4 ;  /* 0x000000ffffbf7224 */ /* 0x000fc600078e0004 */
[----:B------:R-:W3:Y:S04]  /*14550*/  LDL.LU R5, [R1+0x12c] ;  /* 0x00012c0001057983 */ /* 0x000ee80000300800 */
[----:B------:R-:W3:Y:S04]  /*14560*/  LDL.LU R4, [R1+0x130] ;  /* 0x0001300001047983 */ /* 0x000ee80000300800 */
[----:B------:R-:W3:Y:S04]  /*14570*/  LDL.LU R0, [R1+0x134] ;  /* 0x0001340001007983 */ /* 0x000ee80000300800 */
        /* <DEDUP_REMOVED lines=10> */
[----:B----4-:R-:W-:-:S05]  /*14620*/  IADD3 R223, P3, R223, R184, RZ ;  /* 0x000000b8dfdf7210 */ /* 0x010fca0007f7e0ff */
[----:B------:R-:W-:Y:S01]  /*14630*/  IMAD.MOV.U32 R190, RZ, RZ, R223 ;  /* 0x000000ffffbe7224 */ /* 0x000fe200078e00df */
[----:B------:R-:W-:Y:S01]  /*14640*/  IADD3 R7, P4, R7, R184, RZ ;  /* 0x000000b807077210 */ /* 0x000fe20007f9e0ff */
[----:B------:R-:W-:Y:S04]  /*14650*/  STL [R1+0x11c], R223 ;  /* 0x00011cdf01007387 */ /* 0x000fe80000100800 */
[--C-:B--2---:R-:W-:Y:S02]  /*14660*/  IMAD.X R9, R9, 0x1, R183.reuse, P4 ;  /* 0x0000000109097824 */ /* 0x104fe400020e06b7 */
        /* <DEDUP_REMOVED lines=19> */
[----:B------:R-:W-:-:S03]  /*147a0*/  IMAD.X R4, R4, 0x1, R183, P4 ;  /* 0x0000000104047824 */ /* 0x000fc600020e06b7 */
[----:B------:R1:W-:Y:S01]  /*147b0*/  LDGSTS.E [R189+0xc008], desc[UR60][R190.64], P2 ;  /* 0x0c008000bebd7fae */ /* 0x0003e2000912187c */
[----:B------:R-:W-:Y:S01]  /*147c0*/  ISETP.GT.AND P2, PT, R178, 0x5, PT ;  /* 0x00000005b200780c */ /* 0x000fe20003f44270 */
[----:B-1----:R-:W-:Y:S02]  /*147d0*/  IMAD.MOV.U32 R190, RZ, RZ, R0 ;  /* 0x000000ffffbe7224 */ /* 0x002fe400078e0000 */
[----:B------:R-:W-:-:S05]  /*147e0*/  IMAD.MOV.U32 R191, RZ, RZ, R4 ;  /* 0x000000ffffbf7224 */ /* 0x000fca00078e0004 */
[----:B------:R1:W-:Y:S01]  /*147f0*/  LDGSTS.E [R189+0xc00c], desc[UR60][R190.64], P1 ;  /* 0x0c00c000bebd7fae */ /* 0x0003e2000892187c */
[----:B------:R-:W-:-:S04]  /*14800*/  ISETP.GT.AND P1, PT, R178, 0x4, PT ;  /* 0x00000004b200780c */ /* 0x000fc80003f24270 */
[----:B-1----:R-:W-:Y:S02]  /*14810*/  SEL R190, RZ, 0x4, !P1 ;  /* 0x00000004ffbe7807 */ /* 0x002fe40004800000 */
[----:B------:R-:W-:Y:S02]  /*14820*/  SEL R189, RZ, 0x4, !P2 ;  /* 0x00000004ffbd7807 */ /* 0x000fe40005000000 */
[----:B------:R-:W-:Y:S02]  /*14830*/  SEL R190, R190, RZ, !P0 ;  /* 0x000000ffbebe7207 */ /* 0x000fe40004000000 */
[----:B------:R-:W-:Y:S02]  /*14840*/  SEL R189, R189, RZ, !P0 ;  /* 0x000000ffbdbd7207 */ /* 0x000fe40004000000 */
[----:B------:R-:W-:Y:S02]  /*14850*/  ISETP.NE.U32.AND P1, PT, R190, RZ, PT ;  /* 0x000000ffbe00720c */ /* 0x000fe40003f25070 */
[----:B------:R-:W-:-:S02]  /*14860*/  ISETP.NE.U32.AND P2, PT, R189, RZ, PT ;  /* 0x000000ffbd00720c */ /* 0x000fc40003f45070 */
[----:B------:R-:W-:Y:S02]  /*14870*/  IADD3 R12, P3, R12, R184, RZ ;  /* 0x000000b80c0c7210 */ /* 0x000fe40007f7e0ff */
[----:B------:R-:W-:-:S03]  /*14880*/  LOP3.LUT R189, R3, 0x10, RZ, 0x3c, !PT ;  /* 0x0000001003bd7812 */ /* 0x000fc600078e3cff */
[----:B------:R-:W-:Y:S02]  /*14890*/  IMAD.X R13, R13, 0x1, R183, P3 ;  /* 0x000000010d0d7824 */ /* 0x000fe400018e06b7 */
[----:B------:R-:W-:Y:S01]  /*148a0*/  VIADD R189, R189, UR4 ;  /* 0x00000004bdbd7c36 */ /* 0x000fe20008000000 */
[----:B------:R-:W-:-:S04]  /*148b0*/  IADD3 R14, P4, R14, R184, RZ ;  /* 0x000000b80e0e7210 */ /* 0x000fc80007f9e0ff */
[----:B------:R-:W-:Y:S01]  /*148c0*/  LDGSTS.E [R189], desc[UR60][R12.64], P1 ;  /* 0x000000000cbd7fae */ /* 0x000fe2000892187c */
[----:B------:R-:W-:Y:S01]  /*148d0*/  ISETP.GT.AND P1, PT, R178, 0x6, PT ;  /* 0x00000006b200780c */ /* 0x000fe20003f24270 */
[----:B------:R-:W-:-:S03]  /*148e0*/  IMAD.X R15, R15, 0x1, R183, P4 ;  /* 0x000000010f0f7824 */ /* 0x000fc600020e06b7 */
[----:B------:R-:W-:Y:S02]  /*148f0*/  SEL R190, RZ, 0x4, !P1 ;  /* 0x00000004ffbe7807 */ /* 0x000fe40004800000 */
[----:B------:R-:W-:Y:S01]  /*14900*/  ISETP.GT.AND P1, PT, R178, 0x7, PT ;  /* 0x00000007b200780c */ /* 0x000fe20003f24270 */
[----:B------:R-:W-:Y:S01]  /*14910*/  LDGSTS.E [R189+0x4], desc[UR60][R14.64], P2 ;  /* 0x000040000ebd7fae */ /* 0x000fe2000912187c */
[----:B------:R-:W-:-:S04]  /*14920*/  SEL R190, R190, RZ, !P0 ;  /* 0x000000ffbebe7207 */ /* 0x000fc80004000000 */
[----:B------:R-:W-:Y:S02]  /*14930*/  ISETP.NE.U32.AND P2, PT, R190, RZ, PT ;  /* 0x000000ffbe00720c */ /* 0x000fe40003f45070 */
[----:B------:R-:W-:-:S04]  /*14940*/  SEL R190, RZ, 0x4, !P1 ;  /* 0x00000004ffbe7807 */ /* 0x000fc80004800000 */
[----:B------:R-:W-:Y:S02]  /*14950*/  SEL R190, R190, RZ, !P0 ;  /* 0x000000ffbebe7207 */ /* 0x000fe40004000000 */
[-C--:B------:R-:W-:Y:S02]  /*14960*/  IADD3 R16, P3, R16, R184.reuse, RZ ;  /* 0x000000b810107210 */ /* 0x080fe40007f7e0ff */
[----:B------:R-:W-:Y:S02]  /*14970*/  ISETP.NE.U32.AND P1, PT, R190, RZ, PT ;  /* 0x000000ffbe00720c */ /* 0x000fe40003f25070 */
[----:B------:R-:W-:Y:S01]  /*14980*/  IADD3 R18, P4, R18, R184, RZ ;  /* 0x000000b812127210 */ /* 0x000fe20007f9e0ff */
[----:B------:R-:W-:-:S04]  /*14990*/  IMAD.X R17, R17, 0x1, R183, P3 ;  /* 0x0000000111117824 */ /* 0x000fc800018e06b7 */
[----:B------:R-:W-:Y:S01]  /*149a0*/  IMAD.X R19, R19, 0x1, R183, P4 ;  /* 0x0000000113137824 */ /* 0x000fe200020e06b7 */
[----:B------:R-:W-:Y:S05]  /*149b0*/  LDGSTS.E [R189+0x8], desc[UR60][R16.64], P2 ;  /* 0x0000800010bd7fae */ /* 0x000fea000912187c */
[----:B------:R-:W-:Y:S01]  /*149c0*/  LDGSTS.E [R189+0xc], desc[UR60][R18.64], P1 ;  /* 0x0000c00012bd7fae */ /* 0x000fe2000892187c */
[----:B------:R-:W-:-:S04]  /*149d0*/  ISETP.GT.AND P1, PT, R178, 0x24, PT ;  /* 0x00000024b200780c */ /* 0x000fc80003f24270 */
[----:B------:R-:W-:Y:S02]  /*149e0*/  SEL R190, RZ, 0x4, !P1 ;  /* 0x00000004ffbe7807 */ /* 0x000fe40004800000 */
        /* <DEDUP_REMOVED lines=25> */
[----:B------:R-:W-:Y:S01]  /*14b80*/  IADD3 R209, P4, R209, R184, RZ ;  /* 0x000000b8d1d17210 */ /* 0x000fe20007f9e0ff */
[----:B------:R-:W-:Y:S01]  /*14b90*/  STL [R1+0x124], R7 ;  /* 0x0001240701007387 */ /* 0x000fe20000100800 */
[----:B------:R-:W-:Y:S01]  /*14ba0*/  ISETP.NE.U32.AND P1, PT, R190, RZ, PT ;  /* 0x000000ffbe00720c */ /* 0x000fe20003f25070 */
[----:B------:R-:W-:Y:S02]  /*14bb0*/  IMAD.MOV.U32 R190, RZ, RZ, R207 ;  /* 0x000000ffffbe7224 */ /* 0x000fe400078e00cf */
[----:B------:R1:W-:Y:S01]  /*14bc0*/  STL [R1+0x120], R9 ;  /* 0x0001200901007387 */ /* 0x0003e20000100800 */
[----:B------:R-:W-:Y:S02]  /*14bd0*/  IMAD.MOV.U32 R191, RZ, RZ, R206 ;  /* 0x000000ffffbf7224 */ /* 0x000fe400078e00ce */
[----:B------:R-:W-:Y:S01]  /*14be0*/  IMAD.X R208, R208, 0x1, R183, P4 ;  /* 0x00000001d0d07824 */ /* 0x000fe200020e06b7 */
[----:B------:R-:W-:Y:S04]  /*14bf0*/  STL [R1+0x12c], R5 ;  /* 0x00012c0501007387 */ /* 0x000fe80000100800 */
[----:B------:R2:W-:Y:S04]  /*14c00*/  STL [R1+0x128], R6 ;  /* 0x0001280601007387 */ /* 0x0005e80000100800 */
[----:B------:R-:W-:Y:S04]  /*14c10*/  STL [R1+0x134], R0 ;  /* 0x0001340001007387 */ /* 0x000fe80000100800 */
[----:B------:R3:W-:Y:S04]  /*14c20*/  STL [R1+0x130], R4 ;  /* 0x0001300401007387 */ /* 0x0007e80000100800 */
[----:B------:R-:W4:Y:S04]  /*14c30*/  LDL.LU R223, [R1+0x3c] ;  /* 0x00003c0001df7983 */ /* 0x000f280000300800 */
[----:B------:R2:W-:Y:S04]  /*14c40*/  LDGSTS.E [R189+0x4008], desc[UR60][R190.64], P2 ;  /* 0x04008000bebd7fae */ /* 0x0005e8000912187c */
[----:B-1----:R-:W4:Y:S04]  /*14c50*/  LDL.LU R9, [R1+0x40] ;  /* 0x0000400001097983 */ /* 0x002f280000300800 */
[----:B------:R-:W4:Y:S01]  /*14c60*/  LDL.LU R7, [R1+0x44] ;  /* 0x0000440001077983 */ /* 0x000f220000300800 */
[----:B--2---:R-:W-:-:S03]  /*14c70*/  IMAD.MOV.U32 R190, RZ, RZ, R209 ;  /* 0x000000ffffbe7224 */ /* 0x004fc600078e00d1 */
[----:B------:R-:W2:Y:S01]  /*14c80*/  LDL.LU R6, [R1+0x48] ;  /* 0x0000480001067983 */ /* 0x000ea20000300800 */
[----:B------:R-:W-:-:S03]  /*14c90*/  IMAD.MOV.U32 R191, RZ, RZ, R208 ;  /* 0x000000ffffbf7224 */ /* 0x000fc600078e00d0 */
[----:B------:R-:W2:Y:S04]  /*14ca0*/  LDL.LU R5, [R1+0x4c] ;  /* 0x00004c0001057983 */ /* 0x000ea80000300800 */
[----:B---3--:R-:W3:Y:S04]  /*14cb0*/  LDL.LU R4, [R1+0x50] ;  /* 0x0000500001047983 */ /* 0x008ee80000300800 */
[----:B------:R-:W3:Y:S04]  /*14cc0*/  LDL.LU R0, [R1+0x54] ;  /* 0x0000540001007983 */ /* 0x000ee80000300800 */
[----:B------:R1:W-:Y:S04]  /*14cd0*/  LDGSTS.E [R189+0x400c], desc[UR60][R190.64], P1 ;  /* 0x0400c000bebd7fae */ /* 0x0003e8000892187c */
[----:B------:R-:W2:Y:S01]  /*14ce0*/  LDL.LU R191, [R1+0x38] ;  /* 0x0000380001bf7983 */ /* 0x000ea20000300800 */
        /* <DEDUP_REMOVED lines=12> */
[--C-:B------:R-:W-:Y:S02]  /*14db0*/  IMAD.X R9, R9, 0x1, R183.reuse, P4 ;  /* 0x0000000109097824 */ /* 0x100fe400020e06b7 */
[----:B--2---:R-:W-:-:S05]  /*14dc0*/  IMAD.X R191, R191, 0x1, R183, P3 ;  /* 0x00000001bfbf7824 */ /* 0x004fca00018e06b7 */
[----:B------:R1:W-:Y:S04]  /*14dd0*/  STL [R1+0x38], R191 ;  /* 0x000038bf01007387 */ /* 0x0003e80000100800 */
[----:B------:R2:W-:Y:S02]  /*14de0*/  LDGSTS.E [R189+0x8000], desc[UR60][R190.64], P2 ;  /* 0x08000000bebd7fae */ /* 0x0005e4000912187c */
[----:B--2---:R-:W-:Y:S01]  /*14df0*/  IMAD.MOV.U32 R190, RZ, RZ, R7 ;  /* 0x000000ffffbe7224 */ /* 0x004fe200078e0007 */
[----:B-1----:R-:W-:-:S05]  /*14e00*/  MOV R191, R9 ;  /* 0x0000000900bf7202 */ /* 0x002fca0000000f00 */
        /* <DEDUP_REMOVED lines=9> */
[----:B---3--:R-:W-:-:S02]  /*14ea0*/  IADD3 R0, P4, R0, R184, RZ ;  /* 0x000000b800007210 */ /* 0x008fc40007f9e0ff */
        /* <DEDUP_REMOVED lines=60> */
[C---:B------:R-:W-:Y:S02]  /*15270*/  ISETP.GT.AND P1, PT, R178.reuse, 0x8, PT ;  /* 0x00000008b200780c */ /* 0x040fe40003f24270 */
[----:B------:R-:W-:Y:S02]  /*15280*/  ISETP.GT.AND P2, PT, R178, 0x9, PT ;  /* 0x00000009b200780c */ /* 0x000fe40003f44270 */
[----:B-1----:R-:W-:-:S04]  /*15290*/  SEL R190, RZ, 0x4, !P1 ;  /* 0x00000004ffbe7807 */ /* 0x002fc80004800000 */
[----:B------:R-:W-:-:S04]  /*152a0*/  SEL R190, R190, RZ, !P0 ;  /* 0x000000ffbebe7207 */ /* 0x000fc80004000000 */
[----:B------:R-:W-:Y:S02]  /*152b0*/  ISETP.NE.U32.AND P1, PT, R190, RZ, PT ;  /* 0x000000ffbe00720c */ /* 0x000fe40003f25070 */
[----:B------:R-:W-:Y:S02]  /*152c0*/  IADD3 R20, P3, R20, R184, RZ ;  /* 0x000000b814147210 */ /* 0x000fe40007f7e0ff */
[----:B------:R-:W-:Y:S02]  /*152d0*/  LOP3.LUT R223, R3, 0x20, RZ, 0x3c, !PT ;  /* 0x0000002003df7812 */ /* 0x000fe400078e3cff */
[----:B------:R-:W-:Y:S01]  /*152e0*/  SEL R189, RZ, 0x4, !P2 ;  /* 0x00000004ffbd7807 */ /* 0x000fe20005000000 */
[----:B------:R-:W-:Y:S02]  /*152f0*/  IMAD.X R21, R21, 0x1, R183, P3 ;  /* 0x0000000115157824 */ /* 0x000fe400018e06b7 */
[----:B------:R-:W-:Y:S01]  /*15300*/  VIADD R223, R223, UR4 ;  /* 0x00000004dfdf7c36 */ /* 0x000fe20008000000 */
[----:B------:R-:W-:-:S04]  /*15310*/  SEL R189, R189, RZ, !P0 ;  /* 0x000000ffbdbd7207 */ /* 0x000fc80004000000 */
[----:B------:R-:W-:Y:S01]  /*15320*/  ISETP.NE.U32.AND P2, PT, R189, RZ, PT ;  /* 0x000000ffbd00720c */ /* 0x000fe20003f45070 */
[----:B------:R-:W-:Y:S01]  /*15330*/  LDGSTS.E [R223], desc[UR60][R20.64], P1 ;  /* 0x0000000014df7fae */ /* 0x000fe2000892187c */
[----:B------:R-:W-:Y:S02]  /*15340*/  ISETP.GT.AND P1, PT, R178, 0xa, PT ;  /* 0x0000000ab200780c */ /* 0x000fe40003f24270 */
[----:B------:R-:W-:Y:S02]  /*15350*/  IADD3 R22, P4, R22, R184, RZ ;  /* 0x000000b816167210 */ /* 0x000fe40007f9e0ff */
[----:B------:R-:W-:-:S03]  /*15360*/  SEL R189, RZ, 0x4, !P1 ;  /* 0x00000004ffbd7807 */ /* 0x000fc60004800000 */
[----:B------:R-:W-:Y:S01]  /*15370*/  IMAD.X R23, R23, 0x1, R183, P4 ;  /* 0x0000000117177824 */ /* 0x000fe200020e06b7 */
[----:B------:R-:W-:Y:S02]  /*15380*/  SEL R189, R189, RZ, !P0 ;  /* 0x000000ffbdbd7207 */ /* 0x000fe40004000000 */
[----:B------:R-:W-:Y:S02]  /*15390*/  ISETP.GT.AND P1, PT, R178, 0xb, PT ;  /* 0x0000000bb200780c */ /* 0x000fe40003f24270 */
[----:B------:R-:W-:Y:S01]  /*153a0*/  LDGSTS.E [R223+0x4], desc[UR60][R22.64], P2 ;  /* 0x0000400016df7fae */ /* 0x000fe2000912187c */
[----:B------:R-:W-:Y:S02]  /*153b0*/  ISETP.NE.U32.AND P2, PT, R189, RZ, PT ;  /* 0x000000ffbd00720c */ /* 0x000fe40003f45070 */
[----:B------:R-:W-:Y:S02]  /*153c0*/  SEL R189, RZ, 0x4, !P1 ;  /* 0x00000004ffbd7807 */ /* 0x000fe40004800000 */
[----:B------:R-:W-:-:S02]  /*153d0*/  IADD3 R188, P3, R188, R184, RZ ;  /* 0x000000b8bcbc7210 */ /* 0x000fc40007f7e0ff */
[----:B------:R-:W-:-:S04]  /*153e0*/  SEL R189, R189, RZ, !P0 ;  /* 0x000000ffbdbd7207 */ /* 0x000fc80004000000 */
[----:B------:R-:W-:Y:S01]  /*153f0*/  ISETP.NE.U32.AND P1, PT, R189, RZ, PT ;  /* 0x000000ffbd00720c */ /* 0x000fe20003f25070 */
[----:B------:R-:W-:Y:S01]  /*15400*/  IMAD.X R154, R154, 0x1, R183, P3 ;  /* 0x000000019a9a7824 */ /* 0x000fe200018e06b7 */
[----:B------:R-:W-:-:S03]  /*15410*/  IADD3 R152, P4, R152, R184, RZ ;  /* 0x000000b898987210 */ /* 0x000fc60007f9e0ff */
[----:B------:R-:W-:Y:S02]  /*15420*/  IMAD.MOV.U32 R189, RZ, RZ, R154 ;  /* 0x000000ffffbd7224 */ /* 0x000fe400078e009a */
[----:B------:R-:W-:-:S03]  /*15430*/  IMAD.X R153, R153, 0x1, R183, P4 ;  /* 0x0000000199997824 */ /* 0x000fc600020e06b7 */
[----:B------:R1:W-:Y:S04]  /*15440*/  LDGSTS.E [R223+0x8], desc[UR60][R188.64], P2 ;  /* 0x00008000bcdf7fae */ /* 0x0003e8000912187c */
[----:B------:R-:W-:Y:S01]  /*15450*/  LDGSTS.E [R223+0xc], desc[UR60][R152.64], P1 ;  /* 0x0000c00098df7fae */ /* 0x000fe2000892187c */
        /* <DEDUP_REMOVED lines=29> */
[----:B------:R-:W-:Y:S01]  /*15630*/  STL [R1+0x144], R7 ;  /* 0x0001440701007387 */ /* 0x000fe20000100800 */
[----:B-1----:R-:W-:Y:S02]  /*15640*/  IMAD.MOV.U32 R190, RZ, RZ, R215 ;  /* 0x000000ffffbe7224 */ /* 0x002fe400078e00d7 */
[----:B------:R-:W-:Y:S01]  /*15650*/  IMAD.MOV.U32 R191, RZ, RZ, R214 ;  /* 0x000000ffffbf7224 */ /* 0x000fe200078e00d6 */
[----:B------:R1:W-:Y:S01]  /*15660*/  STL [R1+0x140], R9 ;  /* 0x0001400901007387 */ /* 0x0003e20000100800 */
[----:B------:R-:W-:-:S03]  /*15670*/  IMAD.X R216, R216, 0x1, R183, P4 ;  /* 0x00000001d8d87824 */ /* 0x000fc600020e06b7 */
[----:B------:R-:W-:Y:S04]  /*15680*/  STL [R1+0x14c], R5 ;  /* 0x00014c0501007387 */ /* 0x000fe80000100800 */
[----:B------:R2:W-:Y:S04]  /*15690*/  STL [R1+0x148], R6 ;  /* 0x0001480601007387 */ /* 0x0005e80000100800 */
[----:B------:R-:W-:Y:S04]  /*156a0*/  STL [R1+0x154], R0 ;  /* 0x0001540001007387 */ /* 0x000fe80000100800 */
[----:B------:R3:W-:Y:S04]  /*156b0*/  STL [R1+0x150], R4 ;  /* 0x0001500401007387 */ /* 0x0007e80000100800 */
[----:B------:R4:W-:Y:S04]  /*156c0*/  LDGSTS.E [R223+0x4008], desc[UR60][R190.64], P2 ;  /* 0x04008000bedf7fae */ /* 0x0009e8000912187c */
[----:B-1----:R-:W3:Y:S04]  /*156d0*/  LDL.LU R9, [R1+0x60] ;  /* 0x0000600001097983 */ /* 0x002ee80000300800 */
[----:B------:R-:W3:Y:S01]  /*156e0*/  LDL.LU R7, [R1+0x64] ;  /* 0x0000640001077983 */ /* 0x000ee20000300800 */
[----:B----4-:R-:W-:-:S03]  /*156f0*/  IMAD.MOV.U32 R190, RZ, RZ, R217 ;  /* 0x000000ffffbe7224 */ /* 0x010fc600078e00d9 */
[----:B--2---:R-:W2:Y:S01]  /*15700*/  LDL.LU R6, [R1+0x68] ;  /* 0x0000680001067983 */ /* 0x004ea20000300800 */
[----:B------:R-:W-:-:S03]  /*15710*/  IMAD.MOV.U32 R191, RZ, RZ, R216 ;  /* 0x000000ffffbf7224 */ /* 0x000fc600078e00d8 */
[----:B------:R-:W4:Y:S04]  /*15720*/  LDL.LU R5, [R1+0x6c] ;  /* 0x00006c0001057983 */ /* 0x000f280000300800 */
[----:B---3--:R-:W3:Y:S04]  /*15730*/  LDL.LU R4, [R1+0x70] ;  /* 0x0000700001047983 */ /* 0x008ee80000300800 */
[----:B------:R-:W3:Y:S04]  /*15740*/  LDL.LU R0, [R1+0x74] ;  /* 0x0000740001007983 */ /* 0x000ee80000300800 */
[----:B------:R1:W-:Y:S04]  /*15750*/  LDGSTS.E [R223+0x400c], desc[UR60][R190.64], P1 ;  /* 0x0400c000bedf7fae */ /* 0x0003e8000892187c */
[----:B------:R-:W2:Y:S04]  /*15760*/  LDL.LU R190, [R1+0x58] ;  /* 0x0000580001be7983 */ /* 0x000ea80000300800 */
[----:B------:R-:W1:Y:S01]  /*15770*/  LDL.LU R191, [R1+0x5c] ;  /* 0x00005c0001bf7983 */ /* 0x000e620000300800 */
[----:B------:R-:W-:-:S04]  /*15780*/  ISETP.GT.AND P1, PT, R178, 0x48, PT ;  /* 0x00000048b200780c */ /* 0x000fc80003f24270 */
[----:B------:R-:W-:Y:S02]  /*15790*/  SEL R189, RZ, 0x4, !P1 ;  /* 0x00000004ffbd7807 */ /* 0x000fe40004800000 */
[----:B------:R-:W-:Y:S02]  /*157a0*/  ISETP.GT.AND P1, PT, R178, 0x49, PT ;  /* 0x00000049b200780c */ /* 0x000fe40003f24270 */
[----:B------:R-:W-:-:S04]  /*157b0*/  SEL R189, R189, RZ, !P0 ;  /* 0x000000ffbdbd7207 */ /* 0x000fc80004000000 */
[----:B------:R-:W-:Y:S02]  /*157c0*/  ISETP.NE.U32.AND P2, PT, R189, RZ, PT ;  /* 0x000000ffbd00720c */ /* 0x000fe40003f45070 */
[----:B------:R-:W-:-:S04]  /*157d0*/  SEL R189, RZ, 0x4, !P1 ;  /* 0x00000004ffbd7807 */ /* 0x000fc80004800000 */
[----:B------:R-:W-:-:S04]  /*157e0*/  SEL R189, R189, RZ, !P0 ;  /* 0x000000ffbdbd7207 */ /* 0x000fc80004000000 */
[----:B------:R-:W-:Y:S02]  /*157f0*/  ISETP.NE.U32.AND P1, PT, R189, RZ, PT ;  /* 0x000000ffbd00720c */ /* 0x000fe40003f25070 */
[----:B------:R-:W-:-:S05]  /*15800*/  IADD3 R7, P4, R7, R184, RZ ;  /* 0x000000b807077210 */ /* 0x000fca0007f9e0ff */
[----:B------:R-:W-:Y:S01]  /*15810*/  IMAD.X R9, R9, 0x1, R183, P4 ;  /* 0x0000000109097824 */ /* 0x000fe200020e06b7 */
[----:B-1----:R-:W-:-:S05]  /*15820*/  IADD3 R191, P3, R191, R184, RZ ;  /* 0x000000b8bfbf7210 */ /* 0x002fca0007f7e0ff */
[----:B--2---:R-:W-:Y:S01]  /*15830*/  IMAD.X R190, R190, 0x1, R183, P3 ;  /* 0x00000001bebe7824 */ /* 0x004fe200018e06b7 */
[----:B------:R1:W-:Y:S04]  /*15840*/  STL [R1+0x5c], R191 ;  /* 0x00005cbf01007387 */ /* 0x0003e80000100800 */
[----:B------:R2:W-:Y:S01]  /*15850*/  STL [R1+0x58], R190 ;  /* 0x000058be01007387 */ /* 0x0005e20000100800 */
[----:B-1----:R-:W-:-:S04]  /*15860*/  LOP3.LUT R191, R191, R190, RZ, 0x3c, !PT ;  /* 0x000000bebfbf7212 */ /* 0x002fc800078e3cff */
[----:B--2---:R-:W-:-:S04]  /*15870*/  LOP3.LUT R190, R191, R190, RZ, 0x3c, !PT ;  /* 0x000000bebfbe7212 */ /* 0x004fc800078e3cff */
[----:B------:R-:W-:-:S05]  /*15880*/  LOP3.LUT R191, R191, R190, RZ, 0x3c, !PT ;  /* 0x000000bebfbf7212 */ /* 0x000fca00078e3cff */
        /* <DEDUP_REMOVED lines=8> */
[-C--:B----4-:R-:W-:Y:S02]  /*15910*/  IADD3 R5, P3, R5, R184.reuse, RZ ;  /* 0x000000b805057210 */ /* 0x090fe40007f7e0ff */
[----:B------:R-:W-:Y:S02]  /*15920*/  ISETP.NE.U32.AND P2, PT, R189, RZ, PT ;  /* 0x000000ffbd00720c */ /* 0x000fe40003f45070 */
[----:B------:R-:W-:Y:S01]  /*15930*/  SEL R189, RZ, 0x4, !P1 ;  /* 0x00000004ffbd7807 */ /* 0x000fe20004800000 */
[----:B------:R-:W-:Y:S01]  /*15940*/  IMAD.X R6, R6, 0x1, R183, P3 ;  /* 0x0000000106067824 */ /* 0x000fe200018e06b7 */
[----:B---3--:R-:W-:-:S02]  /*15950*/  IADD3 R0, P4, R0, R184, RZ ;  /* 0x000000b800007210 */ /* 0x008fc40007f9e0ff */
[----:B------:R-:W-:Y:S01]  /*15960*/  SEL R189, R189, RZ, !P0 ;  /* 0x000000ffbdbd7207 */ /* 0x000fe20004000000 */
[----:B------:R2:W-:Y:S01]  /*15970*/  STL [R1+0x64], R7 ;  /* 0x0000640701007387 */ /* 0x0005e20000100800 */
[----:B-1----:R-:W-:Y:S02]  /*15980*/  IMAD.MOV.U32 R190, RZ, RZ, R5 ;  /* 0x000000ffffbe7224 */ /* 0x002fe400078e0005 */
[----:B------:R-:W-:Y:S01]  /*15990*/  ISETP.NE.U32.AND P1, PT, R189, RZ, PT ;  /* 0x000000ffbd00720c */ /* 0x000fe20003f25070 */
[----:B------:R-:W-:Y:S01]  /*159a0*/  IMAD.MOV.U32 R191, RZ, RZ, R6 ;  /* 0x000000ffffbf7224 */ /* 0x000fe200078e0006 */
[----:B------:R1:W-:Y:S01]  /*159b0*/  STL [R1+0x60], R9 ;  /* 0x0000600901007387 */ /* 0x0003e20000100800 */
[----:B------:R-:W-:-:S03]  /*159c0*/  IMAD.X R4, R4, 0x1, R183, P4 ;  /* 0x0000000104047824 */ /* 0x000fc600020e06b7 */
[----:B------:R-:W-:Y:S04]  /*159d0*/  STL [R1+0x6c], R5 ;  /* 0x00006c0501007387 */ /* 0x000fe80000100800 */
[----:B------:R3:W-:Y:S04]  /*159e0*/  STL [R1+0x68], R6 ;  /* 0x0000680601007387 */ /* 0x0007e80000100800 */
[----:B------:R-:W-:Y:S04]  /*159f0*/  STL [R1+0x74], R0 ;  /* 0x0000740001007387 */ /* 0x000fe80000100800 */
[----:B--2---:R-:W2:Y:S04]  /*15a00*/  LDL.LU R7, [R1+0x164] ;  /* 0x0001640001077983 */ /* 0x004ea80000300800 */
[----:B------:R4:W-:Y:S04]  /*15a10*/  LDGSTS.E [R223+0x8008], desc[UR60][R190.64], P2 ;  /* 0x08008000bedf7fae */ /* 0x0009e8000912187c */
[----:B------:R3:W-:Y:S04]  /*15a20*/  STL [R1+0x70], R4 ;  /* 0x0000700401007387 */ /* 0x0007e80000100800 */
[----:B-1----:R-:W2:Y:S01]  /*15a30*/  LDL.LU R9, [R1+0x160] ;  /* 0x0001600001097983 */ /* 0x002ea20000300800 */
[----:B----4-:R-:W-:-:S03]  /*15a40*/  IMAD.MOV.U32 R190, RZ, RZ, R0 ;  /* 0x000000ffffbe7224 */ /* 0x010fc600078e0000 */
[----:B---3--:R-:W3:Y:S01]  /*15a50*/  LDL.LU R6, [R1+0x168] ;  /* 0x0001680001067983 */ /* 0x008ee20000300800 */
[----:B------:R-:W-:-:S03]  /*15a60*/  IMAD.MOV.U32 R191, RZ, RZ, R4 ;  /* 0x000000ffffbf7224 */ /* 0x000fc600078e0004 */
[----:B------:R-:W4:Y:S04]  /*15a70*/  LDL.LU R5, [R1+0x16c] ;  /* 0x00016c0001057983 */ /* 0x000f280000300800 */
[----:B------:R-:W3:Y:S04]  /*15a80*/  LDL.LU R4, [R1+0x170] ;  /* 0x0001700001047983 */ /* 0x000ee80000300800 */
[----:B------:R-:W3:Y:S04]  /*15a90*/  LDL.LU R0, [R1+0x174] ;  /* 0x0001740001007983 */ /* 0x000ee80000300800 */
[----:B------:R1:W-:Y:S04]  /*15aa0*/  LDGSTS.E [R223+0x800c], desc[UR60][R190.64], P1 ;  /* 0x0800c000bedf7fae */ /* 0x0003e8000892187c */
[----:B------:R-:W4:Y:S04]  /*15ab0*/  LDL.LU R190, [R1+0x158] ;  /* 0x0001580001be7983 */ /* 0x000f280000300800 */
        /* <DEDUP_REMOVED lines=9> */
[----:B--2---:R-:W-:-:S05]  /*15b50*/  IADD3 R7, P4, R7, R184, RZ ;  /* 0x000000b807077210 */ /* 0x004fca0007f9e0ff */
[----:B------:R-:W-:Y:S01]  /*15b60*/  IMAD.X R9, R9, 0x1, R183, P4 ;  /* 0x0000000109097824 */ /* 0x000fe200020e06b7 */
[----:B-1----:R-:W-:-:S05]  /*15b70*/  IADD3 R191, P3, R191, R184, RZ ;  /* 0x000000b8bfbf7210 */ /* 0x002fca0007f7e0ff */
[----:B----4-:R-:W-:Y:S01]  /*15b80*/  IMAD.X R190, R190, 0x1, R183, P3 ;  /* 0x00000001bebe7824 */ /* 0x010fe200018e06b7 */
        /* <DEDUP_REMOVED lines=16> */
[----:B---3--:R-:W-:-:S03]  /*15c90*/  IMAD.X R6, R6, 0x1, R183, P3 ;  /* 0x0000000106067824 */ /* 0x008fc600018e06b7 */
[----:B------:R-:W-:Y:S02]  /*15ca0*/  SEL R189, R189, RZ, !P0 ;  /* 0x000000ffbdbd7207 */ /* 0x000fe40004000000 */
[----:B------:R-:W-:Y:S02]  /*15cb0*/  IADD3 R0, P4, R0, R184, RZ ;  /* 0x000000b800007210 */ /* 0x000fe40007f9e0ff */
[----:B------:R-:W-:Y:S01]  /*15cc0*/  ISETP.NE.U32.AND P1, PT, R189, RZ, PT ;  /* 0x000000ffbd00720c */ /* 0x000fe20003f25070 */
[----:B-1----:R-:W-:Y:S01]  /*15cd0*/  IMAD.MOV.U32 R191, RZ, RZ, R6 ;  /* 0x000000ffffbf7224 */ /* 0x002fe200078e0006 */
[----:B------:R-:W-:Y:S01]  /*15ce0*/  MOV R190, R5 ;  /* 0x0000000500be7202 */ /* 0x000fe20000000f00 */
[----:B------:R-:W-:-:S04]  /*15cf0*/  IMAD.X R4, R4, 0x1, R183, P4 ;  /* 0x0000000104047824 */ /* 0x000fc800020e06b7 */
[----:B------:R1:W-:Y:S01]  /*15d00*/  LDGSTS.E [R223+0xc008], desc[UR60][R190.64], P2 ;  /* 0x0c008000bedf7fae */ /* 0x0003e2000912187c */
[----:B------:R-:W-:Y:S01]  /*15d10*/  ISETP.GT.AND P2, PT, R178, 0xd, PT ;  /* 0x0000000db200780c */ /* 0x000fe20003f44270 */
[----:B-1----:R-:W-:Y:S02]  /*15d20*/  IMAD.MOV.U32 R190, RZ, RZ, R0 ;  /* 0x000000ffffbe7224 */ /* 0x002fe400078e0000 */
[----:B------:R-:W-:-:S05]  /*15d30*/  IMAD.MOV.U32 R191, RZ, RZ, R4 ;  /* 0x000000ffffbf7224 */ /* 0x000fca00078e0004 */
[----:B------:R1:W-:Y:S01]  /*15d40*/  LDGSTS.E [R223+0xc00c], desc[UR60][R190.64], P1 ;  /* 0x0c00c000bedf7fae */ /* 0x0003e2000892187c */
[----:B------:R-:W-:Y:S02]  /*15d50*/  ISETP.GT.AND P1, PT, R178, 0xc, PT ;  /* 0x0000000cb200780c */ /* 0x000fe40003f24270 */
[----:B------:R-:W-:Y:S02]  /*15d60*/  SEL R189, RZ, 0x4, !P2 ;  /* 0x00000004ffbd7807 */ /* 0x000fe40005000000 */
[----:B------:R-:W-:Y:S02]  /*15d70*/  IADD3 R187, P3, R187, R184, RZ ;  /* 0x000000b8bbbb7210 */ /* 0x000fe40007f7e0ff */
[----:B-1----:R-:W-:Y:S02]  /*15d80*/  SEL R190, RZ, 0x4, !P1 ;  /* 0x00000004ffbe7807 */ /* 0x002fe40004800000 */
[----:B------:R-:W-:Y:S02]  /*15d90*/  SEL R189, R189, RZ, !P0 ;  /* 0x000000ffbdbd7207 */ /* 0x000fe40004000000 */
[----:B------:R-:W-:-:S02]  /*15da0*/  SEL R190, R190, RZ, !P0 ;  /* 0x000000ffbebe7207 */ /* 0x000fc40004000000 */
[----:B------:R-:W-:Y:S02]  /*15db0*/  ISETP.NE.U32.AND P2, PT, R189, RZ, PT ;  /* 0x000000ffbd00720c */ /* 0x000fe40003f45070 */
[----:B------:R-:W-:Y:S01]  /*15dc0*/  ISETP.NE.U32.AND P1, PT, R190, RZ, PT ;  /* 0x000000ffbe00720c */ /* 0x000fe20003f25070 */
[----:B------:R-:W-:Y:S01]  /*15dd0*/  IMAD.X R156, R156, 0x1, R183, P3 ;  /* 0x000000019c9c7824 */ /* 0x000fe200018e06b7 */
[----:B------:R-:W-:Y:S02]  /*15de0*/  LOP3.LUT R189, R3, 0x30, RZ, 0x3c, !PT ;  /* 0x0000003003bd7812 */ /* 0x000fe400078e3cff */
[----:B------:R-:W-:Y:S01]  /*15df0*/  IADD3 R155, P4, R155, R184, RZ ;  /* 0x000000b89b9b7210 */ /* 0x000fe20007f9e0ff */
[----:B------:R-:W-:Y:S02]  /*15e00*/  IMAD.MOV.U32 R190, RZ, RZ, R187 ;  /* 0x000000ffffbe7224 */ /* 0x000fe400078e00bb */
[----:B------:R-:W-:Y:S02]  /*15e10*/  VIADD R189, R189, UR4 ;  /* 0x00000004bdbd7c36 */ /* 0x000fe40008000000 */
[----:B------:R-:W-:-:S02]  /*15e20*/  IMAD.MOV.U32 R191, RZ, RZ, R156 ;  /* 0x000000ffffbf7224 */ /* 0x000fc400078e009c */
[----:B------:R-:W-:-:S03]  /*15e30*/  IMAD.X R179, R179, 0x1, R183, P4 ;  /* 0x00000001b3b37824 */ /* 0x000fc600020e06b7 */
[----:B------:R1:W-:Y:S01]  /*15e40*/  LDGSTS.E [R189], desc[UR60][R190.64], P1 ;  /* 0x00000000bebd7fae */ /* 0x0003e2000892187c */
[----:B------:R-:W-:Y:S01]  /*15e50*/  ISETP.GT.AND P1, PT, R178, 0xe, PT ;  /* 0x0000000eb200780c */ /* 0x000fe20003f24270 */
[----:B-1----:R-:W-:Y:S02]  /*15e60*/  IMAD.MOV.U32 R190, RZ, RZ, R155 ;  /* 0x000000ffffbe7224 */ /* 0x002fe400078e009b */
[----:B------:R-:W-:-:S05]  /*15e70*/  IMAD.MOV.U32 R191, RZ, RZ, R179 ;  /* 0x000000ffffbf7224 */ /* 0x000fca00078e00b3 */
[----:B------:R1:W-:Y:S01]  /*15e80*/  LDGSTS.E [R189+0x4], desc[UR60][R190.64], P2 ;  /* 0x00004000bebd7fae */ /* 0x0003e2000912187c */
[----:B------:R-:W-:Y:S02]  /*15e90*/  IADD3 R158, P3, R158, R184, RZ ;  /* 0x000000b89e9e7210 */ /* 0x000fe40007f7e0ff */
[----:B-1----:R-:W-:Y:S02]  /*15ea0*/  SEL R190, RZ, 0x4, !P1 ;  /* 0x00000004ffbe7807 */ /* 0x002fe40004800000 */
[----:B------:R-:W-:Y:S02]  /*15eb0*/  ISETP.GT.AND P1, PT, R178, 0xf, PT ;  /* 0x0000000fb200780c */ /* 0x000fe40003f24270 */
[----:B------:R-:W-:-:S04]  /*15ec0*/  SEL R190, R190, RZ, !P0 ;  /* 0x000000ffbebe7207 */ /* 0x000fc80004000000 */
        /* <DEDUP_REMOVED lines=38> */
[----:B------:R-:W-:Y:S01]  /*16130*/  STL [R1+0x164], R7 ;  /* 0x0001640701007387 */ /* 0x000fe20000100800 */
[----:B------:R-:W-:-:S02]  /*16140*/  IMAD.X R222, R222, 0x1, R183, P3 ;  /* 0x00000001dede7824 */ /* 0x000fc400018e06b7 */
[----:B------:R-:W-:Y:S01]  /*16150*/  SEL R190, R190, RZ, !P0 ;  /* 0x000000ffbebe7207 */ /* 0x000fe20004000000 */
[----:B------:R1:W-:Y:S01]  /*16160*/  STL [R1+0x160], R9 ;  /* 0x0001600901007387 */ /* 0x0003e20000100800 */
[----:B------:R-:W-:Y:S02]  /*16170*/  IADD3 R226, P4, R226, R184, RZ ;  /* 0x000000b8e2e27210 */ /* 0x000fe40007f9e0ff */
[----:B------:R-:W-:Y:S01]  /*16180*/  ISETP.NE.U32.AND P1, PT, R190, RZ, PT ;  /* 0x000000ffbe00720c */ /* 0x000fe20003f25070 */
[----:B------:R-:W-:Y:S01]  /*16190*/  STL [R1+0x16c], R5 ;  /* 0x00016c0501007387 */ /* 0x000fe20000100800 */
[----:B------:R-:W-:-:S03]  /*161a0*/  IMAD.MOV.U32 R190, RZ, RZ, R224 ;  /* 0x000000ffffbe7224 */ /* 0x000fc600078e00e0 */
[----:B------:R2:W-:Y:S01]  /*161b0*/  STL [R1+0x168], R6 ;  /* 0x0001680601007387 */ /* 0x0005e20000100800 */
[----:B------:R-:W-:-:S03]  /*161c0*/  IMAD.MOV.U32 R191, RZ, RZ, R222 ;  /* 0x000000ffffbf7224 */ /* 0x000fc600078e00de */
[----:B------:R-:W-:Y:S01]  /*161d0*/  STL [R1+0x174], R0 ;  /* 0x0001740001007387 */ /* 0x000fe20000100800 */
[----:B------:R-:W-:-:S03]  /*161e0*/  IMAD.X R225, R225, 0x1, R183, P4 ;  /* 0x00000001e1e17824 */ /* 0x000fc600020e06b7 */
[----:B------:R3:W-:Y:S04]  /*161f0*/  STL [R1+0x170], R4 ;  /* 0x0001700401007387 */ /* 0x0007e80000100800 */
[----:B-1----:R-:W4:Y:S04]  /*16200*/  LDL.LU R9, [R1+0x80] ;  /* 0x0000800001097983 */ /* 0x002f280000300800 */
[----:B------:R-:W4:Y:S04]  /*16210*/  LDL.LU R7, [R1+0x84] ;  /* 0x0000840001077983 */ /* 0x000f280000300800 */
[----:B--2---:R-:W2:Y:S04]  /*16220*/  LDL.LU R6, [R1+0x88] ;  /* 0x0000880001067983 */ /* 0x004ea80000300800 */
[----:B------:R-:W2:Y:S04]  /*16230*/  LDL.LU R5, [R1+0x8c] ;  /* 0x00008c0001057983 */ /* 0x000ea80000300800 */
[----:B---3--:R-:W3:Y:S04]  /*16240*/  LDL.LU R4, [R1+0x90] ;  /* 0x0000900001047983 */ /* 0x008ee80000300800 */
[----:B------:R1:W-:Y:S04]  /*16250*/  LDGSTS.E [R189+0x4008], desc[UR60][R190.64], P2 ;  /* 0x04008000bebd7fae */ /* 0x0003e8000912187c */
[----:B------:R-:W3:Y:S04]  /*16260*/  LDL.LU R0, [R1+0x94] ;  /* 0x0000940001007983 */ /* 0x000ee80000300800 */
[----:B------:R-:W2:Y:S01]  /*16270*/  LDL.LU R223, [R1+0x7c] ;  /* 0x00007c0001df7983 */ /* 0x000ea20000300800 */
[----:B-1----:R-:W-:-:S02]  /*16280*/  IMAD.MOV.U32 R190, RZ, RZ, R226 ;  /* 0x000000ffffbe7224 */ /* 0x002fc400078e00e2 */
[----:B------:R-:W-:-:S05]  /*16290*/  IMAD.MOV.U32 R191, RZ, RZ, R225 ;  /* 0x000000ffffbf7224 */ /* 0x000fca00078e00e1 */
        /* <DEDUP_REMOVED lines=11> */
[----:B------:R-:W-:Y:S01]  /*16350*/  IMAD.X R9, R9, 0x1, R183, P4 ;  /* 0x0000000109097824 */ /* 0x000fe200020e06b7 */
[----:B--2---:R-:W-:-:S05]  /*16360*/  IADD3 R223, P3, R223, R184, RZ ;  /* 0x000000b8dfdf7210 */ /* 0x004fca0007f7e0ff */
[----:B------:R-:W-:Y:S01]  /*16370*/  IMAD.MOV.U32 R190, RZ, RZ, R223 ;  /* 0x000000ffffbe7224 */ /* 0x000fe200078e00df */
[----:B------:R-:W-:Y:S01]  /*16380*/  STL [R1+0x7c], R223 ;  /* 0x00007cdf01007387 */ /* 0x000fe20000100800 */
        /* <DEDUP_REMOVED lines=76> */
[----:B------:R-:W-:Y:S02]  /*16850*/  ISETP.GT.AND P1, PT, R178, 0x10, PT ;  /* 0x00000010b200780c */ /* 0x000fe40003f24270 */
[----:B------:R-:W-:Y:S02]  /*16860*/  IADD3 R157, P3, R157, R184, RZ ;  /* 0x000000b89d9d7210 */ /* 0x000fe40007f7e0ff */
[----:B-1----:R-:W-:Y:S02]  /*16870*/  SEL R190, RZ, 0x4, !P1 ;  /* 0x00000004ffbe7807 */ /* 0x002fe40004800000 */
[----:B------:R-:W-:Y:S02]  /*16880*/  SEL R189, RZ, 0x4, !P2 ;  /* 0x00000004ffbd7807 */ /* 0x000fe40005000000 */
[----:B------:R-:W-:Y:S02]  /*16890*/  SEL R190, R190, RZ, !P0 ;  /* 0x000000ffbebe7207 */ /* 0x000fe40004000000 */
[----:B------:R-:W-:-:S02]  /*168a0*/  SEL R189, R189, RZ, !P0 ;  /* 0x000000ffbdbd7207 */ /* 0x000fc40004000000 */
[----:B------:R-:W-:Y:S01]  /*168b0*/  ISETP.NE.U32.AND P1, PT, R190, RZ, PT ;  /* 0x000000ffbe00720c */ /* 0x000fe20003f25070 */
[----:B------:R-:W-:Y:S01]  /*168c0*/  IMAD.X R163, R163, 0x1, R183, P3 ;  /* 0x00000001a3a37824 */ /* 0x000fe200018e06b7 */
[----:B------:R-:W-:Y:S02]  /*168d0*/  ISETP.NE.U32.AND P2, PT, R189, RZ, PT ;  /* 0x000000ffbd00720c */ /* 0x000fe40003f45070 */
[----:B------:R-:W-:Y:S02]  /*168e0*/  LOP3.LUT R189, R3, 0x40, RZ, 0x3c, !PT ;  /* 0x0000004003bd7812 */ /* 0x000fe400078e3cff */
[----:B------:R-:W-:Y:S01]  /*168f0*/  IADD3 R162, P4, R162, R184, RZ ;  /* 0x000000b8a2a27210 */ /* 0x000fe20007f9e0ff */
[----:B------:R-:W-:Y:S01]  /*16900*/  IMAD.MOV.U32 R190, RZ, RZ, R157 ;  /* 0x000000ffffbe7224 */ /* 0x000fe200078e009d */
[----:B------:R-:W-:Y:S01]  /*16910*/  IADD3 R189, R189, UR4, RZ ;  /* 0x00000004bdbd7c10 */ /* 0x000fe2000fffe0ff */
[----:B------:R-:W-:Y:S02]  /*16920*/  IMAD.MOV.U32 R191, RZ, RZ, R163 ;  /* 0x000000ffffbf7224 */ /* 0x000fe400078e00a3 */
[----:B------:R-:W-:-:S03]  /*16930*/  IMAD.X R180, R180, 0x1, R183, P4 ;  /* 0x00000001b4b47824 */ /* 0x000fc600020e06b7 */
[----:B------:R1:W-:Y:S01]  /*16940*/  LDGSTS.E [R189], desc[UR60][R190.64], P1 ;  /* 0x00000000bebd7fae */ /* 0x0003e2000892187c */
[----:B------:R-:W-:Y:S01]  /*16950*/  ISETP.GT.AND P1, PT, R178, 0x12, PT ;  /* 0x00000012b200780c */ /* 0x000fe20003f24270 */
[----:B-1----:R-:W-:Y:S02]  /*16960*/  IMAD.MOV.U32 R190, RZ, RZ, R162 ;  /* 0x000000ffffbe7224 */ /* 0x002fe400078e00a2 */
[----:B------:R-:W-:-:S05]  /*16970*/  IMAD.MOV.U32 R191, RZ, RZ, R180 ;  /* 0x000000ffffbf7224 */ /* 0x000fca00078e00b4 */
[----:B------:R1:W-:Y:S02]  /*16980*/  LDGSTS.E [R189+0x4], desc[UR60][R190.64], P2 ;  /* 0x00004000bebd7fae */ /* 0x0003e4000912187c */
[----:B-1----:R-:W-:Y:S02]  /*16990*/  SEL R190, RZ, 0x4, !P1 ;  /* 0x00000004ffbe7807 */ /* 0x002fe40004800000 */
[----:B------:R-:W-:Y:S02]  /*169a0*/  ISETP.GT.AND P1, PT, R178, 0x13, PT ;  /* 0x00000013b200780c */ /* 0x000fe40003f24270 */
[----:B------:R-:W-:-:S04]  /*169b0*/  SEL R190, R190, RZ, !P0 ;  /* 0x000000ffbebe7207 */ /* 0x000fc80004000000 */
[----:B------:R-:W-:Y:S02]  /*169c0*/  ISETP.NE.U32.AND P2, PT, R190, RZ, PT ;  /* 0x000000ffbe00720c */ /* 0x000fe40003f45070 */
[----:B------:R-:W-:Y:S02]  /*169d0*/  SEL R190, RZ, 0x4, !P1 ;  /* 0x00000004ffbe7807 */ /* 0x000fe40004800000 */
[----:B------:R-:W-:Y:S02]  /*169e0*/  IADD3 R165, P3, R165, R184, RZ ;  /* 0x000000b8a5a57210 */ /* 0x000fe40007f7e0ff */
[----:B------:R-:W-:-:S04]  /*169f0*/  SEL R190, R190, RZ, !P0 ;  /* 0x000000ffbebe7207 */ /* 0x000fc80004000000 */
[----:B------:R-:W-:Y:S01]  /*16a00*/  ISETP.NE.U32.AND P1, PT, R190, RZ, PT ;  /* 0x000000ffbe00720c */ /* 0x000fe20003f25070 */
[----:B------:R-:W-:Y:S01]  /*16a10*/  IMAD.X R168, R168, 0x1, R183, P3 ;  /* 0x00000001a8a87824 */ /* 0x000fe200018e06b7 */
[----:B------:R-:W-:Y:S01]  /*16a20*/  IADD3 R166, P4, R166, R184, RZ ;  /* 0x000000b8a6a67210 */ /* 0x000fe20007f9e0ff */
[----:B------:R-:W-:Y:S02]  /*16a30*/  IMAD.MOV.U32 R190, RZ, RZ, R165 ;  /* 0x000000ffffbe7224 */ /* 0x000fe400078e00a5 */
        /* <DEDUP_REMOVED lines=124> */
[----:B------:R-:W-:Y:S02]  /*17200*/  ISETP.GT.AND P1, PT, R178, 0x72, PT ;  /* 0x00000072b200780c */ /* 0x000fe40003f24270 */
[-C--:B------:R-:W-:Y:S02]  /*17210*/  IADD3 R5, P3, R5, R184.reuse, RZ ;  /* 0x000000b805057210 */ /* 0x080fe40007f7e0ff */
[----:B------:R-:W-:Y:S02]  /*17220*/  IADD3 R0, P4, R0, R184, RZ ;  /* 0x000000b800007210 */ /* 0x000fe40007f9e0ff */
[----:B-1----:R-:W-:Y:S02]  /*17230*/  SEL R190, RZ, 0x4, !P1 ;  /* 0x00000004ffbe7807 */ /* 0x002fe40004800000 */
[----:B------:R-:W-:Y:S02]  /*17240*/  ISETP.GT.AND P1, PT, R178, 0x73, PT ;  /* 0x00000073b200780c */ /* 0x000fe40003f24270 */
[----:B------:R-:W-:Y:S01]  /*17250*/  SEL R190, R190, RZ, !P0 ;  /* 0x000000ffbebe7207 */ /* 0x000fe20004000000 */
[----:B------:R-:W-:-:S03]  /*17260*/  IMAD.X R6, R6, 0x1, R183, P3 ;  /* 0x0000000106067824 */ /* 0x000fc600018e06b7 */
[----:B------:R-:W-:Y:S02]  /*17270*/  ISETP.NE.U32.AND P2, PT, R190, RZ, PT ;  /* 0x000000ffbe00720c */ /* 0x000fe40003f45070 */
[----:B------:R-:W-:Y:S01]  /*17280*/  SEL R190, RZ, 0x4, !P1 ;  /* 0x00000004ffbe7807 */ /* 0x000fe20004800000 */
[----:B------:R-:W-:Y:S01]  /*17290*/  STL [R1+0x1a4], R7 ;  /* 0x0001a40701007387 */ /* 0x000fe20000100800 */
[----:B------:R-:W-:Y:S02]  /*172a0*/  IMAD.X R4, R4, 0x1, R183, P4 ;  /* 0x0000000104047824 */ /* 0x000fe400020e06b7 */
[----:B------:R-:W-:Y:S01]  /*172b0*/  SEL R190, R190, RZ, !P0 ;  /* 0x000000ffbebe7207 */ /* 0x000fe20004000000 */
[----:B------:R1:W-:Y:S04]  /*172c0*/  STL [R1+0x1a0], R9 ;  /* 0x0001a00901007387 */ /* 0x0003e80000100800 */
[----:B------:R2:W-:Y:S01]  /*172d0*/  STL [R1+0x1ac], R5 ;  /* 0x0001ac0501007387 */ /* 0x0005e20000100800 */
[----:B------:R-:W-:-:S03]  /*172e0*/  ISETP.NE.U32.AND P1, PT, R190, RZ, PT ;  /* 0x000000ffbe00720c */ /* 0x000fc60003f25070 */
[----:B------:R-:W-:Y:S01]  /*172f0*/  STL [R1+0x1a8], R6 ;  /* 0x0001a80601007387 */ /* 0x000fe20000100800 */
[----:B------:R-:W-:-:S03]  /*17300*/  IMAD.MOV.U32 R190, RZ, RZ, R5 ;  /* 0x000000ffffbe7224 */ /* 0x000fc600078e0005 */
[----:B------:R-:W-:Y:S01]  /*17310*/  STL [R1+0x1b4], R0 ;  /* 0x0001b40001007387 */ /* 0x000fe20000100800 */
[----:B------:R-:W-:-:S03]  /*17320*/  IMAD.MOV.U32 R191, RZ, RZ, R6 ;  /* 0x000000ffffbf7224 */ /* 0x000fc600078e0006 */
[----:B------:R3:W-:Y:S04]  /*17330*/  STL [R1+0x1b0], R4 ;  /* 0x0001b00401007387 */ /* 0x0007e80000100800 */
[----:B-1----:R-:W4:Y:S04]  /*17340*/  LDL.LU R9, [R1+0xb8] ;  /* 0x0000b80001097983 */ /* 0x002f280000300800 */
[----:B------:R-:W4:Y:S04]  /*17350*/  LDL.LU R7, [R1+0xbc] ;  /* 0x0000bc0001077983 */ /* 0x000f280000300800 */
[----:B------:R1:W-:Y:S04]  /*17360*/  LDGSTS.E [R189+0xc008], desc[UR60][R190.64], P2 ;  /* 0x0c008000bebd7fae */ /* 0x0003e8000912187c */
[----:B--2---:R-:W2:Y:S01]  /*17370*/  LDL.LU R5, [R1+0xc0] ;  /* 0x0000c00001057983 */ /* 0x004ea20000300800 */
[----:B-1----:R-:W-:-:S03]  /*17380*/  IMAD.MOV.U32 R191, RZ, RZ, R4 ;  /* 0x000000ffffbf7224 */ /* 0x002fc600078e0004 */
[----:B---3--:R-:W3:Y:S01]  /*17390*/  LDL.LU R4, [R1+0xc4] ;  /* 0x0000c40001047983 */ /* 0x008ee20000300800 */
[----:B------:R-:W-:Y:S01]  /*173a0*/  IMAD.MOV.U32 R190, RZ, RZ, R0 ;  /* 0x000000ffffbe7224 */ /* 0x000fe200078e0000 */
[----:B------:R-:W-:Y:S02]  /*173b0*/  ISETP.GT.AND P2, PT, R178, 0x15, PT ;  /* 0x00000015b200780c */ /* 0x000fe40003f44270 */
[-C--:B------:R-:W-:Y:S01]  /*173c0*/  IADD3 R164, P3, R164, R184.reuse, RZ ;  /* 0x000000b8a4a47210 */ /* 0x080fe20007f7e0ff */
[----:B------:R-:W2:Y:S04]  /*173d0*/  LDL.LU R6, [R1+0xcc] ;  /* 0x0000cc0001067983 */ /* 0x000ea80000300800 */
[----:B------:R1:W-:Y:S01]  /*173e0*/  LDGSTS.E [R189+0xc00c], desc[UR60][R190.64], P1 ;  /* 0x0c00c000bebd7fae */ /* 0x0003e2000892187c */
[----:B------:R-:W-:Y:S01]  /*173f0*/  ISETP.GT.AND P1, PT, R178, 0x14, PT ;  /* 0x00000014b200780c */ /* 0x000fe20003f24270 */
[----:B------:R-:W-:Y:S01]  /*17400*/  IMAD.X R170, R170, 0x1, R183, P3 ;  /* 0x00000001aaaa7824 */ /* 0x000fe200018e06b7 */
[----:B------:R-:W-:Y:S01]  /*17410*/  IADD3 R169, P4, R169, R184, RZ ;  /* 0x000000b8a9a97210 */ /* 0x000fe20007f9e0ff */
[----:B------:R-:W2:Y:S01]  /*17420*/  LDL.LU R0, [R1+0xd4] ;  /* 0x0000d40001007983 */ /* 0x000ea20000300800 */
[----:B-1----:R-:W-:-:S02]  /*17430*/  SEL R190, RZ, 0x4, !P1 ;  /* 0x00000004ffbe7807 */ /* 0x002fc40004800000 */
[----:B------:R-:W-:Y:S02]  /*17440*/  SEL R189, RZ, 0x4, !P2 ;  /* 0x00000004ffbd7807 */ /* 0x000fe40005000000 */
[----:B------:R-:W-:Y:S02]  /*17450*/  SEL R190, R190, RZ, !P0 ;  /* 0x000000ffbebe7207 */ /* 0x000fe40004000000 */
[----:B------:R-:W-:Y:S02]  /*17460*/  SEL R189, R189, RZ, !P0 ;  /* 0x000000ffbdbd7207 */ /* 0x000fe40004000000 */
[----:B------:R-:W-:Y:S02]  /*17470*/  ISETP.NE.U32.AND P1, PT, R190, RZ, PT ;  /* 0x000000ffbe00720c */ /* 0x000fe40003f25070 */
[----:B------:R-:W-:Y:S02]  /*17480*/  ISETP.NE.U32.AND P2, PT, R189, RZ, PT ;  /* 0x000000ffbd00720c */ /* 0x000fe40003f45070 */
[----:B------:R-:W-:Y:S01]  /*17490*/  LOP3.LUT R189, R3, 0x50, RZ, 0x3c, !PT ;  /* 0x0000005003bd7812 */ /* 0x000fe200078e3cff */
[----:B------:R-:W-:-:S02]  /*174a0*/  IMAD.MOV.U32 R190, RZ, RZ, R164 ;  /* 0x000000ffffbe7224 */ /* 0x000fc400078e00a4 */
[----:B------:R-:W-:Y:S02]  /*174b0*/  IMAD.MOV.U32 R191, RZ, RZ, R170 ;  /* 0x000000ffffbf7224 */ /* 0x000fe400078e00aa */
[----:B------:R-:W-:Y:S02]  /*174c0*/  VIADD R189, R189, UR4 ;  /* 0x00000004bdbd7c36 */ /* 0x000fe40008000000 */
        /* <DEDUP_REMOVED lines=17> */
[----:B------:R-:W-:Y:S01]  /*175e0*/  IMAD.MOV.U32 R191, RZ, RZ, R174 ;  /* 0x000000ffffbf7224 */ /* 0x000fe200078e00ae */
[----:B------:R-:W-:-:S04]  /*175f0*/  IADD3.X R173, R173, R183, RZ, P4, !PT ;  /* 0x000000b7adad7210 */ /* 0x000fc800027fe4ff */
        /* <DEDUP_REMOVED lines=48> */
[----:B------:R-:W-:Y:S03]  /*17900*/  STL [R1+0xbc], R7 ;  /* 0x0000bc0701007387 */ /* 0x000fe60000100800 */
[----:B------:R-:W-:Y:S01]  /*17910*/  IMAD.MOV.U32 R191, RZ, RZ, R9 ;  /* 0x000000ffffbf7224 */ /* 0x000fe200078e0009 */
[----:B------:R1:W-:Y:S01]  /*17920*/  STL [R1+0xb8], R9 ;  /* 0x0000b80901007387 */ /* 0x0003e20000100800 */
[----:B---3--:R-:W-:-:S05]  /*17930*/  IADD3 R4, P4, R4, R184, RZ ;  /* 0x000000b804047210 */ /* 0x008fca0007f9e0ff */
[----:B------:R3:W-:Y:S01]  /*17940*/  STL [R1+0xc4], R4 ;  /* 0x0000c40401007387 */ /* 0x0007e20000100800 */
[----:B--2---:R-:W-:-:S03]  /*17950*/  IMAD.X R5, R5, 0x1, R183, P4 ;  /* 0x0000000105057824 */ /* 0x004fc600020e06b7 */
[----:B-1----:R-:W2:Y:S01]  /*17960*/  LDL.LU R9, [R1+0xc8] ;  /* 0x0000c80001097983 */ /* 0x002ea20000300800 */
[----:B------:R-:W-:-:S03]  /*17970*/  IMAD.MOV.U32 R190, RZ, RZ, R7 ;  /* 0x000000ffffbe7224 */ /* 0x000fc600078e0007 */
[----:B------:R1:W-:Y:S04]  /*17980*/  STL [R1+0xc0], R5 ;  /* 0x0000c00501007387 */ /* 0x0003e80000100800 */
[----:B------:R-:W4:Y:S04]  /*17990*/  LDL.LU R7, [R1+0xd0] ;  /* 0x0000d00001077983 */ /* 0x000f280000300800 */
[----:B------:R3:W-:Y:S01]  /*179a0*/  LDGSTS.E [R189+0x8000], desc[UR60][R190.64], P2 ;  /* 0x08000000bebd7fae */ /* 0x0007e2000912187c */
[----:B------:R-:W-:Y:S01]  /*179b0*/  IADD3 R6, P3, R6, R184, RZ ;  /* 0x000000b806067210 */ /* 0x000fe20007f7e0ff */
[----:B---3--:R-:W-:-:S02]  /*179c0*/  IMAD.MOV.U32 R190, RZ, RZ, R4 ;  /* 0x000000ffffbe7224 */ /* 0x008fc400078e0004 */
[----:B------:R-:W-:Y:S01]  /*179d0*/  IMAD.MOV.U32 R191, RZ, RZ, R5 ;  /* 0x000000ffffbf7224 */ /* 0x000fe200078e0005 */
[----:B------:R-:W-:Y:S01]  /*179e0*/  IADD3 R0, P4, R0, R184, RZ ;  /* 0x000000b800007210 */ /* 0x000fe20007f9e0ff */
[----:B------:R-:W3:Y:S04]  /*179f0*/  LDL.LU R4, [R1+0x1bc] ;  /* 0x0001bc0001047983 */ /* 0x000ee80000300800 */
[----:B------:R1:W-:Y:S01]  /*17a00*/  LDGSTS.E [R189+0x8004], desc[UR60][R190.64], P1 ;  /* 0x08004000bebd7fae */ /* 0x0003e2000892187c */
[----:B------:R-:W-:-:S03]  /*17a10*/  ISETP.GT.AND P1, PT, R178, 0x56, PT ;  /* 0x00000056b200780c */ /* 0x000fc60003f24270 */
[----:B-1----:R-:W3:Y:S01]  /*17a20*/  LDL.LU R5, [R1+0x1c4] ;  /* 0x0001c40001057983 */ /* 0x002ee20000300800 */
[----:B------:R-:W-:Y:S02]  /*17a30*/  SEL R190, RZ, 0x4, !P1 ;  /* 0x00000004ffbe7807 */ /* 0x000fe40004800000 */
[----:B------:R-:W-:Y:S02]  /*17a40*/  ISETP.GT.AND P1, PT, R178, 0x57, PT ;  /* 0x00000057b200780c */ /* 0x000fe40003f24270 */
[----:B------:R-:W-:Y:S01]  /*17a50*/  SEL R190, R190, RZ, !P0 ;  /* 0x000000ffbebe7207 */ /* 0x000fe20004000000 */
[----:B------:R-:W-:Y:S03]  /*17a60*/  STL [R1+0xcc], R6 ;  /* 0x0000cc0601007387 */ /* 0x000fe60000100800 */
[----:B------:R-:W-:Y:S02]  /*17a70*/  ISETP.NE.U32.AND P2, PT, R190, RZ, PT ;  /* 0x000000ffbe00720c */ /* 0x000fe40003f45070 */
[----:B------:R-:W-:-:S04]  /*17a80*/  SEL R190, RZ, 0x4, !P1 ;  /* 0x00000004ffbe7807 */ /* 0x000fc80004800000 */
[----:B------:R-:W-:-:S04]  /*17a90*/  SEL R190, R190, RZ, !P0 ;  /* 0x000000ffbebe7207 */ /* 0x000fc80004000000 */
[----:B------:R-:W-:Y:S01]  /*17aa0*/  ISETP.NE.U32.AND P1, PT, R190, RZ, PT ;  /* 0x000000ffbe00720c */ /* 0x000fe20003f25070 */
[----:B------:R-:W-:Y:S02]  /*17ab0*/  IMAD.MOV.U32 R190, RZ, RZ, R6 ;  /* 0x000000ffffbe7224 */ /* 0x000fe400078e0006 */
[----:B--2---:R-:W-:-:S04]  /*17ac0*/  IMAD.X R9, R9, 0x1, R183, P3 ;  /* 0x0000000109097824 */ /* 0x004fc800018e06b7 */
[----:B------:R-:W-:Y:S01]  /*17ad0*/  IMAD.MOV.U32 R191, RZ, RZ, R9 ;  /* 0x000000ffffbf7224 */ /* 0x000fe200078e0009 */
[----:B------:R1:W-:Y:S01]  /*17ae0*/  STL [R1+0xc8], R9 ;  /* 0x0000c80901007387 */ /* 0x0003e20000100800 */
[----:B----4-:R-:W-:-:S03]  /*17af0*/  IMAD.X R7, R7, 0x1, R183, P4 ;  /* 0x0000000107077824 */ /* 0x010fc600020e06b7 */
[----:B------:R-:W-:Y:S04]  /*17b00*/  STL [R1+0xd4], R0 ;  /* 0x0000d40001007387 */ /* 0x000fe80000100800 */
[----:B------:R2:W-:Y:S04]  /*17b10*/  LDGSTS.E [R189+0x8008], desc[UR60][R190.64], P2 ;  /* 0x08008000bebd7fae */ /* 0x0005e8000912187c */
[----:B-1----:R-:W4:Y:S04]  /*17b20*/  LDL.LU R9, [R1+0x1b8] ;  /* 0x0001b80001097983 */ /* 0x002f280000300800 */
[----:B------:R1:W-:Y:S04]  /*17b30*/  STL [R1+0xd0], R7 ;  /* 0x0000d00701007387 */ /* 0x0003e80000100800 */
[----:B------:R-:W4:Y:S01]  /*17b40*/  LDL.LU R6, [R1+0x1c0] ;  /* 0x0001c00001067983 */ /* 0x000f220000300800 */
[----:B--2---:R-:W-:-:S02]  /*17b50*/  IMAD.MOV.U32 R190, RZ, RZ, R0 ;  /* 0x000000ffffbe7224 */ /* 0x004fc400078e0000 */
[----:B------:R-:W-:Y:S01]  /*17b60*/  IMAD.MOV.U32 R191, RZ, RZ, R7 ;  /* 0x000000ffffbf7224 */ /* 0x000fe200078e0007 */
[-C--:B---3--:R-:W-:Y:S01]  /*17b70*/  IADD3 R4, P3, R4, R184.reuse, RZ ;  /* 0x000000b804047210 */ /* 0x088fe20007f7e0ff */
[----:B-1----:R-:W2:Y:S04]  /*17b80*/  LDL.LU R7, [R1+0x1cc] ;  /* 0x0001cc0001077983 */ /* 0x002ea80000300800 */
[----:B------:R1:W-:Y:S01]  /*17b90*/  LDGSTS.E [R189+0x800c], desc[UR60][R190.64], P1 ;  /* 0x0800c000bebd7fae */ /* 0x0003e2000892187c */
[----:B------:R-:W-:Y:S02]  /*17ba0*/  ISETP.GT.AND P1, PT, R178, 0x74, PT ;  /* 0x00000074b200780c */ /* 0x000fe40003f24270 */
[----:B------:R-:W-:Y:S01]  /*17bb0*/  IADD3 R5, P4, R5, R184, RZ ;  /* 0x000000b805057210 */ /* 0x000fe20007f9e0ff */
[----:B------:R-:W3:Y:S01]  /*17bc0*/  LDL.LU R0, [R1+0x1d4] ;  /* 0x0001d40001007983 */ /* 0x000ee20000300800 */
[----:B-1----:R-:W-:-:S02]  /*17bd0*/  SEL R190, RZ, 0x4, !P1 ;  /* 0x00000004ffbe7807 */ /* 0x002fc40004800000 */
        /* <DEDUP_REMOVED lines=8> */
[----:B----4-:R-:W-:-:S04]  /*17c60*/  IMAD.X R9, R9, 0x1, R183, P3 ;  /* 0x0000000109097824 */ /* 0x010fc800018e06b7 */
[----:B------:R-:W-:Y:S01]  /*17c70*/  IMAD.MOV.U32 R191, RZ, RZ, R9 ;  /* 0x000000ffffbf7224 */ /* 0x000fe200078e0009 */
[----:B------:R1:W-:Y:S01]  /*17c80*/  STL [R1+0x1b8], R9 ;  /* 0x0001b80901007387 */ /* 0x0003e20000100800 */
[----:B------:R-:W-:-:S03]  /*17c90*/  IMAD.X R6, R6, 0x1, R183, P4 ;  /* 0x0000000106067824 */ /* 0x000fc600020e06b7 */
[----:B------:R-:W-:Y:S04]  /*17ca0*/  STL [R1+0x1c4], R5 ;  /* 0x0001c40501007387 */ /* 0x000fe80000100800 */
[----:B------:R4:W-:Y:S04]  /*17cb0*/  LDGSTS.E [R189+0xc000], desc[UR60][R190.64], P2 ;  /* 0x0c000000bebd7fae */ /* 0x0009e8000912187c */
[----:B-1----:R-:W3:Y:S04]  /*17cc0*/  LDL.LU R9, [R1+0x1c8] ;  /* 0x0001c80001097983 */ /* 0x002ee80000300800 */
[----:B------:R1:W-:Y:S04]  /*17cd0*/  STL [R1+0x1c0], R6 ;  /* 0x0001c00601007387 */ /* 0x0003e80000100800 */
[----:B------:R-:W3:Y:S01]  /*17ce0*/  LDL.LU R4, [R1+0x1d0] ;  /* 0x0001d00001047983 */ /* 0x000ee20000300800 */
[----:B----4-:R-:W-:-:S02]  /*17cf0*/  IMAD.MOV.U32 R190, RZ, RZ, R5 ;  /* 0x000000ffffbe7224 */ /* 0x010fc400078e0005 */
[----:B------:R-:W-:Y:S02]  /*17d00*/  IMAD.MOV.U32 R191, RZ, RZ, R6 ;  /* 0x000000ffffbf7224 */ /* 0x000fe400078e0006 */
[----:B-1----:R-:W4:Y:S04]  /*17d10*/  LDL.LU R6, [R1+0x63c] ;  /* 0x00063c0001067983 */ /* 0x002f280000300800 */
[----:B------:R1:W-:Y:S01]  /*17d20*/  LDGSTS.E [R189+0xc004], desc[UR60][R190.64], P1 ;  /* 0x0c004000bebd7fae */ /* 0x0003e2000892187c */
[----:B------:R-:W-:-:S03]  /*17d30*/  ISETP.GT.AND P1, PT, R178, 0x76, PT ;  /* 0x00000076b200780c */ /* 0x000fc60003f24270 */
[----:B------:R-:W4:Y:S01]  /*17d40*/  LDL.LU R5, [R1+0x638] ;  /* 0x0006380001057983 */ /* 0x000f220000300800 */
[----:B-1----:R-:W-:Y:S02]  /*17d50*/  SEL R190, RZ, 0x4, !P1 ;  /* 0x00000004ffbe7807 */ /* 0x002fe40004800000 */
[----:B------:R-:W-:Y:S02]  /*17d60*/  ISETP.GT.AND P1, PT, R178, 0x77, PT ;  /* 0x00000077b200780c */ /* 0x000fe40003f24270 */
[----:B------:R-:W-:Y:S02]  /*17d70*/  SEL R190, R190, RZ, !P0 ;  /* 0x000000ffbebe7207 */ /* 0x000fe40004000000 */
[----:B--2---:R-:W-:Y:S02]  /*17d80*/  IADD3 R7, P3, R7, R184, RZ ;  /* 0x000000b807077210 */ /* 0x004fe40007f7e0ff */
[----:B------:R-:W-:Y:S02]  /*17d90*/  ISETP.NE.U32.AND P2, PT, R190, RZ, PT ;  /* 0x000000ffbe00720c */ /* 0x000fe40003f45070 */
[----:B------:R-:W-:-:S02]  /*17da0*/  SEL R190, RZ, 0x4, !P1 ;  /* 0x00000004ffbe7807 */ /* 0x000fc40004800000 */
[----:B---3--:R-:W-:Y:S02]  /*17db0*/  IADD3 R0, P4, R0, R184, RZ ;  /* 0x000000b800007210 */ /* 0x008fe40007f9e0ff */
[----:B------:R-:W-:-:S04]  /*17dc0*/  SEL R190, R190, RZ, !P0 ;  /* 0x000000ffbebe7207 */ /* 0x000fc80004000000 */
[----:B------:R-:W-:Y:S01]  /*17dd0*/  ISETP.NE.U32.AND P1, PT, R190, RZ, PT ;  /* 0x000000ffbe00720c */ /* 0x000fe20003f25070 */
[----:B------:R-:W-:Y:S01]  /*17de0*/  IMAD.MOV.U32 R190, RZ, RZ, R7 ;  /* 0x000000ffffbe7224 */ /* 0x000fe200078e0007 */
[----:B------:R-:W-:Y:S01]  /*17df0*/  STL [R1+0x1cc], R7 ;  /* 0x0001cc0701007387 */ /* 0x000fe20000100800 */
[----:B------:R-:W-:-:S04]  /*17e00*/  IMAD.X R9, R9, 0x1, R183, P3 ;  /* 0x0000000109097824 */ /* 0x000fc800018e06b7 */
[----:B------:R-:W-:Y:S01]  /*17e10*/  IMAD.MOV.U32 R191, RZ, RZ, R9 ;  /* 0x000000ffffbf7224 */ /* 0x000fe200078e0009 */
[----:B------:R-:W-:Y:S01]  /*17e20*/  STL [R1+0x1c8], R9 ;  /* 0x0001c80901007387 */ /* 0x000fe20000100800 */
[----:B------:R-:W-:-:S03]  /*17e30*/  IMAD.X R4, R4, 0x1, R183, P4 ;  /* 0x0000000104047824 */ /* 0x000fc600020e06b7 */
[----:B------:R-:W-:Y:S04]  /*17e40*/  STL [R1+0x1d4], R0 ;  /* 0x0001d40001007387 */ /* 0x000fe80000100800 */
[----:B------:R1:W-:Y:S04]  /*17e50*/  LDGSTS.E [R189+0xc008], desc[UR60][R190.64], P2 ;  /* 0x0c008000bebd7fae */ /* 0x0003e8000912187c */
[----:B------:R2:W-:Y:S01]  /*17e60*/  STL [R1+0x1d0], R4 ;  /* 0x0001d00401007387 */ /* 0x0005e20000100800 */
[----:B-1----:R-:W-:-:S03]  /*17e70*/  IMAD.MOV.U32 R191, RZ, RZ, R4 ;  /* 0x000000ffffbf7224 */ /* 0x002fc600078e0004 */
[----:B--2---:R-:W2:Y:S01]  /*17e80*/  LDL.LU R4, [R1+0x634] ;  /* 0x0006340001047983 */ /* 0x004ea20000300800 */
[----:B------:R-:W-:-:S03]  /*17e90*/  IMAD.MOV.U32 R190, RZ, RZ, R0 ;  /* 0x000000ffffbe7224 */ /* 0x000fc600078e0000 */
[----:B------:R-:W3:Y:S01]  /*17ea0*/  LDL.LU R0, [R1+0x630] ;  /* 0x0006300001007983 */ /* 0x000ee20000300800 */
[----:B------:R-:W-:-:S03]  /*17eb0*/  ISETP.GT.AND P2, PT, R178, 0x19, PT ;  /* 0x00000019b200780c */ /* 0x000fc60003f44270 */
[----:B------:R1:W-:Y:S01]  /*17ec0*/  LDGSTS.E [R189+0xc00c], desc[UR60][R190.64], P1 ;  /* 0x0c00c000bebd7fae */ /* 0x0003e2000892187c */
[----:B------:R-:W-:Y:S02]  /*17ed0*/  ISETP.GT.AND P1, PT, R178, 0x18, PT ;  /* 0x00000018b200780c */ /* 0x000fe40003f24270 */
[----:B----4-:R-:W-:Y:S02]  /*17ee0*/  IADD3 R6, P3, R6, R184, RZ ;  /* 0x000000b806067210 */ /* 0x010fe40007f7e0ff */
[----:B-1----:R-:W-:Y:S02]  /*17ef0*/  SEL R190, RZ, 0x4, !P1 ;  /* 0x00000004ffbe7807 */ /* 0x002fe40004800000 */
[----:B------:R-:W-:Y:S02]  /*17f00*/  SEL R189, RZ, 0x4, !P2 ;  /* 0x00000004ffbd7807 */ /* 0x000fe40005000000 */
        /* <DEDUP_REMOVED lines=20> */
[----:B------:R-:W-:Y:S01]  /*18050*/  SEL R190, RZ, 0x4, !P1 ;  /* 0x00000004ffbe7807 */ /* 0x000fe20004800000 */
[----:B------:R1:W-:Y:S03]  /*18060*/  STL [R1+0x63c], R6 ;  /* 0x00063c0601007387 */ /* 0x0003e60000100800 */
[----:B------:R-:W-:Y:S01]  /*18070*/  SEL R190, R190, RZ, !P0 ;  /* 0x000000ffbebe7207 */ /* 0x000fe20004000000 */
[----:B------:R-:W-:Y:S03]  /*18080*/  STL [R1+0x638], R5 ;  /* 0x0006380501007387 */ /* 0x000fe60000100800 */
[----:B------:R-:W-:-:S02]  /*18090*/  ISETP.NE.U32.AND P1, PT, R190, RZ, PT ;  /* 0x000000ffbe00720c */ /* 0x000fc40003f25070 */
[-C--:B--2---:R-:W-:Y:S02]  /*180a0*/  IADD3 R4, P3, R4, R184.reuse, RZ ;  /* 0x000000b804047210 */ /* 0x084fe40007f7e0ff */
[----:B---3--:R-:W-:-:S03]  /*180b0*/  IADD3 R0, P4, R0, R184, RZ ;  /* 0x000000b800007210 */ /* 0x008fc60007f9e0ff */
[----:B------:R-:W-:Y:S01]  /*180c0*/  IMAD.X R177, R177, 0x1, R183, P3 ;  /* 0x00000001b1b17824 */ /* 0x000fe200018e06b7 */
[----:B------:R-:W-:Y:S01]  /*180d0*/  STL [R1+0x634], R4 ;  /* 0x0006340401007387 */ /* 0x000fe20000100800 */
[----:B------:R-:W-:Y:S02]  /*180e0*/  IMAD.MOV.U32 R190, RZ, RZ, R4 ;  /* 0x000000ffffbe7224 */ /* 0x000fe400078e0004 */
[----:B------:R-:W-:Y:S01]  /*180f0*/  IMAD.MOV.U32 R191, RZ, RZ, R177 ;  /* 0x000000ffffbf7224 */ /* 0x000fe200078e00b1 */
[----:B------:R2:W-:Y:S04]  /*18100*/  STL [R1+0x630], R0 ;  /* 0x0006300001007387 */ /* 0x0005e80000100800 */
[----:B------:R-:W3:Y:S04]  /*18110*/  LDL.LU R9, [R1+0xd8] ;  /* 0x0000d80001097983 */ /* 0x000ee80000300800 */
[----:B------:R-:W4:Y:S04]  /*18120*/  LDL.LU R7, [R1+0xdc] ;  /* 0x0000dc0001077983 */ /* 0x000f280000300800 */
[----:B------:R2:W-:Y:S04]  /*18130*/  LDGSTS.E [R189+0x8], desc[UR60][R190.64], P2 ;  /* 0x00008000bebd7fae */ /* 0x0005e8000912187c */
[----:B-1----:R-:W3:Y:S01]  /*18140*/  LDL.LU R6, [R1+0xe0] ;  /* 0x0000e00001067983 */ /* 0x002ee20000300800 */
[----:B--2---:R-:W-:-:S03]  /*18150*/  IMAD.MOV.U32 R190, RZ, RZ, R0 ;  /* 0x000000ffffbe7224 */ /* 0x004fc600078e0000 */
[----:B------:R-:W2:Y:S01]  /*18160*/  LDL.LU R0, [R1+0xe4] ;  /* 0x0000e40001007983 */ /* 0x000ea20000300800 */
[----:B------:R-:W-:Y:S01]  /*18170*/  IMAD.X R176, R176, 0x1, R183, P4 ;  /* 0x00000001b0b07824 */ /* 0x000fe200020e06b7 */
[-C--:B------:R-:W-:Y:S02]  /*18180*/  IADD3 R244, P3, R244, R184.reuse, RZ ;  /* 0x000000b8f4f47210 */ /* 0x080fe40007f7e0ff */
[----:B------:R-:W2:Y:S01]  /*18190*/  LDL.LU R4, [R1+0xec] ;  /* 0x0000ec0001047983 */ /* 0x000ea20000300800 */
[----:B------:R-:W-:Y:S01]  /*181a0*/  IMAD.MOV.U32 R191, RZ, RZ, R176 ;  /* 0x000000ffffbf7224 */ /* 0x000fe200078e00b0 */
[----:B------:R-:W-:Y:S02]  /*181b0*/  IADD3.X R243, R243, R183, RZ, P3, !PT ;  /* 0x000000b7f3f37210 */ /* 0x000fe40001ffe4ff */
[----:B------:R-:W-:Y:S01]  /*181c0*/  IADD3 R246, P4, R246, R184, RZ ;  /* 0x000000b8f6f67210 */ /* 0x000fe20007f9e0ff */
[----:B------:R-:W2:Y:S04]  /*181d0*/  LDL.LU R5, [R1+0xf4] ;  /* 0x0000f40001057983 */ /* 0x000ea80000300800 */
[----:B------:R1:W-:Y:S01]  /*181e0*/  LDGSTS.E [R189+0xc], desc[UR60][R190.64], P1 ;  /* 0x0000c000bebd7fae */ /* 0x0003e2000892187c */
[----:B------:R-:W-:-:S04]  /*181f0*/  ISETP.GT.AND P1, PT, R178, 0x38, PT ;  /* 0x00000038b200780c */ /* 0x000fc80003f24270 */
[----:B-1----:R-:W-:Y:S02]  /*18200*/  SEL R190, RZ, 0x4, !P1 ;  /* 0x00000004ffbe7807 */ /* 0x002fe40004800000 */
[----:B------:R-:W-:Y:S02]  /*18210*/  ISETP.GT.AND P1, PT, R178, 0x39, PT ;  /* 0x00000039b200780c */ /* 0x000fe40003f24270 */
[----:B------:R-:W-:-:S04]  /*18220*/  SEL R190, R190, RZ, !P0 ;  /* 0x000000ffbebe7207 */ /* 0x000fc80004000000 */
[----:B------:R-:W-:Y:S02]  /*18230*/  ISETP.NE.U32.AND P2, PT, R190, RZ, PT ;  /* 0x000000ffbe00720c */ /* 0x000fe40003f45070 */
[----:B------:R-:W-:-:S04]  /*18240*/  SEL R190, RZ, 0x4, !P1 ;  /* 0x00000004ffbe7807 */ /* 0x000fc80004800000 */
[----:B------:R-:W-:Y:S01]  /*18250*/  SEL R190, R190, RZ, !P0 ;  /* 0x000000ffbebe7207 */ /* 0x000fe20004000000 */
[----:B------:R-:W-:-:S03]  /*18260*/  IMAD.MOV.U32 R191, RZ, RZ, R243 ;  /* 0x000000ffffbf7224 */ /* 0x000fc600078e00f3 */
[----:B------:R-:W-:Y:S01]  /*18270*/  ISETP.NE.U32.AND P1, PT, R190, RZ, PT ;  /* 0x000000ffbe00720c */ /* 0x000fe20003f25070 */
        /* <DEDUP_REMOVED lines=33> */
[----:B---3--:R-:W-:Y:S01]  /*18490*/  IMAD.X R9, R9, 0x1, R183, P3 ;  /* 0x0000000109097824 */ /* 0x008fe200018e06b7 */
[----:B------:R-:W-:Y:S03]  /*184a0*/  STL [R1+0xdc], R7 ;  /* 0x0000dc0701007387 */ /* 0x000fe60000100800 */
[----:B------:R-:W-:Y:S01]  /*184b0*/  IMAD.MOV.U32 R191, RZ, RZ, R9 ;  /* 0x000000ffffbf7224 */ /* 0x000fe200078e0009 */
[----:B------:R1:W-:Y:S01]  /*184c0*/  STL [R1+0xd8], R9 ;  /* 0x0000d80901007387 */ /* 0x0003e20000100800 */
[----:B--2---:R-:W-:-:S05]  /*184d0*/  IADD3 R0, P4, R0, R184, RZ ;  /* 0x000000b800007210 */ /* 0x004fca0007f9e0ff */
[----:B------:R-:W-:Y:S01]  /*184e0*/  STL [R1+0xe4], R0 ;  /* 0x0000e40001007387 */ /* 0x000fe20000100800 */
[----:B------:R-:W-:-:S03]  /*184f0*/  IMAD.X R6, R6, 0x1, R183, P4 ;  /* 0x0000000106067824 */ /* 0x000fc600020e06b7 */
[----:B-1----:R-:W2:Y:S01]  /*18500*/  LDL.LU R9, [R1+0xe8] ;  /* 0x0000e80001097983 */ /* 0x002ea20000300800 */
[----:B------:R-:W-:-:S03]  /*18510*/  IMAD.MOV.U32 R190, RZ, RZ, R7 ;  /* 0x000000ffffbe7224 */ /* 0x000fc600078e0007 */
[----:B------:R1:W-:Y:S04]  /*18520*/  STL [R1+0xe0], R6 ;  /* 0x0000e00601007387 */ /* 0x0003e80000100800 */
[----:B------:R-:W3:Y:S04]  /*18530*/  LDL.LU R7, [R1+0xf0] ;  /* 0x0000f00001077983 */ /* 0x000ee80000300800 */
[----:B------:R4:W-:Y:S01]  /*18540*/  LDGSTS.E [R189+0x8000], desc[UR60][R190.64], P2 ;  /* 0x08000000bebd7fae */ /* 0x0009e2000912187c */
[----:B------:R-:W-:Y:S01]  /*18550*/  IADD3 R4, P3, R4, R184, RZ ;  /* 0x000000b804047210 */ /* 0x000fe20007f7e0ff */
[----:B----4-:R-:W-:-:S02]  /*18560*/  IMAD.MOV.U32 R190, RZ, RZ, R0 ;  /* 0x000000ffffbe7224 */ /* 0x010fc400078e0000 */
[----:B------:R-:W-:Y:S01]  /*18570*/  IMAD.MOV.U32 R191, RZ, RZ, R6 ;  /* 0x000000ffffbf7224 */ /* 0x000fe200078e0006 */
[----:B------:R-:W-:Y:S01]  /*18580*/  IADD3 R5, P4, R5, R184, RZ ;  /* 0x000000b805057210 */ /* 0x000fe20007f9e0ff */
[----:B-1----:R-:W4:Y:S04]  /*18590*/  LDL.LU R6, [R1+0x1dc] ;  /* 0x0001dc0001067983 */ /* 0x002f280000300800 */
[----:B------:R1:W-:Y:S01]  /*185a0*/  LDGSTS.E [R189+0x8004], desc[UR60][R190.64], P1 ;  /* 0x08004000bebd7fae */ /* 0x0003e2000892187c */
[----:B------:R-:W-:-:S03]  /*185b0*/  ISETP.GT.AND P1, PT, R178, 0x5a, PT ;  /* 0x0000005ab200780c */ /* 0x000fc60003f24270 */
[----:B------:R-:W4:Y:S01]  /*185c0*/  LDL.LU R0, [R1+0x1e4] ;  /* 0x0001e40001007983 */ /* 0x000f220000300800 */
[----:B-1----:R-:W-:Y:S02]  /*185d0*/  SEL R190, RZ, 0x4, !P1 ;  /* 0x00000004ffbe7807 */ /* 0x002fe40004800000 */
        /* <DEDUP_REMOVED lines=11> */
[----:B---3--:R-:W-:-:S03]  /*18690*/  IMAD.X R7, R7, 0x1, R183, P4 ;  /* 0x0000000107077824 */ /* 0x008fc600020e06b7 */
[----:B------:R-:W-:Y:S04]  /*186a0*/  STL [R1+0xf4], R5 ;  /* 0x0000f40501007387 */ /* 0x000fe80000100800 */
[----:B------:R2:W-:Y:S04]  /*186b0*/  LDGSTS.E [R189+0x8008], desc[UR60][R190.64], P2 ;  /* 0x08008000bebd7fae */ /* 0x0005e8000912187c */
[----:B-1----:R-:W3:Y:S04]  /*186c0*/  LDL.LU R9, [R1+0x1d8] ;  /* 0x0001d80001097983 */ /* 0x002ee80000300800 */
[----:B------:R1:W-:Y:S04]  /*186d0*/  STL [R1+0xf0], R7 ;  /* 0x0000f00701007387 */ /* 0x0003e80000100800 */
[----:B------:R-:W3:Y:S01]  /*186e0*/  LDL.LU R4, [R1+0x1e0] ;  /* 0x0001e00001047983 */ /* 0x000ee20000300800 */
[----:B--2---:R-:W-:-:S02]  /*186f0*/  IMAD.MOV.U32 R190, RZ, RZ, R5 ;  /* 0x000000ffffbe7224 */ /* 0x004fc400078e0005 */
[----:B------:R-:W-:Y:S01]  /*18700*/  IMAD.MOV.U32 R191, RZ, RZ, R7 ;  /* 0x000000ffffbf7224 */ /* 0x000fe200078e0007 */
[-C--:B----4-:R-:W-:Y:S01]  /*18710*/  IADD3 R6, P3, R6, R184.reuse, RZ ;  /* 0x000000b806067210 */ /* 0x090fe20007f7e0ff */
[----:B-1----:R-:W2:Y:S04]  /*18720*/  LDL.LU R7, [R1+0x1ec] ;  /* 0x0001ec0001077983 */ /* 0x002ea80000300800 */
[----:B------:R1:W-:Y:S01]  /*18730*/  LDGSTS.E [R189+0x800c], desc[UR60][R190.64], P1 ;  /* 0x0800c000bebd7fae */ /* 0x0003e2000892187c */
[----:B------:R-:W-:Y:S02]  /*18740*/  ISETP.GT.AND P1, PT, R178, 0x78, PT ;  /* 0x00000078b200780c */ /* 0x000fe40003f24270 */
[----:B------:R-:W-:Y:S01]  /*18750*/  IADD3 R0, P4, R0, R184, RZ ;  /* 0x000000b800007210 */ /* 0x000fe20007f9e0ff */
[----:B------:R-:W4:Y:S01]  /*18760*/  LDL.LU R5, [R1+0x1f4] ;  /* 0x0001f40001057983 */ /* 0x000f220000300800 */
        /* <DEDUP_REMOVED lines=9> */
[----:B---3--:R-:W-:-:S04]  /*18800*/  IMAD.X R9, R9, 0x1, R183, P3 ;  /* 0x0000000109097824 */ /* 0x008fc800018e06b7 */
[----:B------:R-:W-:Y:S01]  /*18810*/  IMAD.MOV.U32 R191, RZ, RZ, R9 ;  /* 0x000000ffffbf7224 */ /* 0x000fe200078e0009 */
[----:B------:R1:W-:Y:S01]  /*18820*/  STL [R1+0x1d8], R9 ;  /* 0x0001d80901007387 */ /* 0x0003e20000100800 */
[----:B------:R-:W-:-:S03]  /*18830*/  IMAD.X R4, R4, 0x1, R183, P4 ;  /* 0x0000000104047824 */ /* 0x000fc600020e06b7 */
[----:B------:R3:W-:Y:S04]  /*18840*/  STL [R1+0x1e4], R0 ;  /* 0x0001e40001007387 */ /* 0x0007e80000100800 */
[----:B------:R2:W-:Y:S04]  /*18850*/  LDGSTS.E [R189+0xc000], desc[UR60][R190.64], P2 ;  /* 0x0c000000bebd7fae */ /* 0x0005e8000912187c */
[----:B-1----:R-:W4:Y:S04]  /*18860*/  LDL.LU R9, [R1+0x1e8] ;  /* 0x0001e80001097983 */ /* 0x002f280000300800 */
[----:B------:R1:W-:Y:S04]  /*18870*/  STL [R1+0x1e0], R4 ;  /* 0x0001e00401007387 */ /* 0x0003e80000100800 */
[----:B------:R-:W4:Y:S01]  /*18880*/  LDL.LU R6, [R1+0x1f0] ;  /* 0x0001f00001067983 */ /* 0x000f220000300800 */
[----:B--2---:R-:W-:-:S03]  /*18890*/  IMAD.MOV.U32 R190, RZ, RZ, R0 ;  /* 0x000000ffffbe7224 */ /* 0x004fc600078e0000 */
[----:B---3--:R-:W2:Y:S01]  /*188a0*/  LDL.LU R0, [R1+0x62c] ;  /* 0x00062c0001007983 */ /* 0x008ea20000300800 */
[----:B------:R-:W-:-:S03]  /*188b0*/  IMAD.MOV.U32 R191, RZ, RZ, R4 ;  /* 0x000000ffffbf7224 */ /* 0x000fc600078e0004 */
[----:B-1----:R-:W3:Y:S04]  /*188c0*/  LDL.LU R4, [R1+0x628] ;  /* 0x0006280001047983 */ /* 0x002ee80000300800 */
[----:B------:R1:W-:Y:S01]  /*188d0*/  LDGSTS.E [R189+0xc004], desc[UR60][R190.64], P1 ;  /* 0x0c004000bebd7fae */ /* 0x0003e2000892187c */
[C---:B------:R-:W-:Y:S02]  /*188e0*/  ISETP.GT.AND P1, PT, R178.reuse, 0x7a, PT ;  /* 0x0000007ab200780c */ /* 0x040fe40003f24270 */
[----:B------:R-:W-:Y:S02]  /*188f0*/  IADD3 R7, P3, R7, R184, RZ ;  /* 0x000000b807077210 */ /* 0x000fe40007f7e0ff */
[----:B-1----:R-:W-:Y:S02]  /*18900*/  SEL R190, RZ, 0x4, !P1 ;  /* 0x00000004ffbe7807 */ /* 0x002fe40004800000 */
[----:B------:R-:W-:-:S02]  /*18910*/  ISETP.GT.AND P1, PT, R178, 0x7b, PT ;  /* 0x0000007bb200780c */ /* 0x000fc40003f24270 */
[----:B------:R-:W-:-:S04]  /*18920*/  SEL R190, R190, RZ, !P0 ;  /* 0x000000ffbebe7207 */ /* 0x000fc80004000000 */
[----:B------:R-:W-:Y:S02]  /*18930*/  ISETP.NE.U32.AND P2, PT, R190, RZ, PT ;  /* 0x000000ffbe00720c */ /* 0x000fe40003f45070 */
[----:B------:R-:W-:Y:S02]  /*18940*/  SEL R190, RZ, 0x4, !P1 ;  /* 0x00000004ffbe7807 */ /* 0x000fe40004800000 */
[----:B----4-:R-:W-:Y:S02]  /*18950*/  IADD3 R5, P4, R5, R184, RZ ;  /* 0x000000b805057210 */ /* 0x010fe40007f9e0ff */
        /* <DEDUP_REMOVED lines=12> */
[----:B----4-:R-:W4:Y:S01]  /*18a20*/  LDL.LU R6, [R1+0x624] ;  /* 0x0006240001067983 */ /* 0x010f220000300800 */
[----:B------:R-:W-:-:S03]  /*18a30*/  IMAD.MOV.U32 R190, RZ, RZ, R5 ;  /* 0x000000ffffbe7224 */ /* 0x000fc600078e0005 */
[----:B------:R-:W4:Y:S01]  /*18a40*/  LDL.LU R5, [R1+0x620] ;  /* 0x0006200001057983 */ /* 0x000f220000300800 */
[----:B------:R-:W-:-:S03]  /*18a50*/  ISETP.GT.AND P2, PT, R178, 0x1d, PT ;  /* 0x0000001db200780c */ /* 0x000fc60003f44270 */
[----:B------:R1:W-:Y:S01]  /*18a60*/  LDGSTS.E [R189+0xc00c], desc[UR60][R190.64], P1 ;  /* 0x0c00c000bebd7fae */ /* 0x0003e2000892187c */
[----:B------:R-:W-:Y:S02]  /*18a70*/  ISETP.GT.AND P1, PT, R178, 0x1c, PT ;  /* 0x0000001cb200780c */ /* 0x000fe40003f24270 */
[----:B--2---:R-:W-:Y:S02]  /*18a80*/  IADD3 R0, P3, R0, R184, RZ ;  /* 0x000000b800007210 */ /* 0x004fe40007f7e0ff */
        /* <DEDUP_REMOVED lines=8> */
[----:B---3--:R-:W-:Y:S01]  /*18b10*/  IADD3 R4, P4, R4, R184, RZ ;  /* 0x000000b804047210 */ /* 0x008fe20007f9e0ff */
[----:B------:R1:W-:Y:S01]  /*18b20*/  STL [R1+0x62c], R0 ;  /* 0x00062c0001007387 */ /* 0x0003e20000100800 */
[----:B------:R-:W-:Y:S02]  /*18b30*/  IMAD.MOV.U32 R190, RZ, RZ, R0 ;  /* 0x000000ffffbe7224 */ /* 0x000fe400078e0000 */
[----:B------:R-:W-:Y:S01]  /*18b40*/  VIADD R189, R189, UR4 ;  /* 0x00000004bdbd7c36 */ /* 0x000fe20008000000 */
[----:B------:R2:W-:Y:S01]  /*18b50*/  STL [R1+0x628], R4 ;  /* 0x0006280401007387 */ /* 0x0005e20000100800 */
[----:B------:R-:W-:-:S03]  /*18b60*/  IMAD.MOV.U32 R191, RZ, RZ, R192 ;  /* 0x000000ffffbf7224 */ /* 0x000fc600078e00c0 */
[----:B-1----:R-:W3:Y:S04]  /*18b70*/  LDL.LU R0, [R1+0x4] ;  /* 0x0000040001007983 */ /* 0x002ee80000300800 */
[----:B------:R1:W-:Y:S02]  /*18b80*/  LDGSTS.E [R189], desc[UR60][R190.64], P1 ;  /* 0x00000000bebd7fae */ /* 0x0003e4000892187c */
[----:B-1----:R-:W-:Y:S02]  /*18b90*/  IMAD.MOV.U32 R190, RZ, RZ, R4 ;  /* 0x000000ffffbe7224 */ /* 0x002fe400078e0004 */
[----:B--2---:R-:W2:Y:S01]  /*18ba0*/  LDL.LU R4, [R1] ;  /* 0x0000000001047983 */ /* 0x004ea20000300800 */
[----:B------:R-:W-:Y:S01]  /*18bb0*/  IMAD.X R193, R193, 0x1, R183, P4 ;  /* 0x00000001c1c17824 */ /* 0x000fe200020e06b7 */
[----:B------:R-:W-:-:S03]  /*18bc0*/  ISETP.GT.AND P1, PT, R178, 0x1e, PT ;  /* 0x0000001eb200780c */ /* 0x000fc60003f24270 */
[----:B------:R-:W-:-:S05]  /*18bd0*/  IMAD.MOV.U32 R191, RZ, RZ, R193 ;  /* 0x000000ffffbf7224 */ /* 0x000fca00078e00c1 */
[----:B------:R1:W-:Y:S02]  /*18be0*/  LDGSTS.E [R189+0x4], desc[UR60][R190.64], P2 ;  /* 0x00004000bebd7fae */ /* 0x0003e4000912187c */
[----:B-1----:R-:W-:Y:S02]  /*18bf0*/  SEL R190, RZ, 0x4, !P1 ;  /* 0x00000004ffbe7807 */ /* 0x002fe40004800000 */
[----:B------:R-:W-:Y:S02]  /*18c00*/  ISETP.GT.AND P1, PT, R178, 0x1f, PT ;  /* 0x0000001fb200780c */ /* 0x000fe40003f24270 */
[----:B------:R-:W-:-:S04]  /*18c10*/  SEL R190, R190, RZ, !P0 ;  /* 0x000000ffbebe7207 */ /* 0x000fc80004000000 */
[----:B------:R-:W-:Y:S02]  /*18c20*/  ISETP.NE.U32.AND P2, PT, R190, RZ, PT ;  /* 0x000000ffbe00720c */ /* 0x000fe40003f45070 */
[----:B------:R-:W-:-:S04]  /*18c30*/  SEL R190, RZ, 0x4, !P1 ;  /* 0x00000004ffbe7807 */ /* 0x000fc80004800000 */
[----:B------:R-:W-:-:S04]  /*18c40*/  SEL R190, R190, RZ, !P0 ;  /* 0x000000ffbebe7207 */ /* 0x000fc80004000000 */
[----:B------:R-:W-:Y:S02]  /*18c50*/  ISETP.NE.U32.AND P1, PT, R190, RZ, PT ;  /* 0x000000ffbe00720c */ /* 0x000fe40003f25070 */
[-C--:B----4-:R-:W-:Y:S02]  /*18c60*/  IADD3 R6, P3, R6, R184.reuse, RZ ;  /* 0x000000b806067210 */ /* 0x090fe40007f7e0ff */
[----:B------:R-:W-:-:S03]  /*18c70*/  IADD3 R5, P4, R5, R184, RZ ;  /* 0x000000b805057210 */ /* 0x000fc60007f9e0ff */
[--C-:B------:R-:W-:Y:S02]  /*18c80*/  IMAD.X R194, R194, 0x1, R183.reuse, P3 ;  /* 0x00000001c2c27824 */ /* 0x100fe400018e06b7 */
[----:B------:R-:W-:Y:S02]  /*18c90*/  IMAD.MOV.U32 R190, RZ, RZ, R6 ;  /* 0x000000ffffbe7224 */ /* 0x000fe400078e0006 */
[----:B------:R-:W-:Y:S02]  /*18ca0*/  IMAD.MOV.U32 R191, RZ, RZ, R194 ;  /* 0x000000ffffbf7224 */ /* 0x000fe400078e00c2 */
[----:B------:R-:W-:-:S03]  /*18cb0*/  IMAD.X R195, R195, 0x1, R183, P4 ;  /* 0x00000001c3c37824 */ /* 0x000fc600020e06b7 */
[----:B------:R1:W-:Y:S02]  /*18cc0*/  LDGSTS.E [R189+0x8], desc[UR60][R190.64], P2 ;  /* 0x00008000bebd7fae */ /* 0x0003e4000912187c */
[----:B-1----:R-:W-:Y:S02]  /*18cd0*/  IMAD.MOV.U32 R190, RZ, RZ, R5 ;  /* 0x000000ffffbe7224 */ /* 0x002fe400078e0005 */
[----:B------:R-:W-:-:S05]  /*18ce0*/  IMAD.MOV.U32 R191, RZ, RZ, R195 ;  /* 0x000000ffffbf7224 */ /* 0x000fca00078e00c3 */
[----:B------:R1:W-:Y:S01]  /*18cf0*/  LDGSTS.E [R189+0xc], desc[UR60][R190.64], P1 ;  /* 0x0000c000bebd7fae */ /* 0x0003e2000892187c */
[----:B------:R-:W-:Y:S02]  /*18d00*/  ISETP.GT.AND P1, PT, R178, 0x3c, PT ;  /* 0x0000003cb200780c */ /* 0x000fe40003f24270 */
[----:B------:R-:W-:Y:S02]  /*18d10*/  IADD3 R252, P3, R252, R184, RZ ;  /* 0x000000b8fcfc7210 */ /* 0x000fe40007f7e0ff */
[----:B-1----:R-:W-:Y:S02]  /*18d20*/  SEL R190, RZ, 0x4, !P1 ;  /* 0x00000004ffbe7807 */ /* 0x002fe40004800000 */
[----:B------:R-:W-:Y:S02]  /*18d30*/  ISETP.GT.AND P1, PT, R178, 0x3d, PT ;  /* 0x0000003db200780c */ /* 0x000fe40003f24270 */
[----:B------:R-:W-:-:S04]  /*18d40*/  SEL R190, R190, RZ, !P0 ;  /* 0x000000ffbebe7207 */ /* 0x000fc80004000000 */
[----:B------:R-:W-:Y:S02]  /*18d50*/  ISETP.NE.U32.AND P2, PT, R190, RZ, PT ;  /* 0x000000ffbe00720c */ /* 0x000fe40003f45070 */
[----:B------:R-:W-:Y:S01]  /*18d60*/  SEL R190, RZ, 0x4, !P1 ;  /* 0x00000004ffbe7807 */ /* 0x000fe20004800000 */
[--C-:B------:R-:W-:Y:S01]  /*18d70*/  IMAD.X R251, R251, 0x1, R183.reuse, P3 ;  /* 0x00000001fbfb7824 */ /* 0x100fe200018e06b7 */
[----:B---3--:R-:W-:Y:S02]  /*18d80*/  IADD3 R0, P4, R0, R184, RZ ;  /* 0x000000b800007210 */ /* 0x008fe40007f9e0ff */
[----:B------:R-:W-:Y:S01]  /*18d90*/  SEL R190, R190, RZ, !P0 ;  /* 0x000000ffbebe7207 */ /* 0x000fe20004000000 */
[----:B------:R1:W-:Y:S01]  /*18da0*/  STL [R1+0x624], R6 ;  /* 0x0006240601007387 */ /* 0x0003e20000100800 */
[----:B------:R-:W-:Y:S02]  /*18db0*/  MOV R191, R251 ;  /* 0x000000fb00bf7202 */ /* 0x000fe40000000f00 */
[----:B------:R-:W-:Y:S01]  /*18dc0*/  ISETP.NE.U32.AND P1, PT, R190, RZ, PT ;  /* 0x000000ffbe00720c */ /* 0x000fe20003f25070 */
[----:B------:R-:W-:Y:S01]  /*18dd0*/  IMAD.MOV.U32 R190, RZ, RZ, R252 ;  /* 0x000000ffffbe7224 */ /* 0x000fe200078e00fc */
[----:B------:R3:W-:Y:S01]  /*18de0*/  STL [R1+0x620], R5 ;  /* 0x0006200501007387 */ /* 0x0007e20000100800 */
[----:B--2---:R-:W-:-:S03]  /*18df0*/  IMAD.X R4, R4, 0x1, R183, P4 ;  /* 0x0000000104047824 */ /* 0x004fc600020e06b7 */
[----:B------:R-:W2:Y:S04]  /*18e00*/  LDL.LU R223, [R1+0xc] ;  /* 0x00000c0001df7983 */ /* 0x000ea80000300800 */
[----:B------:R-:W4:Y:S04]  /*18e10*/  LDL.LU R7, [R1+0x14] ;  /* 0x0000140001077983 */ /* 0x000f280000300800 */
[----:B------:R-:W-:Y:S04]  /*18e20*/  STL [R1+0x4], R0 ;  /* 0x0000040001007387 */ /* 0x000fe80000100800 */
[----:B------:R1:W-:Y:S04]  /*18e30*/  LDGSTS.E [R189+0x4000], desc[UR60][R190.64], P2 ;  /* 0x04000000bebd7fae */ /* 0x0003e8000912187c */
[----:B------:R3:W-:Y:S04]  /*18e40*/  STL [R1], R4 ;  /* 0x0000000401007387 */ /* 0x0007e80000100800 */
[----:B------:R-:W4:Y:S01]  /*18e50*/  LDL.LU R9, [R1+0x10] ;  /* 0x0000100001097983 */ /* 0x000f220000300800 */
[----:B-1----:R-:W-:-:S03]  /*18e60*/  IMAD.MOV.U32 R190, RZ, RZ, R0 ;  /* 0x000000ffffbe7224 */ /* 0x002fc600078e0000 */
[----:B------:R-:W4:Y:S01]  /*18e70*/  LDL.LU R6, [R1+0xf8] ;  /* 0x0000f80001067983 */ /* 0x000f220000300800 */
[----:B------:R-:W-:-:S03]  /*18e80*/  IMAD.MOV.U32 R191, RZ, RZ, R4 ;  /* 0x000000ffffbf7224 */ /* 0x000fc600078e0004 */
[----:B---3--:R-:W3:Y:S04]  /*18e90*/  LDL.LU R5, [R1+0xfc] ;  /* 0x0000fc0001057983 */ /* 0x008ee80000300800 */
        /* <DEDUP_REMOVED lines=12> */
[-C--:B--2---:R-:W-:Y:S02]  /*18f60*/  IADD3 R223, P3, R223, R184.reuse, RZ ;  /* 0x000000b8dfdf7210 */ /* 0x084fe40007f7e0ff */
[----:B----4-:R-:W-:-:S03]  /*18f70*/  IADD3 R7, P4, R7, R184, RZ ;  /* 0x000000b807077210 */ /* 0x010fc60007f9e0ff */
[----:B------:R-:W-:Y:S01]  /*18f80*/  IMAD.MOV.U32 R190, RZ, RZ, R223 ;  /* 0x000000ffffbe7224 */ /* 0x000fe200078e00df */
[----:B------:R-:W-:Y:S01]  /*18f90*/  STL [R1+0xc], R223 ;  /* 0x00000cdf01007387 */ /* 0x000fe20000100800 */
        /* <DEDUP_REMOVED lines=58> */
[C---:B------:R-:W-:Y:S02]  /*19340*/  ISETP.GT.AND P1, PT, R178.reuse, 0x7c, PT ;  /* 0x0000007cb200780c */ /* 0x040fe40003f24270 */
[----:B------:R-:W-:Y:S02]  /*19350*/  IADD3 R5, P3, R5, R184, RZ ;  /* 0x000000b805057210 */ /* 0x000fe40007f7e0ff */
[----:B-1----:R-:W-:Y:S02]  /*19360*/  SEL R190, RZ, 0x4, !P1 ;  /* 0x00000004ffbe7807 */ /* 0x002fe40004800000 */
[----:B------:R-:W-:Y:S02]  /*19370*/  ISETP.GT.AND P1, PT, R178, 0x7d, PT ;  /* 0x0000007db200780c */ /* 0x000fe40003f24270 */
[----:B------:R-:W-:-:S04]  /*19380*/  SEL R190, R190, RZ, !P0 ;  /* 0x000000ffbebe7207 */ /* 0x000fc80004000000 */
[----:B------:R-:W-:Y:S02]  /*19390*/  ISETP.NE.U32.AND P2, PT, R190, RZ, PT ;  /* 0x000000ffbe00720c */ /* 0x000fe40003f45070 */
[----:B------:R-:W-:Y:S01]  /*193a0*/  SEL R190, RZ, 0x4, !P1 ;  /* 0x00000004ffbe7807 */ /* 0x000fe20004800000 */
[----:B------:R-:W-:Y:S01]  /*193b0*/  IMAD.X R6, R6, 0x1, R183, P3 ;  /* 0x0000000106067824 */ /* 0x000fe200018e06b7 */
[----:B------:R-:W-:Y:S01]  /*193c0*/  IADD3 R0, P4, R0, R184, RZ ;  /* 0x000000b800007210 */ /* 0x000fe20007f9e0ff */
[----:B------:R-:W-:Y:S01]  /*193d0*/  STL [R1+0x114], R7 ;  /* 0x0001140701007387 */ /* 0x000fe20000100800 */
[----:B------:R-:W-:-:S03]  /*193e0*/  SEL R190, R190, RZ, !P0 ;  /* 0x000000ffbebe7207 */ /* 0x000fc60004000000 */
[----:B------:R-:W-:Y:S01]  /*193f0*/  STL [R1+0x110], R9 ;  /* 0x0001100901007387 */ /* 0x000fe20000100800 */
[----:B------:R-:W-:Y:S01]  /*19400*/  ISETP.NE.U32.AND P1, PT, R190, RZ, PT ;  /* 0x000000ffbe00720c */ /* 0x000fe20003f25070 */
[----:B------:R-:W-:Y:S02]  /*19410*/  IMAD.MOV.U32 R190, RZ, RZ, R5 ;  /* 0x000000ffffbe7224 */ /* 0x000fe400078e0005 */
[----:B------:R1:W-:Y:S04]  /*19420*/  STL [R1+0x1fc], R5 ;  /* 0x0001fc0501007387 */ /* 0x0003e80000100800 */
[----:B------:R2:W-:Y:S04]  /*19430*/  STL [R1+0x1f8], R6 ;  /* 0x0001f80601007387 */ /* 0x0005e80000100800 */
[----:B------:R3:W-:Y:S04]  /*19440*/  STL [R1+0x204], R0 ;  /* 0x0002040001007387 */ /* 0x0007e80000100800 */
[----:B-1----:R-:W4:Y:S01]  /*19450*/  LDL.LU R5, [R1+0x20c] ;  /* 0x00020c0001057983 */ /* 0x002f220000300800 */
[----:B------:R-:W-:-:S02]  /*19460*/  IMAD.X R4, R4, 0x1, R183, P4 ;  /* 0x0000000104047824 */ /* 0x000fc400020e06b7 */
[----:B------:R-:W-:-:S03]  /*19470*/  IMAD.MOV.U32 R191, RZ, RZ, R6 ;  /* 0x000000ffffbf7224 */ /* 0x000fc600078e0006 */
[----:B------:R1:W-:Y:S04]  /*19480*/  STL [R1+0x200], R4 ;  /* 0x0002000401007387 */ /* 0x0003e80000100800 */
[----:B------:R3:W-:Y:S04]  /*19490*/  LDGSTS.E [R189+0xc000], desc[UR60][R190.64], P2 ;  /* 0x0c000000bebd7fae */ /* 0x0007e8000912187c */
[----:B--2---:R-:W2:Y:S04]  /*194a0*/  LDL.LU R6, [R1+0x214] ;  /* 0x0002140001067983 */ /* 0x004ea80000300800 */
[----:B------:R-:W2:Y:S01]  /*194b0*/  LDL.LU R7, [R1+0x210] ;  /* 0x0002100001077983 */ /* 0x000ea20000300800 */
        /* <DEDUP_REMOVED lines=17> */
[----:B------:R1:W-:Y:S01]  /*195d0*/  STL [R1+0x20c], R5 ;  /* 0x00020c0501007387 */ /* 0x0003e20000100800 */
[----:B------:R-:W-:Y:S02]  /*195e0*/  IMAD.MOV.U32 R190, RZ, RZ, R5 ;  /* 0x000000ffffbe7224 */ /* 0x000fe400078e0005 */
[----:B-1----:R-:W1:Y:S01]  /*195f0*/  S2R R5, SR_TID.X ;  /* 0x0000000000057919 */ /* 0x002e620000002100 */
[----:B--2---:R-:W-:-:S05]  /*19600*/  IADD3 R6, P4, R6, R184, RZ ;  /* 0x000000b806067210 */ /* 0x004fca0007f9e0ff */
[--C-:B------:R-:W-:Y:S02]  /*19610*/  IMAD.X R7, R7, 0x1, R183.reuse, P4 ;  /* 0x0000000107077824 */ /* 0x100fe400020e06b7 */
[----:B---3--:R-:W-:Y:S01]  /*19620*/  IMAD.X R191, R191, 0x1, R183, P3 ;  /* 0x00000001bfbf7824 */ /* 0x008fe200018e06b7 */
[----:B-1----:R-:W-:-:S04]  /*19630*/  LOP3.LUT R5, R5, 0x7f, RZ, 0xc0, !PT ;  /* 0x0000007f05057812 */ /* 0x002fc800078ec0ff */
[----:B------:R1:W-:Y:S04]  /*19640*/  STL [R1+0x208], R191 ;  /* 0x000208bf01007387 */ /* 0x0003e80000100800 */
[----:B------:R2:W-:Y:S04]  /*19650*/  LDGSTS.E [R189+0xc008], desc[UR60][R190.64], P2 ;  /* 0x0c008000bebd7fae */ /* 0x0005e8000912187c */
[----:B------:R-:W-:Y:S01]  /*19660*/  STL [R1+0x214], R6 ;  /* 0x0002140601007387 */ /* 0x000fe20000100800 */
[----:B--2---:R-:W-:Y:S02]  /*19670*/  IMAD.MOV.U32 R190, RZ, RZ, R6 ;  /* 0x000000ffffbe7224 */ /* 0x004fe400078e0006 */
[----:B-1----:R-:W-:Y:S01]  /*19680*/  IMAD.MOV.U32 R191, RZ, RZ, R7 ;  /* 0x000000ffffbf7224 */ /* 0x002fe200078e0007 */
[----:B------:R1:W-:Y:S04]  /*19690*/  STL [R1+0x210], R7 ;  /* 0x0002100701007387 */ /* 0x0003e80000100800 */
[----:B------:R2:W-:Y:S01]  /*196a0*/  LDGSTS.E [R189+0xc00c], desc[UR60][R190.64], P1 ;  /* 0x0c00c000bebd7fae */ /* 0x0005e2000892187c */
[----:B------:R-:W-:-:S02]  /*196b0*/  ISETP.GE.AND P1, PT, R5, R178, PT ;  /* 0x000000b20500720c */ /* 0x000fc40003f26270 */
[----:B------:R-:W-:Y:S01]  /*196c0*/  IADD3 R4, P2, R4, R186, RZ ;  /* 0x000000ba04047210 */ /* 0x000fe20007f5e0ff */
[----:B------:R-:W0:Y:S04]  /*196d0*/  LDGDEPBAR ;  /* 0x00000000000079af */ /* 0x000e280000000000 */
[----:B-1----:R-:W3:Y:S04]  /*196e0*/  LDL.LU R7, [R1+0x298] ;  /* 0x0002980001077983 */ /* 0x002ee80000300800 */
[----:B------:R-:W4:Y:S04]  /*196f0*/  LDL.LU R5, [R1+0x29c] ;  /* 0x00029c0001057983 */ /* 0x000f280000300800 */
[----:B------:R-:W3:Y:S04]  /*19700*/  LDL.LU R189, [R1+0x2d8] ;  /* 0x0002d80001bd7983 */ /* 0x000ee80000300800 */
[----:B------:R-:W3:Y:S01]  /*19710*/  LDL.LU R6, [R1+0x2dc] ;  /* 0x0002dc0001067983 */ /* 0x000ee20000300800 */
[----:B------:R-:W-:-:S02]  /*19720*/  SEL R178, RZ, 0x4, P1 ;  /* 0x00000004ffb27807 */ /* 0x000fc40000800000 */
[----:B------:R-:W-:Y:S02]  /*19730*/  IADD3 R0, P1, R0, R186, RZ ;  /* 0x000000ba00007210 */ /* 0x000fe40007f3e0ff */
[----:B------:R-:W-:-:S04]  /*19740*/  SEL R178, R178, RZ, !P0 ;  /* 0x000000ffb2b27207 */ /* 0x000fc80004000000 */
[----:B------:R-:W-:Y:S01]  /*19750*/  ISETP.NE.U32.AND P0, PT, R178, RZ, PT ;  /* 0x000000ffb200720c */ /* 0x000fe20003f05070 */
[--C-:B------:R-:W-:Y:S02]  /*19760*/  IMAD.X R9, R9, 0x1, R185.reuse, P1 ;  /* 0x0000000109097824 */ /* 0x100fe400008e06b9 */
[----:B------:R-:W-:Y:S01]  /*19770*/  IMAD.X R223, R223, 0x1, R185, P2 ;  /* 0x00000001dfdf7824 */ /* 0x000fe200010e06b9 */
[----:B------:R1:W-:Y:S01]  /*19780*/  STL [R1+0x21c], R0 ;  /* 0x00021c0001007387 */ /* 0x0003e20000100800 */
[----:B------:R-:W-:Y:S02]  /*19790*/  VIADD R178, R2, UR4 ;  /* 0x0000000402b27c36 */ /* 0x000fe40008000000 */
[----:B--2---:R-:W-:Y:S01]  /*197a0*/  IMAD.MOV.U32 R190, RZ, RZ, R0 ;  /* 0x000000ffffbe7224 */ /* 0x004fe200078e0000 */
[----:B------:R2:W-:Y:S01]  /*197b0*/  STL [R1+0x218], R9 ;  /* 0x0002180901007387 */ /* 0x0005e20000100800 */
[----:B------:R-:W-:-:S03]  /*197c0*/  IMAD.MOV.U32 R191, RZ, RZ, R9 ;  /* 0x000000ffffbf7224 */ /* 0x000fc600078e0009 */
[----:B------:R2:W-:Y:S04]  /*197d0*/  STL [R1+0x25c], R4 ;  /* 0x00025c0401007387 */ /* 0x0005e80000100800 */
[----:B------:R2:W-:Y:S04]  /*197e0*/  STL [R1+0x258], R223 ;  /* 0x000258df01007387 */ /* 0x0005e80000100800 */
[----:B-1----:R-:W3:Y:S04]  /*197f0*/  LDL.LU R0, [R1+0x31c] ;  /* 0x00031c0001007983 */ /* 0x002ee80000300800 */
[----:B------:R1:W-:Y:S04]  /*19800*/  LDGSTS.E [R178+0x20000], desc[UR60][R190.64], P0 ;  /* 0x20000000beb27fae */ /* 0x0003e8000812187c */
[----:B--2---:R-:W2:Y:S01]  /*19810*/  LDL.LU R9, [R1+0x35c] ;  /* 0x00035c0001097983 */ /* 0x004ea20000300800 */
[----:B-1----:R-:W-:-:S02]  /*19820*/  IMAD.MOV.U32 R190, RZ, RZ, R4 ;  /* 0x000000ffffbe7224 */ /* 0x002fc400078e0004 */
[----:B------:R-:W-:Y:S01]  /*19830*/  IMAD.MOV.U32 R191, RZ, RZ, R223 ;  /* 0x000000ffffbf7224 */ /* 0x000fe200078e00df */
[----:B------:R-:W2:Y:S04]  /*19840*/  LDL.LU R4, [R1+0x318] ;  /* 0x0003180001047983 */ /* 0x000ea80000300800 */
[----:B------:R-:W2:Y:S04]  /*19850*/  LDL.LU R223, [R1+0x358] ;  /* 0x0003580001df7983 */ /* 0x000ea80000300800 */
[----:B------:R1:W-:Y:S01]  /*19860*/  LDGSTS.E [R178+0x20400], desc[UR60][R190.64], P0 ;  /* 0x20400000beb27fae */ /* 0x0003e2000812187c */
[----:B----4-:R-:W-:-:S05]  /*19870*/  IADD3 R5, P1, R5, R186, RZ ;  /* 0x000000ba05057210 */ /* 0x010fca0007f3e0ff */
[----:B---3--:R-:W-:Y:S01]  /*19880*/  IMAD.X R7, R7, 0x1, R185, P1 ;  /* 0x0000000107077824 */ /* 0x008fe200008e06b9 */
[----:B------:R-:W-:Y:S01]  /*19890*/  IADD3 R6, P2, R6, R186, RZ ;  /* 0x000000ba06067210 */ /* 0x000fe20007f5e0ff */
[----:B------:R3:W-:Y:S01]  /*198a0*/  STL [R1+0x29c], R5 ;  /* 0x00029c0501007387 */ /* 0x0007e20000100800 */
[----:B-1----:R-:W-:Y:S02]  /*198b0*/  IMAD.MOV.U32 R190, RZ, RZ, R5 ;  /* 0x000000ffffbe7224 */ /* 0x002fe400078e0005 */
[----:B------:R-:W-:Y:S01]  /*198c0*/  IMAD.MOV.U32 R191, RZ, RZ, R7 ;  /* 0x000000ffffbf7224 */ /* 0x000fe200078e0007 */
[----:B------:R1:W-:Y:S01]  /*198d0*/  STL [R1+0x298], R7 ;  /* 0x0002980701007387 */ /* 0x0003e20000100800 */
[----:B------:R-:W-:-:S03]  /*198e0*/  IMAD.X R189, R189, 0x1, R185, P2 ;  /* 0x00000001bdbd7824 */ /* 0x000fc600010e06b9 */
[----:B------:R4:W-:Y:S04]  /*198f0*/  STL [R1+0x2dc], R6 ;  /* 0x0002dc0601007387 */ /* 0x0009e80000100800 */
[----:B---3--:R-:W3:Y:S04]  /*19900*/  LDL.LU R5, [R1+0x39c] ;  /* 0x00039c0001057983 */ /* 0x008ee80000300800 */
[----:B------:R4:W-:Y:S04]  /*19910*/  STL [R1+0x2d8], R189 ;  /* 0x0002d8bd01007387 */ /* 0x0009e80000100800 */
[----:B------:R4:W-:Y:S04]  /*19920*/  LDGSTS.E [R178+0x20800], desc[UR60][R190.64], P0 ;  /* 0x20800000beb27fae */ /* 0x0009e8000812187c */
[----:B-1----:R-:W3:Y:S01]  /*19930*/  LDL.LU R7, [R1+0x3dc] ;  /* 0x0003dc0001077983 */ /* 0x002ee20000300800 */
[----:B----4-:R-:W-:-:S03]  /*19940*/  IMAD.MOV.U32 R190, RZ, RZ, R6 ;  /* 0x000000ffffbe7224 */ /* 0x010fc600078e0006 */
[----:B------:R-:W4:Y:S01]  /*19950*/  LDL.LU R6, [R1+0x398] ;  /* 0x0003980001067983 */ /* 0x000f220000300800 */
[----:B------:R-:W-:-:S03]  /*19960*/  IMAD.MOV.U32 R191, RZ, RZ, R189 ;  /* 0x000000ffffbf7224 */ /* 0x000fc600078e00bd */
[----:B------:R-:W4:Y:S01]  /*19970*/  LDL.LU R189, [R1+0x3d8] ;  /* 0x0003d80001bd7983 */ /* 0x000f220000300800 */
[-C--:B------:R-:W-:Y:S02]  /*19980*/  IADD3 R0, P1, R0, R186.reuse, RZ ;  /* 0x000000ba00007210 */ /* 0x080fe40007f3e0ff */
[----:B--2---:R-:W-:Y:S01]  /*19990*/  IADD3 R9, P2, R9, R186, RZ ;  /* 0x000000ba09097210 */ /* 0x004fe20007f5e0ff */
[----:B------:R1:W-:Y:S02]  /*199a0*/  LDGSTS.E [R178+0x20c00], desc[UR60][R190.64], P0 ;  /* 0x20c00000beb27fae */ /* 0x0003e4000812187c */
[--C-:B------:R-:W-:Y:S02]  /*199b0*/  IMAD.X R4, R4, 0x1, R185.reuse, P1 ;  /* 0x0000000104047824 */ /* 0x100fe400008e06b9 */
[----:B------:R2:W-:Y:S01]  /*199c0*/  STL [R1+0x31c], R0 ;  /* 0x00031c0001007387 */ /* 0x0005e20000100800 */
[----:B------:R-:W-:-:S03]  /*199d0*/  IMAD.X R223, R223, 0x1, R185, P2 ;  /* 0x00000001dfdf7824 */ /* 0x000fc600010e06b9 */
[----:B------:R2:W-:Y:S01]  /*199e0*/  STL [R1+0x318], R4 ;  /* 0x0003180401007387 */ /* 0x0005e20000100800 */
[----:B-1----:R-:W-:Y:S02]  /*199f0*/  IMAD.MOV.U32 R190, RZ, RZ, R0 ;  /* 0x000000ffffbe7224 */ /* 0x002fe400078e0000 */
[----:B------:R-:W-:Y:S01]  /*19a00*/  IMAD.MOV.U32 R191, RZ, RZ, R4 ;  /* 0x000000ffffbf7224 */ /* 0x000fe200078e0004 */
[----:B------:R1:W-:Y:S04]  /*19a10*/  STL [R1+0x35c], R9 ;  /* 0x00035c0901007387 */ /* 0x0003e80000100800 */
[----:B--2---:R-:W2:Y:S04]  /*19a20*/  LDL.LU R0, [R1+0x41c] ;  /* 0x00041c0001007983 */ /* 0x004ea80000300800 */
[----:B------:R1:W-:Y:S04]  /*19a30*/  STL [R1+0x358], R223 ;  /* 0x000358df01007387 */ /* 0x0003e80000100800 */
[----:B------:R1:W-:Y:S04]  /*19a40*/  LDGSTS.E [R178+0x21000], desc[UR60][R190.64], P0 ;  /* 0x21000000beb27fae */ /* 0x0003e8000812187c */
[----:B------:R-:W2:Y:S01]  /*19a50*/  LDL.LU R4, [R1+0x45c] ;  /* 0x00045c0001047983 */ /* 0x000ea20000300800 */
[----:B-1----:R-:W-:-:S02]  /*19a60*/  IMAD.MOV.U32 R190, RZ, RZ, R9 ;  /* 0x000000ffffbe7224 */ /* 0x002fc400078e0009 */
[----:B------:R-:W-:Y:S01]  /*19a70*/  IMAD.MOV.U32 R191, RZ, RZ, R223 ;  /* 0x000000ffffbf7224 */ /* 0x000fe200078e00df */
[----:B------:R-:W2:Y:S04]  /*19a80*/  LDL.LU R9, [R1+0x418] ;  /* 0x0004180001097983 */ /* 0x000ea80000300800 */
[----:B------:R-:W2:Y:S04]  /*19a90*/  LDL.LU R223, [R1+0x458] ;  /* 0x0004580001df7983 */ /* 0x000ea80000300800 */
[----:B------:R1:W-:Y:S01]  /*19aa0*/  LDGSTS.E [R178+0x21400], desc[UR60][R190.64], P0 ;  /* 0x21400000beb27fae */ /* 0x0003e2000812187c */
[----:B---3--:R-:W-:-:S05]  /*19ab0*/  IADD3 R5, P1, R5, R186, RZ ;  /* 0x000000ba05057210 */ /* 0x008fca0007f3e0ff */
[----:B------:R3:W-:Y:S01]  /*19ac0*/  STL [R1+0x39c], R5 ;  /* 0x00039c0501007387 */ /* 0x0007e20000100800 */
[----:B-1----:R-:W-:Y:S01]  /*19ad0*/  IMAD.MOV.U32 R190, RZ, RZ, R5 ;  /* 0x000000ffffbe7224 */ /* 0x002fe200078e0005 */
[----:B------:R-:W-:Y:S01]  /*19ae0*/  IADD3 R7, P2, R7, R186, RZ ;  /* 0x000000ba07077210 */ /* 0x000fe20007f5e0ff */
[----:B----4-:R-:W-:-:S04]  /*19af0*/  IMAD.X R6, R6, 0x1, R185, P1 ;  /* 0x0000000106067824 */ /* 0x010fc800008e06b9 */
[----:B------:R-:W-:Y:S01]  /*19b00*/  IMAD.X R189, R189, 0x1, R185, P2 ;  /* 0x00000001bdbd7824 */ /* 0x000fe200010e06b9 */
[----:B------:R1:W-:Y:S01]  /*19b10*/  STL [R1+0x398], R6 ;  /* 0x0003980601007387 */ /* 0x0003e20000100800 */
[----:B------:R-:W-:-:S03]  /*19b20*/  MOV R191, R6 ;  /* 0x0000000600bf7202 */ /* 0x000fc60000000f00 */
        /* <DEDUP_REMOVED lines=9> */
[-C--:B--2---:R-:W-:Y:S02]  /*19bc0*/  IADD3 R0, P1, R0, R186.reuse, RZ ;  /* 0x000000ba00007210 */ /* 0x084fe40007f3e0ff */
[----:B------:R-:W-:Y:S01]  /*19bd0*/  IADD3 R4, P2, R4, R186, RZ ;  /* 0x000000ba04047210 */ /* 0x000fe20007f5e0ff */
        /* <DEDUP_REMOVED lines=18> */
[----:B------:R-:W-:Y:S01]  /*19d00*/  STL [R1+0x49c], R5 ;  /* 0x00049c0501007387 */ /* 0x000fe20000100800 */
[----:B-1----:R-:W-:Y:S01]  /*19d10*/  IMAD.MOV.U32 R190, RZ, RZ, R5 ;  /* 0x000000ffffbe7224 */ /* 0x002fe200078e0005 */
[----:B------:R-:W-:Y:S01]  /*19d20*/  IADD3 R6, P2, R6, R186, RZ ;  /* 0x000000ba06067210 */ /* 0x000fe20007f5e0ff */
[----:B----4-:R-:W-:-:S04]  /*19d30*/  IMAD.X R7, R7, 0x1, R185, P1 ;  /* 0x0000000107077824 */ /* 0x010fc800008e06b9 */
[----:B------:R-:W-:Y:S01]  /*19d40*/  IMAD.X R189, R189, 0x1, R185, P2 ;  /* 0x00000001bdbd7824 */ /* 0x000fe200010e06b9 */
[----:B------:R1:W-:Y:S01]  /*19d50*/  STL [R1+0x498], R7 ;  /* 0x0004980701007387 */ /* 0x0003e20000100800 */
[----:B------:R-:W-:-:S03]  /*19d60*/  IMAD.MOV.U32 R191, RZ, RZ, R7 ;  /* 0x000000ffffbf7224 */ /* 0x000fc600078e0007 */
[----:B------:R-:W-:Y:S04]  /*19d70*/  STL [R1+0x4dc], R6 ;  /* 0x0004dc0601007387 */ /* 0x000fe80000100800 */
[----:B------:R3:W-:Y:S04]  /*19d80*/  LDGSTS.E [R178+0x22800], desc[UR60][R190.64], P0 ;  /* 0x22800000beb27fae */ /* 0x0007e8000812187c */
[----:B-1----:R-:W4:Y:S04]  /*19d90*/  LDL.LU R7, [R1+0x59c] ;  /* 0x00059c0001077983 */ /* 0x002f280000300800 */
[----:B------:R1:W-:Y:S04]  /*19da0*/  STL [R1+0x4d8], R189 ;  /* 0x0004d8bd01007387 */ /* 0x0003e80000100800 */
[----:B------:R-:W4:Y:S01]  /*19db0*/  LDL.LU R5, [R1+0x5dc] ;  /* 0x0005dc0001057983 */ /* 0x000f220000300800 */
[----:B---3--:R-:W-:-:S02]  /*19dc0*/  IMAD.MOV.U32 R191, RZ, RZ, R189 ;  /* 0x000000ffffbf7224 */ /* 0x008fc400078e00bd */
[----:B------:R-:W-:Y:S01]  /*19dd0*/  IMAD.MOV.U32 R190, RZ, RZ, R6 ;  /* 0x000000ffffbe7224 */ /* 0x000fe200078e0006 */
[----:B-1----:R-:W3:Y:S04]  /*19de0*/  LDL.LU R189, [R1+0x598] ;  /* 0x0005980001bd7983 */ /* 0x002ee80000300800 */
[----:B------:R-:W3:Y:S01]  /*19df0*/  LDL.LU R6, [R1+0x5d8] ;  /* 0x0005d80001067983 */ /* 0x000ee20000300800 */
[----:B--2---:R-:W-:-:S03]  /*19e00*/  IADD3 R0, P1, R0, R186, RZ ;  /* 0x000000ba00007210 */ /* 0x004fc60007f3e0ff */
[----:B------:R1:W-:Y:S01]  /*19e10*/  LDGSTS.E [R178+0x22c00], desc[UR60][R190.64], P0 ;  /* 0x22c00000beb27fae */ /* 0x0003e2000812187c */
[----:B------:R-:W-:-:S03]  /*19e20*/  IADD3 R9, P2, R9, R186, RZ ;  /* 0x000000ba09097210 */ /* 0x000fc60007f5e0ff */
[----:B------:R2:W-:Y:S01]  /*19e30*/  STL [R1+0x51c], R0 ;  /* 0x00051c0001007387 */ /* 0x0005e20000100800 */
[--C-:B------:R-:W-:Y:S02]  /*19e40*/  IMAD.X R4, R4, 0x1, R185.reuse, P1 ;  /* 0x0000000104047824 */ /* 0x100fe400008e06b9 */
[----:B-1----:R-:W-:Y:S02]  /*19e50*/  IMAD.MOV.U32 R190, RZ, RZ, R0 ;  /* 0x000000ffffbe7224 */ /* 0x002fe400078e0000 */
[----:B------:R-:W-:Y:S02]  /*19e60*/  IMAD.MOV.U32 R191, RZ, RZ, R4 ;  /* 0x000000ffffbf7224 */ /* 0x000fe400078e0004 */
[----:B------:R-:W-:Y:S01]  /*19e70*/  IMAD.X R223, R223, 0x1, R185, P2 ;  /* 0x00000001dfdf7824 */ /* 0x000fe200010e06b9 */
[----:B------:R1:W-:Y:S04]  /*19e80*/  STL [R1+0x518], R4 ;  /* 0x0005180401007387 */ /* 0x0003e80000100800 */
[----:B------:R1:W-:Y:S04]  /*19e90*/  LDGSTS.E [R178+0x23000], desc[UR60][R190.64], P0 ;  /* 0x23000000beb27fae */ /* 0x0003e8000812187c */
[----:B------:R1:W-:Y:S04]  /*19ea0*/  STL [R1+0x55c], R9 ;  /* 0x00055c0901007387 */ /* 0x0003e80000100800 */
[----:B--2---:R-:W2:Y:S01]  /*19eb0*/  LDL.LU R0, [R1+0x224] ;  /* 0x0002240001007983 */ /* 0x004ea20000300800 */
[----:B-1----:R-:W-:-:S02]  /*19ec0*/  IMAD.MOV.U32 R190, RZ, RZ, R9 ;  /* 0x000000ffffbe7224 */ /* 0x002fc400078e0009 */
[----:B------:R-:W-:Y:S01]  /*19ed0*/  IMAD.MOV.U32 R191, RZ, RZ, R223 ;  /* 0x000000ffffbf7224 */ /* 0x000fe200078e00df */
[----:B------:R1:W-:Y:S04]  /*19ee0*/  STL [R1+0x558], R223 ;  /* 0x000558df01007387 */ /* 0x0003e80000100800 */
[----:B------:R-:W2:Y:S04]  /*19ef0*/  LDL.LU R4, [R1+0x264] ;  /* 0x0002640001047983 */ /* 0x000ea80000300800 */
[----:B------:R4:W-:Y:S04]  /*19f00*/  LDGSTS.E [R178+0x23400], desc[UR60][R190.64], P0 ;  /* 0x23400000beb27fae */ /* 0x0009e8000812187c */
[----:B------:R-:W2:Y:S04]  /*19f10*/  LDL.LU R9, [R1+0x220] ;  /* 0x0002200001097983 */ /* 0x000ea80000300800 */
[----:B-1----:R-:W2:Y:S01]  /*19f20*/  LDL.LU R223, [R1+0x260] ;  /* 0x0002600001df7983 */ /* 0x002ea20000300800 */
[----:B----4-:R-:W-:-:S02]  /*19f30*/  IADD3 R7, P1, R7, R186, RZ ;  /* 0x000000ba07077210 */ /* 0x010fc40007f3e0ff */
[----:B------:R-:W-:-:S03]  /*19f40*/  IADD3 R5, P2, R5, R186, RZ ;  /* 0x000000ba05057210 */ /* 0x000fc60007f5e0ff */
[----:B------:R-:W-:Y:S02]  /*19f50*/  IMAD.MOV.U32 R190, RZ, RZ, R7 ;  /* 0x000000ffffbe7224 */ /* 0x000fe400078e0007 */
[--C-:B---3--:R-:W-:Y:S01]  /*19f60*/  IMAD.X R189, R189, 0x1, R185.reuse, P1 ;  /* 0x00000001bdbd7824 */ /* 0x108fe200008e06b9 */
[----:B------:R1:W-:Y:S01]  /*19f70*/  STL [R1+0x59c], R7 ;  /* 0x00059c0701007387 */ /* 0x0003e20000100800 */
[----:B------:R-:W-:Y:S02]  /*19f80*/  IMAD.X R6, R6, 0x1, R185, P2 ;  /* 0x0000000106067824 */ /* 0x000fe400010e06b9 */
[----:B------:R-:W-:Y:S01]  /*19f90*/  IMAD.MOV.U32 R191, RZ, RZ, R189 ;  /* 0x000000ffffbf7224 */ /* 0x000fe200078e00bd */
[----:B------:R-:W-:Y:S04]  /*19fa0*/  STL [R1+0x598], R189 ;  /* 0x000598bd01007387 */ /* 0x000fe80000100800 */
[----:B------:R3:W-:Y:S04]  /*19fb0*/  STL [R1+0x5dc], R5 ;  /* 0x0005dc0501007387 */ /* 0x0007e80000100800 */
[----:B------:R4:W-:Y:S04]  /*19fc0*/  LDGSTS.E [R178+0x23800], desc[UR60][R190.64], P0 ;  /* 0x23800000beb27fae */ /* 0x0009e8000812187c */
[----:B------:R3:W-:Y:S04]  /*19fd0*/  STL [R1+0x5d8], R6 ;  /* 0x0005d80601007387 */ /* 0x0007e80000100800 */
[----:B-1----:R-:W2:Y:S01]  /*19fe0*/  LDL.LU R7, [R1+0x2a0] ;  /* 0x0002a00001077983 */ /* 0x002ea20000300800 */
[----:B----4-:R-:W-:-:S03]  /*19ff0*/  IMAD.MOV.U32 R190, RZ, RZ, R5 ;  /* 0x000000ffffbe7224 */ /* 0x010fc600078e0005 */
[----:B---3--:R-:W3:Y:S01]  /*1a000*/  LDL.LU R5, [R1+0x2a4] ;  /* 0x0002a40001057983 */ /* 0x008ee20000300800 */
[----:B------:R-:W-:-:S03]  /*1a010*/  IMAD.MOV.U32 R191, RZ, RZ, R6 ;  /* 0x000000ffffbf7224 */ /* 0x000fc600078e0006 */
[----:B------:R-:W4:Y:S04]  /*1a020*/  LDL.LU R189, [R1+0x2e0] ;  /* 0x0002e00001bd7983 */ /* 0x000f280000300800 */
[----:B------:R-:W4:Y:S01]  /*1a030*/  LDL.LU R6, [R1+0x2e4] ;  /* 0x0002e40001067983 */ /* 0x000f220000300800 */
[----:B--2---:R-:W-:-:S03]  /*1a040*/  IADD3 R0, P1, R0, R186, RZ ;  /* 0x000000ba00007210 */ /* 0x004fc60007f3e0ff */
[----:B------:R1:W-:Y:S01]  /*1a050*/  LDGSTS.E [R178+0x23c00], desc[UR60][R190.64], P0 ;  /* 0x23c00000beb27fae */ /* 0x0003e2000812187c */
[----:B------:R-:W-:Y:S02]  /*1a060*/  IADD3 R4, P2, R4, R186, RZ ;  /* 0x000000ba04047210 */ /* 0x000fe40007f5e0ff */
[----:B-1----:R-:W-:Y:S01]  /*1a070*/  LOP3.LUT R191, R2, 0x10, RZ, 0x3c, !PT ;  /* 0x0000001002bf7812 */ /* 0x002fe200078e3cff */
[----:B------:R1:W-:Y:S01]  /*1a080*/  STL [R1+0x224], R0 ;  /* 0x0002240001007387 */ /* 0x0003e20000100800 */
[----:B------:R-:W-:-:S03]  /*1a090*/  IMAD.X R9, R9, 0x1, R185, P1 ;  /* 0x0000000109097824 */ /* 0x000fc600008e06b9 */
[----:B------:R-:W-:Y:S02]  /*1a0a0*/  VIADD R178, R191, UR4 ;  /* 0x00000004bfb27c36 */ /* 0x000fe40008000000 */
[----:B------:R-:W-:Y:S01]  /*1a0b0*/  IMAD.X R223, R223, 0x1, R185, P2 ;  /* 0x00000001dfdf7824 */ /* 0x000fe200010e06b9 */
[----:B------:R2:W-:Y:S01]  /*1a0c0*/  STL [R1+0x220], R9 ;  /* 0x0002200901007387 */ /* 0x0005e20000100800 */
[----:B------:R-:W-:Y:S02]  /*1a0d0*/  IMAD.MOV.U32 R190, RZ, RZ, R0 ;  /* 0x000000ffffbe7224 */ /* 0x000fe400078e0000 */
[----:B------:R-:W-:Y:S01]  /*1a0e0*/  IMAD.MOV.U32 R191, RZ, RZ, R9 ;  /* 0x000000ffffbf7224 */ /* 0x000fe200078e0009 */
[----:B------:R2:W-:Y:S04]  /*1a0f0*/  STL [R1+0x264], R4 ;  /* 0x0002640401007387 */ /* 0x0005e80000100800 */
[----:B------:R2:W-:Y:S04]  /*1a100*/  STL [R1+0x260], R223 ;  /* 0x000260df01007387 */ /* 0x0005e80000100800 */
[----:B-1----:R-:W4:Y:S04]  /*1a110*/  LDL.LU R0, [R1+0x324] ;  /* 0x0003240001007983 */ /* 0x002f280000300800 */
[----:B------:R1:W-:Y:S04]  /*1a120*/  LDGSTS.E [R178+0x20080], desc[UR60][R190.64], P0 ;  /* 0x20080000beb27fae */ /* 0x0003e8000812187c */
[----:B--2---:R-:W2:Y:S01]  /*1a130*/  LDL.LU R9, [R1+0x364] ;  /* 0x0003640001097983 */ /* 0x004ea20000300800 */
[----:B-1----:R-:W-:-:S02]  /*1a140*/  IMAD.MOV.U32 R190, RZ, RZ, R4 ;  /* 0x000000ffffbe7224 */ /* 0x002fc400078e0004 */
[----:B------:R-:W-:Y:S01]  /*1a150*/  IMAD.MOV.U32 R191, RZ, RZ, R223 ;  /* 0x000000ffffbf7224 */ /* 0x000fe200078e00df */
[----:B------:R-:W2:Y:S04]  /*1a160*/  LDL.LU R4, [R1+0x320] ;  /* 0x0003200001047983 */ /* 0x000ea80000300800 */
[----:B------:R-:W2:Y:S04]  /*1a170*/  LDL.LU R223, [R1+0x360] ;  /* 0x0003600001df7983 */ /* 0x000ea80000300800 */
[----:B------:R1:W-:Y:S01]  /*1a180*/  LDGSTS.E [R178+0x20480], desc[UR60][R190.64], P0 ;  /* 0x20480000beb27fae */ /* 0x0003e2000812187c */
[----:B---3--:R-:W-:-:S05]  /*1a190*/  IADD3 R5, P1, R5, R186, RZ ;  /* 0x000000ba05057210 */ /* 0x008fca0007f3e0ff */
[----:B------:R-:W-:Y:S01]  /*1a1a0*/  IMAD.X R7, R7, 0x1, R185, P1 ;  /* 0x0000000107077824 */ /* 0x000fe200008e06b9 */
[----:B----4-:R-:W-:Y:S01]  /*1a1b0*/  IADD3 R6, P2, R6, R186, RZ ;  /* 0x000000ba06067210 */ /* 0x010fe20007f5e0ff */
        /* <DEDUP_REMOVED lines=14> */
[----:B------:R-:W-:-:S03]  /*1a2a0*/  IADD3 R0, P1, R0, R186, RZ ;  /* 0x000000ba00007210 */ /* 0x000fc60007f3e0ff */
[----:B------:R1:W-:Y:S01]  /*1a2b0*/  LDGSTS.E [R178+0x20c80], desc[UR60][R190.64], P0 ;  /* 0x20c80000beb27fae */ /* 0x0003e2000812187c */
[----:B--2---:R-:W-:-:S03]  /*1a2c0*/  IADD3 R9, P2, R9, R186, RZ ;  /* 0x000000ba09097210 */ /* 0x004fc60007f5e0ff */
[----:B------:R2:W-:Y:S01]  /*1a2d0*/  STL [R1+0x324], R0 ;  /* 0x0003240001007387 */ /* 0x0005e20000100800 */
[--C-:B------:R-:W-:Y:S02]  /*1a2e0*/  IMAD.X R4, R4, 0x1, R185.reuse, P1 ;  /* 0x0000000104047824 */ /* 0x100fe400008e06b9 */
[----:B-1----:R-:W-:Y:S02]  /*1a2f0*/  IMAD.MOV.U32 R190, RZ, RZ, R0 ;  /* 0x000000ffffbe7224 */ /* 0x002fe400078e0000 */
[----:B------:R-:W-:Y:S01]  /*1a300*/  IMAD.X R223, R223, 0x1, R185, P2 ;  /* 0x00000001dfdf7824 */ /* 0x000fe200010e06b9 */
[----:B------:R1:W-:Y:S01]  /*1a310*/  STL [R1+0x320], R4 ;  /* 0x0003200401007387 */ /* 0x0003e20000100800 */
[----:B------:R-:W-:-:S03]  /*1a320*/  IMAD.MOV.U32 R191, RZ, RZ, R4 ;  /* 0x000000ffffbf7224 */ /* 0x000fc600078e0004 */
[----:B------:R1:W-:Y:S04]  /*1a330*/  STL [R1+0x364], R9 ;  /* 0x0003640901007387 */ /* 0x0003e80000100800 */
[----:B--2---:R-:W2:Y:S04]  /*1a340*/  LDL.LU R0, [R1+0x424] ;  /* 0x0004240001007983 */ /* 0x004ea80000300800 */
[----:B------:R1:W-:Y:S04]  /*1a350*/  STL [R1+0x360], R223 ;  /* 0x000360df01007387 */ /* 0x0003e80000100800 */
[----:B------:R1:W-:Y:S04]  /*1a360*/  LDGSTS.E [R178+0x21080], desc[UR60][R190.64], P0 ;  /* 0x21080000beb27fae */ /* 0x0003e8000812187c */
[----:B-1----:R-:W2:Y:S01]  /*1a370*/  LDL.LU R4, [R1+0x464] ;  /* 0x0004640001047983 */ /* 0x002ea20000300800 */
[----:B------:R-:W-:-:S02]  /*1a380*/  IMAD.MOV.U32 R190, RZ, RZ, R9 ;  /* 0x000000ffffbe7224 */ /* 0x000fc400078e0009 */
        /* <DEDUP_REMOVED lines=11> */
[----:B------:R-:W-:-:S03]  /*1a440*/  IMAD.MOV.U32 R191, RZ, RZ, R6 ;  /* 0x000000ffffbf7224 */ /* 0x000fc600078e0006 */
        /* <DEDUP_REMOVED lines=9> */
[----:B--2---:R-:W-:-:S03]  /*1a4e0*/  IADD3 R0, P1, R0, R186, RZ ;  /* 0x000000ba00007210 */ /* 0x004fc60007f3e0ff */
[----:B------:R1:W-:Y:S01]  /*1a4f0*/  LDGSTS.E [R178+0x21c80], desc[UR60][R190.64], P0 ;  /* 0x21c80000beb27fae */ /* 0x0003e2000812187c */
[----:B------:R-:W-:-:S03]  /*1a500*/  IADD3 R4, P2, R4, R186, RZ ;  /* 0x000000ba04047210 */ /* 0x000fc60007f5e0ff */
[----:B------:R2:W-:Y:S01]  /*1a510*/  STL [R1+0x424], R0 ;  /* 0x0004240001007387 */ /* 0x0005e20000100800 */
[----:B------:R-:W-:Y:S01]  /*1a520*/  IADD3.X R9, R9, R185, RZ, P1, !PT ;  /* 0x000000b909097210 */ /* 0x000fe20000ffe4ff */
[----:B-1----:R-:W-:Y:S02]  /*1a530*/  IMAD.MOV.U32 R190, RZ, RZ, R0 ;  /* 0x000000ffffbe7224 */ /* 0x002fe400078e0000 */
[----:B------:R-:W-:Y:S02]  /*1a540*/  IMAD.X R223, R223, 0x1, R185, P2 ;  /* 0x00000001dfdf7824 */ /* 0x000fe400010e06b9 */
        /* <DEDUP_REMOVED lines=31> */
[----:B------:R-:W-:Y:S01]  /*1a740*/  IADD3 R9, P2, R9, R186, RZ ;  /* 0x000000ba09097210 */ /* 0x000fe20007f5e0ff */
[----:B-1----:R-:W-:Y:S02]  /*1a750*/  IMAD.MOV.U32 R190, RZ, RZ, R0 ;  /* 0x000000ffffbe7224 */ /* 0x002fe400078e0000 */
[----:B------:R1:W-:Y:S01]  /*1a760*/  STL [R1+0x524], R0 ;  /* 0x0005240001007387 */ /* 0x0003e20000100800 */
[----:B------:R-:W-:-:S04]  /*1a770*/  IMAD.X R4, R4, 0x1, R185, P1 ;  /* 0x0000000104047824 */ /* 0x000fc800008e06b9 */
[----:B------:R-:W-:Y:S02]  /*1a780*/  IMAD.MOV.U32 R191, RZ, RZ, R4 ;  /* 0x000000ffffbf7224 */ /* 0x000fe400078e0004 */
[----:B------:R-:W-:Y:S01]  /*1a790*/  IMAD.X R223, R223, 0x1, R185, P2 ;  /* 0x00000001dfdf7824 */ /* 0x000fe200010e06b9 */
[----:B------:R2:W-:Y:S04]  /*1a7a0*/  STL [R1+0x520], R4 ;  /* 0x0005200401007387 */ /* 0x0005e80000100800 */
[----:B------:R2:W-:Y:S04]  /*1a7b0*/  STL [R1+0x564], R9 ;  /* 0x0005640901007387 */ /* 0x0005e80000100800 */
[----:B------:R2:W-:Y:S04]  /*1a7c0*/  LDGSTS.E [R178+0x23080], desc[UR60][R190.64], P0 ;  /* 0x23080000beb27fae */ /* 0x0005e8000812187c */
[----:B-1----:R-:W3:Y:S04]  /*1a7d0*/  LDL.LU R0, [R1+0x22c] ;  /* 0x00022c0001007983 */ /* 0x002ee80000300800 */
[----:B------:R1:W-:Y:S01]  /*1a7e0*/  STL [R1+0x560], R223 ;  /* 0x000560df01007387 */ /* 0x0003e20000100800 */
[----:B--2---:R-:W-:-:S03]  /*1a7f0*/  IMAD.MOV.U32 R190, RZ, RZ, R9 ;  /* 0x000000ffffbe7224 */ /* 0x004fc600078e0009 */
[----:B------:R-:W2:Y:S01]  /*1a800*/  LDL.LU R4, [R1+0x26c] ;  /* 0x00026c0001047983 */ /* 0x000ea20000300800 */
[----:B------:R-:W-:-:S03]  /*1a810*/  IMAD.MOV.U32 R191, RZ, RZ, R223 ;  /* 0x000000ffffbf7224 */ /* 0x000fc600078e00df */
[----:B------:R-:W2:Y:S04]  /*1a820*/  LDL.LU R9, [R1+0x228] ;  /* 0x0002280001097983 */ /* 0x000ea80000300800 */
[----:B------:R4:W-:Y:S04]  /*1a830*/  LDGSTS.E [R178+0x23480], desc[UR60][R190.64], P0 ;  /* 0x23480000beb27fae */ /* 0x0009e8000812187c */
[----:B-1----:R-:W2:Y:S01]  /*1a840*/  LDL.LU R223, [R1+0x268] ;  /* 0x0002680001df7983 */ /* 0x002ea20000300800 */
[-C--:B----4-:R-:W-:Y:S02]  /*1a850*/  IADD3 R7, P1, R7, R186.reuse, RZ ;  /* 0x000000ba07077210 */ /* 0x090fe40007f3e0ff */
        /* <DEDUP_REMOVED lines=15> */
[----:B------:R-:W4:Y:S04]  /*1a950*/  LDL.LU R6, [R1+0x2ec] ;  /* 0x0002ec0001067983 */ /* 0x000f280000300800 */
[----:B------:R1:W-:Y:S01]  /*1a960*/  LDGSTS.E [R178+0x23c80], desc[UR60][R190.64], P0 ;  /* 0x23c80000beb27fae */ /* 0x0003e2000812187c */
[----:B------:R-:W-:Y:S02]  /*1a970*/  IADD3 R0, P1, R0, R186, RZ ;  /* 0x000000ba00007210 */ /* 0x000fe40007f3e0ff */
[----:B-1----:R-:W-:-:S02]  /*1a980*/  LOP3.LUT R191, R2, 0x20, RZ, 0x3c, !PT ;  /* 0x0000002002bf7812 */ /* 0x002fc400078e3cff */
[----:B--2---:R-:W-:Y:S01]  /*1a990*/  IADD3 R4, P2, R4, R186, RZ ;  /* 0x000000ba04047210 */ /* 0x004fe20007f5e0ff */
[--C-:B------:R-:W-:Y:S01]  /*1a9a0*/  IMAD.X R9, R9, 0x1, R185.reuse, P1 ;  /* 0x0000000109097824 */ /* 0x100fe200008e06b9 */
[----:B------:R1:W-:Y:S01]  /*1a9b0*/  STL [R1+0x22c], R0 ;  /* 0x00022c0001007387 */ /* 0x0003e20000100800 */
[----:B------:R-:W-:Y:S02]  /*1a9c0*/  VIADD R178, R191, UR4 ;  /* 0x00000004bfb27c36 */ /* 0x000fe40008000000 */
[----:B------:R-:W-:Y:S01]  /*1a9d0*/  IMAD.MOV.U32 R190, RZ, RZ, R0 ;  /* 0x000000ffffbe7224 */ /* 0x000fe200078e0000 */
[----:B------:R2:W-:Y:S01]  /*1a9e0*/  STL [R1+0x228], R9 ;  /* 0x0002280901007387 */ /* 0x0005e20000100800 */
[----:B------:R-:W-:-:S03]  /*1a9f0*/  IMAD.X R223, R223, 0x1, R185, P2 ;  /* 0x00000001dfdf7824 */ /* 0x000fc600010e06b9 */
[----:B------:R2:W-:Y:S01]  /*1aa00*/  STL [R1+0x26c], R4 ;  /* 0x00026c0401007387 */ /* 0x0005e20000100800 */
[----:B------:R-:W-:-:S03]  /*1aa10*/  IMAD.MOV.U32 R191, RZ, RZ, R9 ;  /* 0x000000ffffbf7224 */ /* 0x000fc600078e0009 */
        /* <DEDUP_REMOVED lines=66> */
[----:B-1----:R-:W-:Y:S02]  /*1ae40*/  IMAD.MOV.U32 R190, RZ, RZ, R0 ;  /* 0x000000ffffbe7224 */ /* 0x002fe400078e0000 */
[--C-:B------:R-:W-:Y:S02]  /*1ae50*/  IMAD.X R9, R9, 0x1, R185.reuse, P1 ;  /* 0x0000000109097824 */ /* 0x100fe400008e06b9 */
[----:B------:R-:W-:-:S03]  /*1ae60*/  IMAD.X R223, R223, 0x1, R185, P2 ;  /* 0x00000001dfdf7824 */ /* 0x000fc600010e06b9 */
[----:B------:R1:W-:Y:S01]  /*1ae70*/  STL [R1+0x428], R9 ;  /* 0x0004280901007387 */ /* 0x0003e20000100800 */
[----:B------:R-:W-:-:S03]  /*1ae80*/  MOV R191, R9 ;  /* 0x0000000900bf7202 */ /* 0x000fc60000000f00 */
        /* <DEDUP_REMOVED lines=28> */
[----:B------:R1:W-:Y:S04]  /*1b050*/  LDGSTS.E [R178+0x22d00], desc[UR60][R190.64], P0 ;  /* 0x22d00000beb27fae */ /* 0x0003e8000812187c */
[----:B------:R2:W-:Y:S01]  /*1b060*/  STL [R1+0x52c], R0 ;  /* 0x00052c0001007387 */ /* 0x0005e20000100800 */
[----:B------:R-:W-:Y:S01]  /*1b070*/  IADD3 R9, P2, R9, R186, RZ ;  /* 0x000000ba09097210 */ /* 0x000fe20007f5e0ff */
[----:B-1----:R-:W-:Y:S02]  /*1b080*/  IMAD.MOV.U32 R190, RZ, RZ, R0 ;  /* 0x000000ffffbe7224 */ /* 0x002fe400078e0000 */
[----:B------:R-:W-:-:S04]  /*1b090*/  IMAD.X R4, R4, 0x1, R185, P1 ;  /* 0x0000000104047824 */ /* 0x000fc800008e06b9 */
[----:B------:R-:W-:Y:S02]  /*1b0a0*/  IMAD.MOV.U32 R191, RZ, RZ, R4 ;  /* 0x000000ffffbf7224 */ /* 0x000fe400078e0004 */
[----:B------:R-:W-:Y:S01]  /*1b0b0*/  IMAD.X R223, R223, 0x1, R185, P2 ;  /* 0x00000001dfdf7824 */ /* 0x000fe200010e06b9 */
[----:B------:R1:W-:Y:S04]  /*1b0c0*/  STL [R1+0x528], R4 ;  /* 0x0005280401007387 */ /* 0x0003e80000100800 */
[----:B------:R1:W-:Y:S04]  /*1b0d0*/  STL [R1+0x56c], R9 ;  /* 0x00056c0901007387 */ /* 0x0003e80000100800 */
[----:B--2---:R-:W2:Y:S04]  /*1b0e0*/  LDL.LU R0, [R1+0x234] ;  /* 0x0002340001007983 */ /* 0x004ea80000300800 */
[----:B------:R1:W-:Y:S04]  /*1b0f0*/  LDGSTS.E [R178+0x23100], desc[UR60][R190.64], P0 ;  /* 0x23100000beb27fae */ /* 0x0003e8000812187c */
[----:B------:R1:W-:Y:S04]  /*1b100*/  STL [R1+0x568], R223 ;  /* 0x000568df01007387 */ /* 0x0003e80000100800 */
[----:B-1----:R-:W2:Y:S01]  /*1b110*/  LDL.LU R4, [R1+0x274] ;  /* 0x0002740001047983 */ /* 0x002ea20000300800 */
[----:B------:R-:W-:-:S02]  /*1b120*/  IMAD.MOV.U32 R190, RZ, RZ, R9 ;  /* 0x000000ffffbe7224 */ /* 0x000fc400078e0009 */
[----:B------:R-:W-:Y:S01]  /*1b130*/  IMAD.MOV.U32 R191, RZ, RZ, R223 ;  /* 0x000000ffffbf7224 */ /* 0x000fe200078e00df */
[----:B------:R-:W2:Y:S04]  /*1b140*/  LDL.LU R9, [R1+0x230] ;  /* 0x0002300001097983 */ /* 0x000ea80000300800 */
[----:B------:R1:W-:Y:S04]  /*1b150*/  LDGSTS.E [R178+0x23500], desc[UR60][R190.64], P0 ;  /* 0x23500000beb27fae */ /* 0x0003e8000812187c */
[----:B------:R-:W2:Y:S01]  /*1b160*/  LDL.LU R223, [R1+0x270] ;  /* 0x0002700001df7983 */ /* 0x000ea20000300800 */
[----:B----4-:R-:W-:-:S02]  /*1b170*/  IADD3 R7, P1, R7, R186, RZ ;  /* 0x000000ba07077210 */ /* 0x010fc40007f3e0ff */
[----:B------:R-:W-:-:S03]  /*1b180*/  IADD3 R5, P2, R5, R186, RZ ;  /* 0x000000ba05057210 */ /* 0x000fc60007f5e0ff */
[----:B-1----:R-:W-:Y:S02]  /*1b190*/  IMAD.MOV.U32 R190, RZ, RZ, R7 ;  /* 0x000000ffffbe7224 */ /* 0x002fe400078e0007 */
        /* <DEDUP_REMOVED lines=15> */
[----:B--2---:R-:W-:Y:S02]  /*1b290*/  IADD3 R0, P1, R0, R186, RZ ;  /* 0x000000ba00007210 */ /* 0x004fe40007f3e0ff */
[----:B-1----:R-:W-:-:S02]  /*1b2a0*/  LOP3.LUT R191, R2, 0x30, RZ, 0x3c, !PT ;  /* 0x0000003002bf7812 */ /* 0x002fc400078e3cff */
[----:B------:R-:W-:Y:S01]  /*1b2b0*/  IADD3 R4, P2, R4, R186, RZ ;  /* 0x000000ba04047210 */ /* 0x000fe20007f5e0ff */
[----:B------:R1:W-:Y:S02]  /*1b2c0*/  STL [R1+0x234], R0 ;  /* 0x0002340001007387 */ /* 0x0003e40000100800 */
[----:B------:R-:W-:Y:S02]  /*1b2d0*/  VIADD R178, R191, UR4 ;  /* 0x00000004bfb27c36 */ /* 0x000fe40008000000 */
[----:B------:R-:W-:Y:S02]  /*1b2e0*/  IMAD.X R9, R9, 0x1, R185, P1 ;  /* 0x0000000109097824 */ /* 0x000fe400008e06b9 */
[----:B------:R-:W-:Y:S02]  /*1b2f0*/  IMAD.MOV.U32 R190, RZ, RZ, R0 ;  /* 0x000000ffffbe7224 */ /* 0x000fe400078e0000 */
[----:B------:R-:W-:Y:S01]  /*1b300*/  IMAD.MOV.U32 R191, RZ, RZ, R9 ;  /* 0x000000ffffbf7224 */ /* 0x000fe200078e0009 */
[----:B------:R2:W-:Y:S01]  /*1b310*/  STL [R1+0x230], R9 ;  /* 0x0002300901007387 */ /* 0x0005e20000100800 */
[----:B------:R-:W-:-:S03]  /*1b320*/  IMAD.X R223, R223, 0x1, R185, P2 ;  /* 0x00000001dfdf7824 */ /* 0x000fc600010e06b9 */
        /* <DEDUP_REMOVED lines=26> */
[----:B------:R-:W4:Y:S04]  /*1b4d0*/  LDL.LU R189, [R1+0x3f0] ;  /* 0x0003f00001bd7983 */ /* 0x000f280000300800 */
[----:B------:R1:W-:Y:S01]  /*1b4e0*/  LDGSTS.E [R178+0x20d80], desc[UR60][R190.64], P0 ;  /* 0x20d80000beb27fae */ /* 0x0003e2000812187c */
[-C--:B------:R-:W-:Y:S02]  /*1b4f0*/  IADD3 R0, P1, R0, R186.reuse, RZ ;  /* 0x000000ba00007210 */ /* 0x080fe40007f3e0ff */
[----:B--2---:R-:W-:-:S03]  /*1b500*/  IADD3 R9, P2, R9, R186, RZ ;  /* 0x000000ba09097210 */ /* 0x004fc60007f5e0ff */
[----:B------:R2:W-:Y:S01]  /*1b510*/  STL [R1+0x334], R0 ;  /* 0x0003340001007387 */ /* 0x0005e20000100800 */
[----:B-1----:R-:W-:Y:S02]  /*1b520*/  IMAD.MOV.U32 R190, RZ, RZ, R0 ;  /* 0x000000ffffbe7224 */ /* 0x002fe400078e0000 */
[--C-:B------:R-:W-:Y:S02]  /*1b530*/  IMAD.X R4, R4, 0x1, R185.reuse, P1 ;  /* 0x0000000104047824 */ /* 0x100fe400008e06b9 */
[----:B------:R-:W-:-:S03]  /*1b540*/  IMAD.X R223, R223, 0x1, R185, P2 ;  /* 0x00000001dfdf7824 */ /* 0x000fc600010e06b9 */
        /* <DEDUP_REMOVED lines=30> */
[----:B------:R1:W-:Y:S04]  /*1b730*/  LDGSTS.E [R178+0x21d80], desc[UR60][R190.64], P0 ;  /* 0x21d80000beb27fae */ /* 0x0003e8000812187c */
[----:B------:R2:W-:Y:S01]  /*1b740*/  STL [R1+0x434], R0 ;  /* 0x0004340001007387 */ /* 0x0005e20000100800 */
[----:B------:R-:W-:Y:S01]  /*1b750*/  IADD3 R4, P2, R4, R186, RZ ;  /* 0x000000ba04047210 */ /* 0x000fe20007f5e0ff */
        /* <DEDUP_REMOVED lines=18> */
[----:B------:R-:W-:Y:S02]  /*1b880*/  IADD3 R6, P2, R6, R186, RZ ;  /* 0x000000ba06067210 */ /* 0x000fe40007f5e0ff */
[----:B----4-:R-:W-:-:S03]  /*1b890*/  IADD3.X R7, R7, R185, RZ, P1, !PT ;  /* 0x000000b907077210 */ /* 0x010fc60000ffe4ff */
[----:B------:R-:W-:Y:S02]  /*1b8a0*/  IMAD.X R189, R189, 0x1, R185, P2 ;  /* 0x00000001bdbd7824 */ /* 0x000fe400010e06b9 */
        /* <DEDUP_REMOVED lines=10> */
[----:B------:R-:W3:Y:S04]  /*1b950*/  LDL.LU R6, [R1+0x5f0] ;  /* 0x0005f00001067983 */ /* 0x000ee80000300800 */
[----:B------:R1:W-:Y:S01]  /*1b960*/  LDGSTS.E [R178+0x22d80], desc[UR60][R190.64], P0 ;  /* 0x22d80000beb27fae */ /* 0x0003e2000812187c */
[----:B--2---:R-:W-:-:S05]  /*1b970*/  IADD3 R0, P1, R0, R186, RZ ;  /* 0x000000ba00007210 */ /* 0x004fca0007f3e0ff */
[----:B------:R2:W-:Y:S01]  /*1b980*/  STL [R1+0x534], R0 ;  /* 0x0005340001007387 */ /* 0x0005e20000100800 */
[----:B-1----:R-:W-:Y:S01]  /*1b990*/  IMAD.MOV.U32 R190, RZ, RZ, R0 ;  /* 0x000000ffffbe7224 */ /* 0x002fe200078e0000 */
[----:B------:R-:W-:Y:S01]  /*1b9a0*/  IADD3 R9, P2, R9, R186, RZ ;  /* 0x000000ba09097210 */ /* 0x000fe20007f5e0ff */
[----:B------:R-:W-:-:S04]  /*1b9b0*/  IMAD.X R4, R4, 0x1, R185, P1 ;  /* 0x0000000104047824 */ /* 0x000fc800008e06b9 */
[----:B------:R-:W-:Y:S02]  /*1b9c0*/  IMAD.MOV.U32 R191, RZ, RZ, R4 ;  /* 0x000000ffffbf7224 */ /* 0x000fe400078e0004 */
[----:B------:R-:W-:Y:S01]  /*1b9d0*/  IMAD.X R223, R223, 0x1, R185, P2 ;  /* 0x00000001dfdf7824 */ /* 0x000fe200010e06b9 */
[----:B------:R1:W-:Y:S04]  /*1b9e0*/  STL [R1+0x530], R4 ;  /* 0x0005300401007387 */ /* 0x0003e80000100800 */
[----:B------:R1:W-:Y:S04]  /*1b9f0*/  STL [R1+0x574], R9 ;  /* 0x0005740901007387 */ /* 0x0003e80000100800 */
[----:B------:R1:W-:Y:S04]  /*1ba00*/  LDGSTS.E [R178+0x23180], desc[UR60][R190.64], P0 ;  /* 0x23180000beb27fae */ /* 0x0003e8000812187c */
[----:B--2---:R-:W2:Y:S04]  /*1ba10*/  LDL.LU R0, [R1+0x23c] ;  /* 0x00023c0001007983 */ /* 0x004ea80000300800 */
[----:B------:R1:W-:Y:S02]  /*1ba20*/  STL [R1+0x570], R223 ;  /* 0x000570df01007387 */ /* 0x0003e40000100800 */
[----:B-1----:R-:W-:-:S02]  /*1ba30*/  IMAD.MOV.U32 R190, RZ, RZ, R9 ;  /* 0x000000ffffbe7224 */ /* 0x002fc400078e0009 */
[----:B------:R-:W2:Y:S01]  /*1ba40*/  LDL.LU R4, [R1+0x27c] ;  /* 0x00027c0001047983 */ /* 0x000ea20000300800 */
[----:B------:R-:W-:-:S03]  /*1ba50*/  IMAD.MOV.U32 R191, RZ, RZ, R223 ;  /* 0x000000ffffbf7224 */ /* 0x000fc600078e00df */
[----:B------:R-:W2:Y:S04]  /*1ba60*/  LDL.LU R9, [R1+0x238] ;  /* 0x0002380001097983 */ /* 0x000ea80000300800 */
[----:B------:R1:W-:Y:S04]  /*1ba70*/  LDGSTS.E [R178+0x23580], desc[UR60][R190.64], P0 ;  /* 0x23580000beb27fae */ /* 0x0003e8000812187c */
[----:B------:R-:W2:Y:S01]  /*1ba80*/  LDL.LU R223, [R1+0x278] ;  /* 0x0002780001df7983 */ /* 0x000ea20000300800 */
[-C--:B----4-:R-:W-:Y:S02]  /*1ba90*/  IADD3 R7, P1, R7, R186.reuse, RZ ;  /* 0x000000ba07077210 */ /* 0x090fe40007f3e0ff */
        /* <DEDUP_REMOVED lines=116> */
[----:B------:R-:W-:-:S03]  /*1c1e0*/  MOV R191, R7 ;  /* 0x0000000700bf7202 */ /* 0x000fc60000000f00 */
        /* <DEDUP_REMOVED lines=11> */
[----:B-1----:R-:W-:Y:S01]  /*1c2a0*/  IMAD.MOV.U32 R190, RZ, RZ, R0 ;  /* 0x000000ffffbe7224 */ /* 0x002fe200078e0000 */
[----:B------:R-:W-:Y:S01]  /*1c2b0*/  IADD3 R9, P2, R9, R186, RZ ;  /* 0x000000ba09097210 */ /* 0x000fe20007f5e0ff */
        /* <DEDUP_REMOVED lines=107> */
[----:B--2---:R-:W-:-:S05]  /*1c970*/  IADD3 R0, P1, R0, R186, RZ ;  /* 0x000000ba00007210 */ /* 0x004fca0007f3e0ff */
        /* <DEDUP_REMOVED lines=37> */
[----:B------:R1:W-:Y:S01]  /*1cbd0*/  STL [R1+0x544], R0 ;  /* 0x0005440001007387 */ /* 0x0003e20000100800 */
[----:B------:R-:W-:Y:S02]  /*1cbe0*/  IADD3 R9, P2, R9, R186, RZ ;  /* 0x000000ba09097210 */ /* 0x000fe40007f5e0ff */
[----:B------:R-:W-:-:S03]  /*1cbf0*/  IADD3.X R4, R4, R185, RZ, P1, !PT ;  /* 0x000000b904047210 */ /* 0x000fc60000ffe4ff */
[----:B------:R-:W-:Y:S02]  /*1cc00*/  IMAD.X R223, R223, 0x1, R185, P2 ;  /* 0x00000001dfdf7824 */ /* 0x000fe400010e06b9 */
[----:B------:R-:W-:Y:S01]  /*1cc10*/  IMAD.MOV.U32 R191, RZ, RZ, R4 ;  /* 0x000000ffffbf7224 */ /* 0x000fe200078e0004 */
[----:B------:R2:W-:Y:S04]  /*1cc20*/  STL [R1+0x540], R4 ;  /* 0x0005400401007387 */ /* 0x0005e80000100800 */
[----:B------:R2:W-:Y:S04]  /*1cc30*/  STL [R1+0x584], R9 ;  /* 0x0005840901007387 */ /* 0x0005e80000100800 */
[----:B-1----:R-:W3:Y:S04]  /*1cc40*/  LDL.LU R0, [R1+0x24c] ;  /* 0x00024c0001007983 */ /* 0x002ee80000300800 */
[----:B------:R1:W-:Y:S04]  /*1cc50*/  LDGSTS.E [R178+0x23280], desc[UR60][R190.64], P0 ;  /* 0x23280000beb27fae */ /* 0x0003e8000812187c */
[----:B------:R1:W-:Y:S04]  /*1cc60*/  STL [R1+0x580], R223 ;  /* 0x000580df01007387 */ /* 0x0003e80000100800 */
[----:B--2---:R-:W2:Y:S01]  /*1cc70*/  LDL.LU R4, [R1+0x28c] ;  /* 0x00028c0001047983 */ /* 0x004ea20000300800 */
[----:B-1----:R-:W-:-:S02]  /*1cc80*/  IMAD.MOV.U32 R190, RZ, RZ, R9 ;  /* 0x000000ffffbe7224 */ /* 0x002fc400078e0009 */
        /* <DEDUP_REMOVED lines=23> */
[----:B-1----:R-:W-:-:S03]  /*1ce00*/  LOP3.LUT R191, R2, 0x60, RZ, 0x3c, !PT ;  /* 0x0000006002bf7812 */ /* 0x002fc600078e3cff */
[----:B------:R1:W-:Y:S01]  /*1ce10*/  STL [R1+0x24c], R0 ;  /* 0x00024c0001007387 */ /* 0x0003e20000100800 */
[----:B--2---:R-:W-:Y:S01]  /*1ce20*/  IADD3 R4, P2, R4, R186, RZ ;  /* 0x000000ba04047210 */ /* 0x004fe20007f5e0ff */
        /* <DEDUP_REMOVED lines=72> */
[----:B-1----:R-:W-:Y:S01]  /*1d2b0*/  IMAD.MOV.U32 R190, RZ, RZ, R0 ;  /* 0x000000ffffbe7224 */ /* 0x002fe200078e0000 */
[----:B------:R-:W-:Y:S01]  /*1d2c0*/  IADD3 R4, P2, R4, R186, RZ ;  /* 0x000000ba04047210 */ /* 0x000fe20007f5e0ff */
[----:B------:R-:W-:-:S04]  /*1d2d0*/  IMAD.X R9, R9, 0x1, R185, P1 ;  /* 0x0000000109097824 */ /* 0x000fc800008e06b9 */
        /* <DEDUP_REMOVED lines=34> */
[----:B------:R-:W-:Y:S01]  /*1d500*/  IADD3 R9, P2, R9, R186, RZ ;  /* 0x000000ba09097210 */ /* 0x000fe20007f5e0ff */
[----:B------:R-:W-:-:S05]  /*1d510*/  IMAD.X R4, R4, 0x1, R185, P1 ;  /* 0x0000000104047824 */ /* 0x000fca00008e06b9 */
[----:B------:R-:W-:Y:S01]  /*1d520*/  MOV R191, R4 ;  /* 0x0000000400bf7202 */ /* 0x000fe20000000f00 */
[----:B------:R-:W-:Y:S01]  /*1d530*/  IMAD.X R223, R223, 0x1, R185, P2 ;  /* 0x00000001dfdf7824 */ /* 0x000fe200010e06b9 */
[----:B------:R2:W-:Y:S04]  /*1d540*/  STL [R1+0x548], R4 ;  /* 0x0005480401007387 */ /* 0x0005e80000100800 */
[----:B------:R-:W-:Y:S04]  /*1d550*/  STL [R1+0x58c], R9 ;  /* 0x00058c0901007387 */ /* 0x000fe80000100800 */
[----:B------:R2:W-:Y:S04]  /*1d560*/  LDGSTS.E [R178+0x23300], desc[UR60][R190.64], P0 ;  /* 0x23300000beb27fae */ /* 0x0005e8000812187c */
[----:B-1----:R-:W3:Y:S04]  /*1d570*/  LDL.LU R0, [R1+0x254] ;  /* 0x0002540001007983 */ /* 0x002ee80000300800 */
[----:B------:R1:W-:Y:S01]  /*1d580*/  STL [R1+0x588], R223 ;  /* 0x000588df01007387 */ /* 0x0003e20000100800 */
[----:B--2---:R-:W-:-:S03]  /*1d590*/  IMAD.MOV.U32 R190, RZ, RZ, R9 ;  /* 0x000000ffffbe7224 */ /* 0x004fc600078e0009 */
[----:B------:R-:W2:Y:S01]  /*1d5a0*/  LDL.LU R4, [R1+0x294] ;  /* 0x0002940001047983 */ /* 0x000ea20000300800 */
[----:B------:R-:W-:-:S03]  /*1d5b0*/  IMAD.MOV.U32 R191, RZ, RZ, R223 ;  /* 0x000000ffffbf7224 */ /* 0x000fc600078e00df */
[----:B-1----:R-:W2:Y:S04]  /*1d5c0*/  LDL.LU R223, [R1+0x250] ;  /* 0x0002500001df7983 */ /* 0x002ea80000300800 */
        /* <DEDUP_REMOVED lines=19> */
[----:B------:R1:W-:Y:S02]  /*1d700*/  LDGSTS.E [R178+0x23f00], desc[UR60][R190.64], P0 ;  /* 0x23f00000beb27fae */ /* 0x0003e4000812187c */
[----:B-1----:R-:W-:-:S02]  /*1d710*/  LOP3.LUT R191, R2, 0x70, RZ, 0x3c, !PT ;  /* 0x0000007002bf7812 */ /* 0x002fc400078e3cff */
[----:B------:R-:W-:-:S03]  /*1d720*/  IADD3 R0, P1, R0, R186, RZ ;  /* 0x000000ba00007210 */ /* 0x000fc60007f3e0ff */
[----:B------:R-:W-:Y:S01]  /*1d730*/  VIADD R178, R191, UR4 ;  /* 0x00000004bfb27c36 */ /* 0x000fe20008000000 */
[----:B--2---:R-:W-:Y:S01]  /*1d740*/  IADD3 R4, P2, R4, R186, RZ ;  /* 0x000000ba04047210 */ /* 0x004fe20007f5e0ff */
[----:B------:R1:W-:Y:S01]  /*1d750*/  STL [R1+0x254], R0 ;  /* 0x0002540001007387 */ /* 0x0003e20000100800 */
        /* <DEDUP_REMOVED lines=23> */
[----:B------:R-:W-:Y:S04]  /*1d8d0*/  STL [R1+0x314], R6 ;  /* 0x0003140601007387 */ /* 0x000fe80000100800 */
        /* <DEDUP_REMOVED lines=9> */
[----:B------:R-:W-:-:S05]  /*1d970*/  IADD3 R0, P1, R0, R186, RZ ;  /* 0x000000ba00007210 */ /* 0x000fca0007f3e0ff */
[----:B-1----:R-:W-:Y:S01]  /*1d980*/  IMAD.MOV.U32 R190, RZ, RZ, R0 ;  /* 0x000000ffffbe7224 */ /* 0x002fe200078e0000 */
[----:B--2---:R-:W-:Y:S01]  /*1d990*/  IADD3 R223, P2, R223, R186, RZ ;  /* 0x000000badfdf7210 */ /* 0x004fe20007f5e0ff */
[----:B------:R-:W-:-:S04]  /*1d9a0*/  IMAD.X R4, R4, 0x1, R185, P1 ;  /* 0x0000000104047824 */ /* 0x000fc800008e06b9 */
[----:B------:R-:W-:Y:S02]  /*1d9b0*/  IMAD.MOV.U32 R191, RZ, RZ, R4 ;  /* 0x000000ffffbf7224 */ /* 0x000fe400078e0004 */
[----:B------:R-:W-:-:S03]  /*1d9c0*/  IMAD.X R9, R9, 0x1, R185, P2 ;  /* 0x0000000109097824 */ /* 0x000fc600010e06b9 */
[----:B------:R1:W-:Y:S04]  /*1d9d0*/  LDGSTS.E [R178+0x21380], desc[UR60][R190.64], P0 ;  /* 0x21380000beb27fae */ /* 0x0003e8000812187c */
[----:B------:R2:W-:Y:S04]  /*1d9e0*/  STL [R1+0x354], R0 ;  /* 0x0003540001007387 */ /* 0x0005e80000100800 */
[----:B------:R2:W-:Y:S01]  /*1d9f0*/  STL [R1+0x350], R4 ;  /* 0x0003500401007387 */ /* 0x0005e20000100800 */
[----:B-1----:R-:W-:Y:S02]  /*1da00*/  IMAD.MOV.U32 R190, RZ, RZ, R223 ;  /* 0x000000ffffbe7224 */ /* 0x002fe400078e00df */
[----:B------:R-:W-:Y:S01]  /*1da10*/  IMAD.MOV.U32 R191, RZ, RZ, R9 ;  /* 0x000000ffffbf7224 */ /* 0x000fe200078e0009 */
[----:B------:R-:W-:Y:S04]  /*1da20*/  STL [R1+0x394], R223 ;  /* 0x000394df01007387 */ /* 0x000fe80000100800 */
[----:B--2---:R-:W2:Y:S04]  /*1da30*/  LDL.LU R0, [R1+0x454] ;  /* 0x0004540001007983 */ /* 0x004ea80000300800 */
[----:B------:R1:W-:Y:S04]  /*1da40*/  LDGSTS.E [R178+0x21780], desc[UR60][R190.64], P0 ;  /* 0x21780000beb27fae */ /* 0x0003e8000812187c */
[----:B------:R1:W-:Y:S04]  /*1da50*/  STL [R1+0x390], R9 ;  /* 0x0003900901007387 */ /* 0x0003e80000100800 */
[----:B------:R-:W2:Y:S04]  /*1da60*/  LDL.LU R4, [R1+0x494] ;  /* 0x0004940001047983 */ /* 0x000ea80000300800 */
[----:B-1----:R-:W5:Y:S04]  /*1da70*/  LDL.LU R9, [R1+0x8a0] ;  /* 0x0008a00001097983 */ /* 0x002f680000300800 */
[----:B------:R-:W2:Y:S01]  /*1da80*/  LDL.LU R223, [R1+0x490] ;  /* 0x0004900001df7983 */ /* 0x000ea20000300800 */
[----:B---3--:R-:W-:-:S05]  /*1da90*/  IADD3 R5, P1, R5, R186, RZ ;  /* 0x000000ba05057210 */ /* 0x008fca0007f3e0ff */
[----:B------:R-:W-:Y:S01]  /*1daa0*/  IMAD.MOV.U32 R190, RZ, RZ, R5 ;  /* 0x000000ffffbe7224 */ /* 0x000fe200078e0005 */
[----:B------:R-:W-:Y:S01]  /*1dab0*/  IADD3 R7, P2, R7, R186, RZ ;  /* 0x000000ba07077210 */ /* 0x000fe20007f5e0ff */
[----:B------:R1:W-:Y:S01]  /*1dac0*/  STL [R1+0x3d4], R5 ;  /* 0x0003d40501007387 */ /* 0x0003e20000100800 */
[----:B----4-:R-:W-:-:S04]  /*1dad0*/  IMAD.X R189, R189, 0x1, R185, P1 ;  /* 0x00000001bdbd7824 */ /* 0x010fc800008e06b9 */
[----:B------:R-:W-:Y:S02]  /*1dae0*/  IMAD.MOV.U32 R191, RZ, RZ, R189 ;  /* 0x000000ffffbf7224 */ /* 0x000fe400078e00bd */
[----:B------:R-:W-:Y:S01]  /*1daf0*/  IMAD.X R6, R6, 0x1, R185, P2 ;  /* 0x0000000106067824 */ /* 0x000fe200010e06b9 */
[----:B------:R3:W-:Y:S04]  /*1db00*/  STL [R1+0x3d0], R189 ;  /* 0x0003d0bd01007387 */ /* 0x0007e80000100800 */
[----:B------:R4:W-:Y:S04]  /*1db10*/  LDGSTS.E [R178+0x21b80], desc[UR60][R190.64], P0 ;  /* 0x21b80000beb27fae */ /* 0x0009e8000812187c */
[----:B------:R-:W-:Y:S04]  /*1db20*/  STL [R1+0x414], R7 ;  /* 0x0004140701007387 */ /* 0x000fe80000100800 */
[----:B-1----:R-:W2:Y:S01]  /*1db30*/  LDL.LU R5, [R1+0x4d4] ;  /* 0x0004d40001057983 */ /* 0x002ea20000300800 */
[----:B----4-:R-:W-:-:S02]  /*1db40*/  IMAD.MOV.U32 R190, RZ, RZ, R7 ;  /* 0x000000ffffbe7224 */ /* 0x010fc400078e0007 */
[----:B------:R-:W-:Y:S01]  /*1db50*/  IMAD.MOV.U32 R191, RZ, RZ, R6 ;  /* 0x000000ffffbf7224 */ /* 0x000fe200078e0006 */
[----:B------:R1:W-:Y:S04]  /*1db60*/  STL [R1+0x410], R6 ;  /* 0x0004100601007387 */ /* 0x0003e80000100800 */
[----:B---3--:R-:W3:Y:S04]  /*1db70*/  LDL.LU R189, [R1+0x514] ;  /* 0x0005140001bd7983 */ /* 0x008ee80000300800 */
[----:B------:R4:W-:Y:S04]  /*1db80*/  LDGSTS.E [R178+0x21f80], desc[UR60][R190.64], P0 ;  /* 0x21f80000beb27fae */ /* 0x0009e8000812187c */
[----:B-1----:R-:W5:Y:S04]  /*1db90*/  LDL.LU R6, [R1+0x89c] ;  /* 0x00089c0001067983 */ /* 0x002f680000300800 */
[----:B------:R-:W3:Y:S04]  /*1dba0*/  LDL.LU R7, [R1+0x510] ;  /* 0x0005100001077983 */ /* 0x000ee80000300800 */
[----:B------:R-:W3:Y:S01]  /*1dbb0*/  LDL.LU R191, [R1+0x450] ;  /* 0x0004500001bf7983 */ /* 0x000ee20000300800 */
[----:B--2---:R-:W-:-:S05]  /*1dbc0*/  IADD3 R0, P1, R0, R186, RZ ;  /* 0x000000ba00007210 */ /* 0x004fca0007f3e0ff */
[----:B----4-:R-:W-:Y:S01]  /*1dbd0*/  IMAD.MOV.U32 R190, RZ, RZ, R0 ;  /* 0x000000ffffbe7224 */ /* 0x010fe200078e0000 */
[----:B------:R-:W-:Y:S01]  /*1dbe0*/  IADD3 R4, P2, R4, R186, RZ ;  /* 0x000000ba04047210 */ /* 0x000fe20007f5e0ff */
[----:B------:R1:W-:Y:S04]  /*1dbf0*/  STL [R1+0x454], R0 ;  /* 0x0004540001007387 */ /* 0x0003e80000100800 */
[--C-:B------:R-:W-:Y:S02]  /*1dc00*/  IMAD.X R223, R223, 0x1, R185.reuse, P2 ;  /* 0x00000001dfdf7824 */ /* 0x100fe400010e06b9 */
[----:B---3--:R-:W-:-:S05]  /*1dc10*/  IMAD.X R191, R191, 0x1, R185, P1 ;  /* 0x00000001bfbf7824 */ /* 0x008fca00008e06b9 */
[----:B------:R2:W-:Y:S04]  /*1dc20*/  STL [R1+0x450], R191 ;  /* 0x000450bf01007387 */ /* 0x0005e80000100800 */
[----:B------:R3:W-:Y:S04]  /*1dc30*/  LDGSTS.E [R178+0x22380], desc[UR60][R190.64], P0 ;  /* 0x22380000beb27fae */ /* 0x0007e8000812187c */
[----:B------:R4:W-:Y:S04]  /*1dc40*/  STL [R1+0x494], R4 ;  /* 0x0004940401007387 */ /* 0x0009e80000100800 */
[----:B-1----:R-:W4:Y:S01]  /*1dc50*/  LDL.LU R0, [R1+0x594] ;  /* 0x0005940001007983 */ /* 0x002f220000300800 */
[----:B---3--:R-:W-:-:S02]  /*1dc60*/  IMAD.MOV.U32 R190, RZ, RZ, R4 ;  /* 0x000000ffffbe7224 */ /* 0x008fc400078e0004 */
[----:B--2---:R-:W-:Y:S01]  /*1dc70*/  IMAD.MOV.U32 R191, RZ, RZ, R223 ;  /* 0x000000ffffbf7224 */ /* 0x004fe200078e00df */
[----:B------:R1:W-:Y:S04]  /*1dc80*/  STL [R1+0x490], R223 ;  /* 0x000490df01007387 */ /* 0x0003e80000100800 */
[----:B----4-:R-:W2:Y:S04]  /*1dc90*/  LDL.LU R4, [R1+0x590] ;  /* 0x0005900001047983 */ /* 0x010ea80000300800 */
[----:B------:R3:W-:Y:S04]  /*1dca0*/  LDGSTS.E [R178+0x22780], desc[UR60][R190.64], P0 ;  /* 0x22780000beb27fae */ /* 0x0007e8000812187c */
[----:B-1----:R-:W4:Y:S04]  /*1dcb0*/  LDL.LU R223, [R1+0x614] ;  /* 0x0006140001df7983 */ /* 0x002f280000300800 */
[----:B------:R-:W2:Y:S01]  /*1dcc0*/  LDL.LU R191, [R1+0x4d0] ;  /* 0x0004d00001bf7983 */ /* 0x000ea20000300800 */
[----:B------:R-:W-:-:S02]  /*1dcd0*/  IADD3 R5, P1, R5, R186, RZ ;  /* 0x000000ba05057210 */ /* 0x000fc40007f3e0ff */
[----:B------:R-:W-:-:S03]  /*1dce0*/  IADD3 R189, P2, R189, R186, RZ ;  /* 0x000000babdbd7210 */ /* 0x000fc60007f5e0ff */
[----:B---3--:R-:W-:Y:S02]  /*1dcf0*/  IMAD.MOV.U32 R190, RZ, RZ, R5 ;  /* 0x000000ffffbe7224 */ /* 0x008fe400078e0005 */
[--C-:B------:R-:W-:Y:S01]  /*1dd00*/  IMAD.X R7, R7, 0x1, R185.reuse, P2 ;  /* 0x0000000107077824 */ /* 0x100fe200010e06b9 */
[----:B------:R1:W-:Y:S01]  /*1dd10*/  STL [R1+0x4d4], R5 ;  /* 0x0004d40501007387 */ /* 0x0003e20000100800 */
[----:B--2---:R-:W-:-:S05]  /*1dd20*/  IMAD.X R191, R191, 0x1, R185, P1 ;  /* 0x00000001bfbf7824 */ /* 0x004fca00008e06b9 */
[----:B------:R2:W-:Y:S04]  /*1dd30*/  STL [R1+0x4d0], R191 ;  /* 0x0004d0bf01007387 */ /* 0x0005e80000100800 */
[----:B------:R3:W-:Y:S04]  /*1dd40*/  LDGSTS.E [R178+0x22b80], desc[UR60][R190.64], P0 ;  /* 0x22b80000beb27fae */ /* 0x0007e8000812187c */
[----:B------:R-:W-:Y:S04]  /*1dd50*/  STL [R1+0x514], R189 ;  /* 0x000514bd01007387 */ /* 0x000fe80000100800 */
[----:B-1----:R-:W4:Y:S01]  /*1dd60*/  LDL.LU R5, [R1+0x610] ;  /* 0x0006100001057983 */ /* 0x002f220000300800 */
[----:B---3--:R-:W-:-:S02]  /*1dd70*/  IMAD.MOV.U32 R190, RZ, RZ, R189 ;  /* 0x000000ffffbe7224 */ /* 0x008fc400078e00bd */
[----:B--2---:R-:W-:Y:S01]  /*1dd80*/  IMAD.MOV.U32 R191, RZ, RZ, R7 ;  /* 0x000000ffffbf7224 */ /* 0x004fe200078e0007 */
[----:B------:R1:W-:Y:S04]  /*1dd90*/  STL [R1+0x510], R7 ;  /* 0x0005100701007387 */ /* 0x0003e80000100800 */
[----:B------:R2:W-:Y:S04]  /*1dda0*/  LDGSTS.E [R178+0x22f80], desc[UR60][R190.64], P0 ;  /* 0x22f80000beb27fae */ /* 0x0005e8000812187c */
[----:B-1----:R-:W5:Y:S04]  /*1ddb0*/  LDL.LU R7, [R1+0x898] ;  /* 0x0008980001077983 */ /* 0x002f680000300800 */
[----:B------:R-:W3:Y:S04]  /*1ddc0*/  LDL R189, [R1+0x64c] ;  /* 0x00064c0001bd7983 */ /* 0x000ee80000100800 */
[----:B------:R-:W4:Y:S04]  /*1ddd0*/  LDL.LU R190, [R1+0x550] ;  /* 0x0005500001be7983 */ /* 0x000f280000300800 */
[----:B------:R-:W2:Y:S01]  /*1dde0*/  LDL.LU R191, [R1+0x554] ;  /* 0x0005540001bf7983 */ /* 0x000ea20000300800 */
[----:B------:R-:W-:-:S05]  /*1ddf0*/  IADD3 R0, P2, R0, R186, RZ ;  /* 0x000000ba00007210 */ /* 0x000fca0007f5e0ff */
[----:B------:R-:W-:Y:S01]  /*1de00*/  IMAD.X R4, R4, 0x1, R185, P2 ;  /* 0x0000000104047824 */ /* 0x000fe200010e06b9 */
[----:B--2---:R-:W-:-:S05]  /*1de10*/  IADD3 R191, P1, R191, R186, RZ ;  /* 0x000000babfbf7210 */ /* 0x004fca0007f3e0ff */
[----:B----4-:R-:W-:Y:S01]  /*1de20*/  IMAD.X R190, R190, 0x1, R185, P1 ;  /* 0x00000001bebe7824 */ /* 0x010fe200008e06b9 */
[----:B------:R1:W-:Y:S04]  /*1de30*/  STL [R1+0x554], R191 ;  /* 0x000554bf01007387 */ /* 0x0003e80000100800 */
[----:B------:R2:W-:Y:S01]  /*1de40*/  STL [R1+0x550], R190 ;  /* 0x000550be01007387 */ /* 0x0005e20000100800 */
[----:B-1----:R-:W-:-:S04]  /*1de50*/  LOP3.LUT R191, R191, R190, RZ, 0x3c, !PT ;  /* 0x000000bebfbf7212 */ /* 0x002fc800078e3cff */
[----:B--2---:R-:W-:-:S04]  /*1de60*/  LOP3.LUT R190, R191, R190, RZ, 0x3c, !PT ;  /* 0x000000bebfbe7212 */ /* 0x004fc800078e3cff */
[----:B------:R-:W-:Y:S01]  /*1de70*/  LOP3.LUT R191, R191, R190, RZ, 0x3c, !PT ;  /* 0x000000bebfbf7212 */ /* 0x000fe200078e3cff */
[----:B------:R-:W-:Y:S04]  /*1de80*/  STL [R1+0x594], R0 ;  /* 0x0005940001007387 */ /* 0x000fe80000100800 */
[----:B------:R1:W-:Y:S04]  /*1de90*/  LDGSTS.E [R178+0x23380], desc[UR60][R190.64], P0 ;  /* 0x23380000beb27fae */ /* 0x0003e8000812187c */
[----:B------:R2:W-:Y:S01]  /*1dea0*/  STL [R1+0x590], R4 ;  /* 0x0005900401007387 */ /* 0x0005e20000100800 */
[----:B-1----:R-:W-:-:S02]  /*1deb0*/  IMAD.MOV.U32 R190, RZ, RZ, R0 ;  /* 0x000000ffffbe7224 */ /* 0x002fc400078e0000 */
[----:B------:R-:W-:Y:S02]  /*1dec0*/  IMAD.MOV.U32 R191, RZ, RZ, R4 ;  /* 0x000000ffffbf7224 */ /* 0x000fe400078e0004 */
[----:B--2---:R-:W5:Y:S04]  /*1ded0*/  LDL.LU R4, [R1+0x894] ;  /* 0x0008940001047983 */ /* 0x004f680000300800 */
[----:B------:R-:W3:Y:S04]  /*1dee0*/  LDL.LU R0, [R1+0x890] ;  /* 0x0008900001007983 */ /* 0x000ee80000300800 */
[----:B------:R1:W-:Y:S04]  /*1def0*/  LDGSTS.E [R178+0x23780], desc[UR60][R190.64], P0 ;  /* 0x23780000beb27fae */ /* 0x0003e8000812187c */
[----:B------:R-:W2:Y:S04]  /*1df00*/  LDL.LU R190, [R1+0x5d0] ;  /* 0x0005d00001be7983 */ /* 0x000ea80000300800 */
[----:B------:R-:W1:Y:S01]  /*1df10*/  LDL.LU R191, [R1+0x5d4] ;  /* 0x0005d40001bf7983 */ /* 0x000e620000300800 */
        /* <DEDUP_REMOVED lines=9> */
[----:B------:R1:W-:Y:S04]  /*1dfb0*/  LDGSTS.E [R178+0x23b80], desc[UR60][R190.64], P0 ;  /* 0x23b80000beb27fae */ /* 0x0003e8000812187c */
[----:B------:R-:W-:Y:S01]  /*1dfc0*/  STL [R1+0x614], R223 ;  /* 0x000614df01007387 */ /* 0x000fe20000100800 */
[----:B-1----:R-:W-:Y:S02]  /*1dfd0*/  IMAD.MOV.U32 R190, RZ, RZ, R223 ;  /* 0x000000ffffbe7224 */ /* 0x002fe400078e00df */
[----:B------:R-:W-:Y:S01]  /*1dfe0*/  IMAD.MOV.U32 R191, RZ, RZ, R5 ;  /* 0x000000ffffbf7224 */ /* 0x000fe200078e0005 */
[----:B------:R1:W-:Y:S04]  /*1dff0*/  STL [R1+0x610], R5 ;  /* 0x0006100501007387 */ /* 0x0003e80000100800 */
[----:B------:R2:W-:Y:S01]  /*1e000*/  LDGSTS.E [R178+0x23f80], desc[UR60][R190.64], P0 ;  /* 0x23f80000beb27fae */ /* 0x0005e2000812187c */
[----:B---3--:R-:W-:-:S02]  /*1e010*/  ISETP.NE.U32.AND P0, PT, R0, R189, PT ;  /* 0x000000bd0000720c */ /* 0x008fc40003f05070 */
[----:B------:R-:W-:Y:S01]  /*1e020*/  MOV R189, R0 ;  /* 0x0000000000bd7202 */ /* 0x000fe20000000f00 */
[----:B------:R-:W0:Y:S04]  /*1e030*/  LDGDEPBAR ;  /* 0x00000000000079af */ /* 0x000e280000000000 */
[----:B-1----:R2:W5:Y:S04]  /*1e040*/  LDL.LU R5, [R1+0x88c] ;  /* 0x00088c0001057983 */ /* 0x0025680000300800 */
[----:B------:R2:W5:Y:S02]  /*1e050*/  LDL.LU R0, [R1+0x888] ;  /* 0x0008880001007983 */ /* 0x0005640000300800 */
[----:B------:R-:W-:Y:S05]  /*1e060*/  @P0 BRA `(.L_x_1) ;  /* 0xffffff54001c0947 */ /* 0x000fea000383ffff */
.L_x_0:
[----:B------:R-:W3:Y:S01]  /*1e070*/  LDL.LU R183, [R1+0x658] ;  /* 0x0006580001b77983 */ /* 0x000ee20000300800 */
[----:B-----5:R-:W1:Y:S01]  /*1e080*/  S2R R4, SR_TID.X ;  /* 0x0000000000047919 */ /* 0x020e620000002100 */
[----:B------:R-:W-:Y:S02]  /*1e090*/  WARPGROUP.DEPBAR.LE gsb0, 0x0 ;  /* 0x00008000000079c5 */ /* 0x000fe40000010000 */
[----:B------:R-:W-:-:S04]  /*1e0a0*/  DEPBAR.LE SB0, 0x0 ;  /* 0x000080000000791a */ /* 0x000fc80000000000 */
[----:B------:R-:W4:Y:S01]  /*1e0b0*/  LDL.LU R184, [R1+0x650] ;  /* 0x0006500001b87983 */ /* 0x000f220000300800 */
[----:B------:R-:W-:Y:S01]  /*1e0c0*/  ULDC UR5, c[0x0][0x244] ;  /* 0x0000910000057ab9 */ /* 0x000fe20000000800 */
[----:B------:R-:W-:Y:S02]  /*1e0d0*/  ULDC.64 UR6, c[0x0][0x220] ;  /* 0x0000880000067ab9 */ /* 0x000fe40000000a00 */
[----:B------:R-:W4:Y:S04]  /*1e0e0*/  LDL.LU R185, [R1+0x6e0] ;  /* 0x0006e00001b97983 */ /* 0x000f280000300800 */
[----:B--2---:R-:W2:Y:S04]  /*1e0f0*/  LDL.LU R191, [R1+0x6dc] ;  /* 0x0006dc0001bf7983 */ /* 0x004ea80000300800 */
[----:B------:R-:W2:Y:S04]  /*1e100*/  LDL.LU R186, [R1+0x6d8] ;  /* 0x0006d80001ba7983 */ /* 0x000ea80000300800 */
[----:B------:R-:W2:Y:S04]  /*1e110*/  LDL.LU R223, [R1+0x6d4] ;  /* 0x0006d40001df7983 */ /* 0x000ea80000300800 */
[----:B------:R-:W4:Y:S04]  /*1e120*/  LDL.LU R190, [R1+0x65c] ;  /* 0x00065c0001be7983 */ /* 0x000f280000300800 */
[----:B------:R-:W2:Y:S01]  /*1e130*/  LDL.LU R178, [R1+0x654] ;  /* 0x0006540001b27983 */ /* 0x000ea20000300800 */
[----:B-1----:R-:W-:-:S02]  /*1e140*/  IMAD.SHL.U32 R2, R4, 0x10, RZ ;  /* 0x0000001004027824 */ /* 0x002fc400078e00ff */
[C---:B------:R-:W-:Y:S01]  /*1e150*/  IMAD.SHL.U32 R3, R4.reuse, 0x40, RZ ;  /* 0x0000004004037824 */ /* 0x040fe200078e00ff */
[----:B------:R-:W-:Y:S01]  /*1e160*/  LOP3.LUT R4, R4, 0x60, RZ, 0xc0, !PT ;  /* 0x0000006004047812 */ /* 0x000fe200078ec0ff */
[----:B------:R-:W-:Y:S01]  /*1e170*/  IMAD.MOV.U32 R5, RZ, RZ, R90 ;  /* 0x000000ffff057224 */ /* 0x000fe200078e005a */
[----:B------:R-:W-:Y:S01]  /*1e180*/  LOP3.LUT R2, R2, 0xf0, RZ, 0xc0, !PT ;  /* 0x000000f002027812 */ /* 0x000fe200078ec0ff */
[----:B------:R-:W-:Y:S01]  /*1e190*/  IMAD.MOV.U32 R6, RZ, RZ, R24 ;  /* 0x000000ffff067224 */ /* 0x000fe200078e0018 */
[----:B------:R-:W-:Y:S01]  /*1e1a0*/  LOP3.LUT R3, R3, 0x400, RZ, 0xc0, !PT ;  /* 0x0000040003037812 */ /* 0x000fe200078ec0ff */
[----:B------:R-:W-:Y:S01]  /*1e1b0*/  IMAD.MOV.U32 R7, RZ, RZ, R26 ;  /* 0x000000ffff077224 */ /* 0x000fe200078e001a */
[----:B------:R-:W2:Y:S01]  /*1e1c0*/  LDL.LU R157, [R1+0x76c] ;  /* 0x00076c00019d7983 */ /* 0x000ea20000300800 */
[----:B------:R-:W-:Y:S02]  /*1e1d0*/  IMAD.MOV.U32 R8, RZ, RZ, R89 ;  /* 0x000000ffff087224 */ /* 0x000fe400078e0059 */
[----:B------:R-:W-:Y:S01]  /*1e1e0*/  IMAD.MOV.U32 R9, RZ, RZ, R91 ;  /* 0x000000ffff097224 */ /* 0x000fe200078e005b */
[----:B------:R-:W2:Y:S01]  /*1e1f0*/  LDL.LU R156, [R1+0x774] ;  /* 0x00077400019c7983 */ /* 0x000ea20000300800 */
[----:B------:R-:W-:-:S02]  /*1e200*/  IMAD.MOV.U32 R10, RZ, RZ, R25 ;  /* 0x000000ffff0a7224 */ /* 0x000fc400078e0019 */
[----:B------:R-:W-:Y:S01]  /*1e210*/  IMAD.MOV.U32 R11, RZ, RZ, R27 ;  /* 0x000000ffff0b7224 */ /* 0x000fe200078e001b */
[----:B------:R-:W2:Y:S01]  /*1e220*/  LDL.LU R152, [R1+0x77c] ;  /* 0x00077c0001987983 */ /* 0x000ea20000300800 */
[----:B------:R-:W-:Y:S02]  /*1e230*/  IMAD.MOV.U32 R12, RZ, RZ, R92 ;  /* 0x000000ffff0c7224 */ /* 0x000fe400078e005c */
        /* <DEDUP_REMOVED lines=63> */
[----:B------:R-:W-:Y:S01]  /*1e630*/  IMAD.MOV.U32 R131, RZ, RZ, R83 ;  /* 0x000000ffff837224 */ /* 0x000fe200078e0053 */
[----:B---3--:R-:W-:-:S13]  /*1e640*/  R2UR UR4, R183 ;  /* 0x00000000b70472ca */ /* 0x008fda00000e0000 */
[----:B------:R-:W-:-:S05]  /*1e650*/  IADD3 R3, R3, UR4, R2 ;  /* 0x0000000403037c10 */ /* 0x000fca000fffe002 */
[----:B------:R-:W-:Y:S01]  /*1e660*/  IMAD R3, R4, 0x8, R3 ;  /* 0x0000000804037824 */ /* 0x000fe200078e0203 */
[----:B------:R-:W-:Y:S01]  /*1e670*/  BAR.SYNC.DEFER_BLOCKING 0x0 ;  /* 0x0000000000007b1d */ /* 0x000fe20000010000 */
[----:B------:R-:W-:Y:S02]  /*1e680*/  IMAD.MOV.U32 R4, RZ, RZ, R88 ;  /* 0x000000ffff047224 */ /* 0x000fe400078e0058 */
[----:B------:R-:W-:Y:S02]  /*1e690*/  IMAD.MOV.U32 R88, RZ, RZ, R105 ;  /* 0x000000ffff587224 */ /* 0x000fe400078e0069 */
[----:B------:R-:W-:Y:S02]  /*1e6a0*/  IMAD.MOV.U32 R105, RZ, RZ, R123 ;  /* 0x000000ffff697224 */ /* 0x000fe400078e007b */
[----:B------:R-:W-:Y:S01]  /*1e6b0*/  IMAD.MOV.U32 R123, RZ, RZ, R75 ;  /* 0x000000ffff7b7224 */ /* 0x000fe200078e004b */
[----:B----4-:R-:W-:-:S04]  /*1e6c0*/  ISETP.GE.AND P0, PT, R190, R184, PT ;  /* 0x000000b8be00720c */ /* 0x010fc80003f06270 */
[-C--:B--2---:R-:W-:Y:S02]  /*1e6d0*/  ISETP.LT.AND P5, PT, R191, R178.reuse, !P0 ;  /* 0x000000b2bf00720c */ /* 0x084fe400047a1270 */
[----:B------:R-:W1:Y:S01]  /*1e6e0*/  S2R R191, SR_TID.X ;  /* 0x0000000000bf7919 */ /* 0x000e620000002100 */
[----:B------:R-:W-:Y:S01]  /*1e6f0*/  IMAD.MOV.U32 R135, RZ, RZ, R87 ;  /* 0x000000ffff877224 */ /* 0x000fe200078e0057 */
[-C--:B------:R-:W-:Y:S02]  /*1e700*/  ISETP.LT.AND P2, PT, R0, R178.reuse, !P0 ;  /* 0x000000b20000720c */ /* 0x080fe40004741270 */
[-C--:B------:R-:W-:Y:S01]  /*1e710*/  ISETP.LT.AND P1, PT, R185, R178.reuse, !P0 ;  /* 0x000000b2b900720c */ /* 0x080fe20004721270 */
[----:B------:R-:W-:Y:S01]  /*1e720*/  STSM.16.M88.4 [R3], R4 ;  /* 0x0000000403007844 */ /* 0x000fe20000000200 */
[----:B------:R-:W-:Y:S01]  /*1e730*/  BAR.SYNC.DEFER_BLOCKING 0x0 ;  /* 0x0000000000007b1d */ /* 0x000fe20000010000 */
[-C--:B------:R-:W-:Y:S02]  /*1e740*/  ISETP.LT.AND P4, PT, R186, R178.reuse, !P0 ;  /* 0x000000b2ba00720c */ /* 0x080fe40004781270 */
[----:B------:R-:W-:-:S02]  /*1e750*/  ISETP.LT.AND P3, PT, R223, R178, !P0 ;  /* 0x000000b2df00720c */ /* 0x000fc40004761270 */
[----:B-1----:R-:W-:-:S04]  /*1e760*/  LOP3.LUT R191, R191, 0x7f, RZ, 0xc0, !PT ;  /* 0x0000007fbfbf7812 */ /* 0x002fc800078ec0ff */
[----:B------:R-:W-:Y:S01]  /*1e770*/  LEA R2, R191, UR4, 0x4 ;  /* 0x00000004bf027c11 */ /* 0x000fe2000f8e20ff */
[----:B------:R-:W-:-:S04]  /*1e780*/  ULDC UR4, c[0x0][0x248] ;  /* 0x0000920000047ab9 */ /* 0x000fc80000000800 */
[----:B------:R-:W1:Y:S01]  /*1e790*/  LDS.128 R4, [R2] ;  /* 0x0000000002047984 */ /* 0x000e620000000c00 */
[----:B------:R-:W-:Y:S06]  /*1e7a0*/  BAR.SYNC.DEFER_BLOCKING 0x0 ;  /* 0x0000000000007b1d */ /* 0x000fec0000010000 */
[----:B------:R-:W-:Y:S02]  /*1e7b0*/  STSM.16.M88.4 [R3], R8 ;  /* 0x0000000803007844 */ /* 0x000fe40000000200 */
[----:B------:R-:W-:Y:S06]  /*1e7c0*/  BAR.SYNC.DEFER_BLOCKING 0x0 ;  /* 0x0000000000007b1d */ /* 0x000fec0000010000 */
[----:B------:R-:W2:Y:S02]  /*1e7d0*/  LDS.128 R8, [R2] ;  /* 0x0000000002087984 */ /* 0x000ea40000000c00 */
[----:B------:R-:W-:Y:S06]  /*1e7e0*/  BAR.SYNC.DEFER_BLOCKING 0x0 ;  /* 0x0000000000007b1d */ /* 0x000fec0000010000 */
[----:B------:R-:W-:Y:S02]  /*1e7f0*/  STSM.16.M88.4 [R3], R12 ;  /* 0x0000000c03007844 */ /* 0x000fe40000000200 */
[----:B------:R-:W-:Y:S06]  /*1e800*/  BAR.SYNC.DEFER_BLOCKING 0x0 ;  /* 0x0000000000007b1d */ /* 0x000fec0000010000 */
[----:B------:R-:W3:Y:S02]  /*1e810*/  LDS.128 R12, [R2] ;  /* 0x00000000020c7984 */ /* 0x000ee40000000c00 */
[----:B------:R-:W-:Y:S06]  /*1e820*/  BAR.SYNC.DEFER_BLOCKING 0x0 ;  /* 0x0000000000007b1d */ /* 0x000fec0000010000 */
[----:B------:R-:W-:Y:S02]  /*1e830*/  STSM.16.M88.4 [R3], R16 ;  /* 0x0000001003007844 */ /* 0x000fe40000000200 */
[----:B------:R-:W-:Y:S06]  /*1e840*/  BAR.SYNC.DEFER_BLOCKING 0x0 ;  /* 0x0000000000007b1d */ /* 0x000fec0000010000 */
[----:B------:R-:W4:Y:S02]  /*1e850*/  LDS.128 R16, [R2] ;  /* 0x0000000002107984 */ /* 0x000f240000000c00 */
        /* <DEDUP_REMOVED lines=21> */
[----:B------:R1:W-:Y:S02]  /*1e9b0*/  STSM.16.M88.4 [R3], R88 ;  /* 0x0000005803007844 */ /* 0x0003e40000000200 */
[----:B------:R-:W-:Y:S01]  /*1e9c0*/  BAR.SYNC.DEFER_BLOCKING 0x0 ;  /* 0x0000000000007b1d */ /* 0x000fe20000010000 */
[----:B-1----:R-:W-:Y:S01]  /*1e9d0*/  IMAD.MOV.U32 R90, RZ, RZ, R48 ;  /* 0x000000ffff5a7224 */ /* 0x002fe200078e0030 */
[----:B------:R-:W-:Y:S01]  /*1e9e0*/  MOV R88, R112 ;  /* 0x0000007000587202 */ /* 0x000fe20000000f00 */
[----:B------:R-:W-:-:S02]  /*1e9f0*/  IMAD.MOV.U32 R91, RZ, RZ, R50 ;  /* 0x000000ffff5b7224 */ /* 0x000fc400078e0032 */
[----:B------:R-:W-:Y:S02]  /*1ea00*/  IMAD.MOV.U32 R89, RZ, RZ, R114 ;  /* 0x000000ffff597224 */ /* 0x000fe400078e0072 */
[----:B------:R-:W-:Y:S02]  /*1ea10*/  IMAD.MOV.U32 R114, RZ, RZ, R65 ;  /* 0x000000ffff727224 */ /* 0x000fe400078e0041 */
[----:B------:R-:W-:Y:S02]  /*1ea20*/  IMAD.MOV.U32 R112, RZ, RZ, R129 ;  /* 0x000000ffff707224 */ /* 0x000fe400078e0081 */
[----:B------:R-:W-:Y:S01]  /*1ea30*/  IMAD.MOV.U32 R129, RZ, RZ, R147 ;  /* 0x000000ffff817224 */ /* 0x000fe200078e0093 */
[----:B------:R-:W1:Y:S01]  /*1ea40*/  LDS.128 R44, [R2] ;  /* 0x00000000022c7984 */ /* 0x000e620000000c00 */
[----:B------:R-:W-:Y:S06]  /*1ea50*/  BAR.SYNC.DEFER_BLOCKING 0x0 ;  /* 0x0000000000007b1d */ /* 0x000fec0000010000 */
[----:B------:R-:W-:Y:S02]  /*1ea60*/  STSM.16.M88.4 [R3], R40 ;  /* 0x0000002803007844 */ /* 0x000fe40000000200 */
[----:B------:R-:W-:Y:S06]  /*1ea70*/  BAR.SYNC.DEFER_BLOCKING 0x0 ;  /* 0x0000000000007b1d */ /* 0x000fec0000010000 */
[----:B------:R-:W1:Y:S02]  /*1ea80*/  LDS.128 R40, [R2] ;  /* 0x0000000002287984 */ /* 0x000e640000000c00 */
[----:B------:R-:W-:Y:S06]  /*1ea90*/  BAR.SYNC.DEFER_BLOCKING 0x0 ;  /* 0x0000000000007b1d */ /* 0x000fec0000010000 */
[----:B------:R2:W-:Y:S02]  /*1eaa0*/  STSM.16.M88.4 [R3], R92 ;  /* 0x0000005c03007844 */ /* 0x0005e40000000200 */
[----:B------:R-:W-:Y:S01]  /*1eab0*/  BAR.SYNC.DEFER_BLOCKING 0x0 ;  /* 0x0000000000007b1d */ /* 0x000fe20000010000 */
[----:B--2---:R-:W-:-:S02]  /*1eac0*/  IMAD.MOV.U32 R94, RZ, RZ, R52 ;  /* 0x000000ffff5e7224 */ /* 0x004fc400078e0034 */
[----:B------:R-:W-:Y:S02]  /*1ead0*/  IMAD.MOV.U32 R95, RZ, RZ, R54 ;  /* 0x000000ffff5f7224 */ /* 0x000fe400078e0036 */
[----:B------:R-:W-:Y:S02]  /*1eae0*/  IMAD.MOV.U32 R92, RZ, RZ, R116 ;  /* 0x000000ffff5c7224 */ /* 0x000fe400078e0074 */
[----:B------:R-:W-:Y:S02]  /*1eaf0*/  IMAD.MOV.U32 R93, RZ, RZ, R118 ;  /* 0x000000ffff5d7224 */ /* 0x000fe400078e0076 */
[----:B------:R-:W-:Y:S02]  /*1eb00*/  IMAD.MOV.U32 R118, RZ, RZ, R69 ;  /* 0x000000ffff767224 */ /* 0x000fe400078e0045 */
[----:B------:R-:W-:Y:S01]  /*1eb10*/  IMAD.MOV.U32 R116, RZ, RZ, R133 ;  /* 0x000000ffff747224 */ /* 0x000fe200078e0085 */
[----:B------:R-:W2:Y:S01]  /*1eb20*/  LDS.128 R48, [R2] ;  /* 0x0000000002307984 */ /* 0x000ea20000000c00 */
[----:B------:R-:W-:Y:S06]  /*1eb30*/  BAR.SYNC.DEFER_BLOCKING 0x0 ;  /* 0x0000000000007b1d */ /* 0x000fec0000010000 */
[----:B------:R-:W-:Y:S02]  /*1eb40*/  STSM.16.M88.4 [R3], R88 ;  /* 0x0000005803007844 */ /* 0x000fe40000000200 */
[----:B------:R-:W-:Y:S06]  /*1eb50*/  BAR.SYNC.DEFER_BLOCKING 0x0 ;  /* 0x0000000000007b1d */ /* 0x000fec0000010000 */
[----:B------:R-:W2:Y:S02]  /*1eb60*/  LDS.128 R88, [R2] ;  /* 0x0000000002587984 */ /* 0x000ea40000000c00 */
[----:B------:R-:W-:Y:S06]  /*1eb70*/  BAR.SYNC.DEFER_BLOCKING 0x0 ;  /* 0x0000000000007b1d */ /* 0x000fec0000010000 */
[----:B------:R3:W-:Y:S02]  /*1eb80*/  STSM.16.M88.4 [R3], R96 ;  /* 0x0000006003007844 */ /* 0x0007e40000000200 */
[----:B------:R-:W-:Y:S01]  /*1eb90*/  BAR.SYNC.DEFER_BLOCKING 0x0 ;  /* 0x0000000000007b1d */ /* 0x000fe20000010000 */
[----:B---3--:R-:W-:-:S02]  /*1eba0*/  IMAD.MOV.U32 R98, RZ, RZ, R56 ;  /* 0x000000ffff627224 */ /* 0x008fc400078e0038 */
[----:B------:R-:W-:Y:S02]  /*1ebb0*/  IMAD.MOV.U32 R99, RZ, RZ, R58 ;  /* 0x000000ffff637224 */ /* 0x000fe400078e003a */
[----:B------:R-:W-:Y:S01]  /*1ebc0*/  IMAD.MOV.U32 R96, RZ, RZ, R120 ;  /* 0x000000ffff607224 */ /* 0x000fe200078e0078 */
[----:B------:R-:W-:Y:S01]  /*1ebd0*/  MOV R120, R137 ;  /* 0x0000008900787202 */ /* 0x000fe20000000f00 */
[----:B------:R-:W-:Y:S02]  /*1ebe0*/  IMAD.MOV.U32 R97, RZ, RZ, R122 ;  /* 0x000000ffff617224 */ /* 0x000fe400078e007a */
[----:B------:R-:W-:Y:S01]  /*1ebf0*/  IMAD.MOV.U32 R122, RZ, RZ, R73 ;  /* 0x000000ffff7a7224 */ /* 0x000fe200078e0049 */
[----:B------:R-:W3:Y:S01]  /*1ec00*/  LDS.128 R52, [R2] ;  /* 0x0000000002347984 */ /* 0x000ee20000000c00 */
[----:B------:R-:W-:Y:S06]  /*1ec10*/  BAR.SYNC.DEFER_BLOCKING 0x0 ;  /* 0x0000000000007b1d */ /* 0x000fec0000010000 */
[----:B------:R-:W-:Y:S02]  /*1ec20*/  STSM.16.M88.4 [R3], R92 ;  /* 0x0000005c03007844 */ /* 0x000fe40000000200 */
[----:B------:R-:W-:Y:S06]  /*1ec30*/  BAR.SYNC.DEFER_BLOCKING 0x0 ;  /* 0x0000000000007b1d */ /* 0x000fec0000010000 */
[----:B------:R-:W3:Y:S02]  /*1ec40*/  LDS.128 R92, [R2] ;  /* 0x00000000025c7984 */ /* 0x000ee40000000c00 */
[----:B------:R-:W-:Y:S06]  /*1ec50*/  BAR.SYNC.DEFER_BLOCKING 0x0 ;  /* 0x0000000000007b1d */ /* 0x000fec0000010000 */
[----:B------:R4:W-:Y:S02]  /*1ec60*/  STSM.16.M88.4 [R3], R100 ;  /* 0x0000006403007844 */ /* 0x0009e40000000200 */
[----:B------:R-:W-:Y:S01]  /*1ec70*/  BAR.SYNC.DEFER_BLOCKING 0x0 ;  /* 0x0000000000007b1d */ /* 0x000fe20000010000 */
[----:B----4-:R-:W-:-:S02]  /*1ec80*/  IMAD.MOV.U32 R102, RZ, RZ, R60 ;  /* 0x000000ffff667224 */ /* 0x010fc400078e003c */
[----:B------:R-:W-:Y:S02]  /*1ec90*/  IMAD.MOV.U32 R103, RZ, RZ, R62 ;  /* 0x000000ffff677224 */ /* 0x000fe400078e003e */
[----:B------:R-:W-:Y:S02]  /*1eca0*/  IMAD.MOV.U32 R100, RZ, RZ, R124 ;  /* 0x000000ffff647224 */ /* 0x000fe400078e007c */
[----:B------:R-:W-:Y:S02]  /*1ecb0*/  IMAD.MOV.U32 R101, RZ, RZ, R126 ;  /* 0x000000ffff657224 */ /* 0x000fe400078e007e */
[----:B------:R-:W-:Y:S02]  /*1ecc0*/  IMAD.MOV.U32 R126, RZ, RZ, R77 ;  /* 0x000000ffff7e7224 */ /* 0x000fe400078e004d */
[----:B------:R-:W-:Y:S01]  /*1ecd0*/  IMAD.MOV.U32 R124, RZ, RZ, R141 ;  /* 0x000000ffff7c7224 */ /* 0x000fe200078e008d */
[----:B------:R-:W4:Y:S01]  /*1ece0*/  LDS.128 R56, [R2] ;  /* 0x0000000002387984 */ /* 0x000f220000000c00 */
[----:B------:R-:W-:Y:S06]  /*1ecf0*/  BAR.SYNC.DEFER_BLOCKING 0x0 ;  /* 0x0000000000007b1d */ /* 0x000fec0000010000 */
[----:B------:R-:W-:Y:S02]  /*1ed00*/  STSM.16.M88.4 [R3], R96 ;  /* 0x0000006003007844 */ /* 0x000fe40000000200 */
[----:B------:R-:W-:Y:S06]  /*1ed10*/  BAR.SYNC.DEFER_BLOCKING 0x0 ;  /* 0x0000000000007b1d */ /* 0x000fec0000010000 */
[----:B------:R-:W4:Y:S02]  /*1ed20*/  LDS.128 R96, [R2] ;  /* 0x0000000002607984 */ /* 0x000f240000000c00 */
[----:B------:R-:W-:Y:S06]  /*1ed30*/  BAR.SYNC.DEFER_BLOCKING 0x0 ;  /* 0x0000000000007b1d */ /* 0x000fec0000010000 */
[----:B------:R1:W-:Y:S02]  /*1ed40*/  STSM.16.M88.4 [R3], R104 ;  /* 0x0000006803007844 */ /* 0x0003e40000000200 */
[----:B------:R-:W-:Y:S01]  /*1ed50*/  BAR.SYNC.DEFER_BLOCKING 0x0 ;  /* 0x0000000000007b1d */ /* 0x000fe20000010000 */
[----:B-1----:R-:W-:-:S02]  /*1ed60*/  IMAD.MOV.U32 R106, RZ, RZ, R64 ;  /* 0x000000ffff6a7224 */ /* 0x002fc400078e0040 */
[----:B------:R-:W-:Y:S02]  /*1ed70*/  IMAD.MOV.U32 R107, RZ, RZ, R66 ;  /* 0x000000ffff6b7224 */ /* 0x000fe400078e0042 */
        /* <DEDUP_REMOVED lines=26> */
[----:B------:R-:W-:Y:S02]  /*1ef20*/  IMAD.MOV.U32 R112, RZ, RZ, R136 ;  /* 0x000000ffff707224 */ /* 0x000fe400078e0088 */
[----:B------:R-:W-:Y:S02]  /*1ef30*/  IMAD.MOV.U32 R113, RZ, RZ, R138 ;  /* 0x000000ffff717224 */ /* 0x000fe400078e008a */
[----:B------:R-:W-:Y:S02]  /*1ef40*/  IMAD.MOV.U32 R134, RZ, RZ, R85 ;  /* 0x000000ffff867224 */ /* 0x000fe400078e0055 */
[----:B------:R-:W-:Y:S01]  /*1ef50*/  IMAD.MOV.U32 R132, RZ, RZ, R149 ;  /* 0x000000ffff847224 */ /* 0x000fe200078e0095 */
[----:B------:R-:W3:Y:S01]  /*1ef60*/  LDS.128 R68, [R2] ;  /* 0x0000000002447984 */ /* 0x000ee20000000c00 */
[----:B------:R-:W-:-:S02]  /*1ef70*/  IMAD.MOV.U32 R133, RZ, RZ, R151 ;  /* 0x000000ffff857224 */ /* 0x000fc400078e0097 */
[----:B------:R-:W-:Y:S01]  /*1ef80*/  IMAD R136, R190, UR5, RZ ;  /* 0x00000005be887c24 */ /* 0x000fe2000f8e02ff */
[----:B------:R-:W-:Y:S01]  /*1ef90*/  BAR.SYNC.DEFER_BLOCKING 0x0 ;  /* 0x0000000000007b1d */ /* 0x000fe20000010000 */
[----:B------:R-:W-:-:S05]  /*1efa0*/  IMAD R137, R0, UR4, RZ ;  /* 0x0000000400897c24 */ /* 0x000fca000f8e02ff */
[----:B------:R-:W-:Y:S01]  /*1efb0*/  ULDC UR5, c[0x0][0x22c] ;  /* 0x00008b0000057ab9 */ /* 0x000fe20000000800 */
[----:B------:R-:W-:Y:S01]  /*1efc0*/  STSM.16.M88.4 [R3], R108 ;  /* 0x0000006c03007844 */ /* 0x000fe20000000200 */
        /* <DEDUP_REMOVED lines=28> */
[----:B------:R-:W-:Y:S06]  /*1f190*/  BAR.SYNC.DEFER_BLOCKING 0x0 ;  /* 0x0000000000007b1d */ /* 0x000fec0000010000 */
[----:B------:R-:W1:Y:S02]  /*1f1a0*/  LDS.128 R80, [R2] ;  /* 0x0000000002507984 */ /* 0x000e640000000c00 */
[----:B------:R-:W-:Y:S06]  /*1f1b0*/  BAR.SYNC.DEFER_BLOCKING 0x0 ;  /* 0x0000000000007b1d */ /* 0x000fec0000010000 */
[----:B------:R-:W-:Y:S02]  /*1f1c0*/  STSM.16.M88.4 [R3], R120 ;  /* 0x0000007803007844 */ /* 0x000fe40000000200 */
[----:B------:R-:W-:Y:S06]  /*1f1d0*/  BAR.SYNC.DEFER_BLOCKING 0x0 ;  /* 0x0000000000007b1d */ /* 0x000fec0000010000 */
[----:B------:R-:W1:Y:S02]  /*1f1e0*/  LDS.128 R120, [R2] ;  /* 0x0000000002787984 */ /* 0x000e640000000c00 */
[----:B------:R-:W-:Y:S06]  /*1f1f0*/  BAR.SYNC.DEFER_BLOCKING 0x0 ;  /* 0x0000000000007b1d */ /* 0x000fec0000010000 */
[----:B------:R-:W-:Y:S02]  /*1f200*/  STSM.16.M88.4 [R3], R128 ;  /* 0x0000008003007844 */ /* 0x000fe40000000200 */
[----:B------:R-:W-:Y:S01]  /*1f210*/  BAR.SYNC.DEFER_BLOCKING 0x0 ;  /* 0x0000000000007b1d */ /* 0x000fe20000010000 */
[----:B--2---:R-:W-:-:S02]  /*1f220*/  IMAD.MOV.U32 R124, RZ, RZ, R148 ;  /* 0x000000ffff7c7224 */ /* 0x004fc400078e0094 */
[----:B------:R-:W-:-:S03]  /*1f230*/  IMAD.MOV.U32 R125, RZ, RZ, R150 ;  /* 0x000000ffff7d7224 */ /* 0x000fc600078e0096 */
[----:B------:R-:W2:Y:S01]  /*1f240*/  LDS.128 R128, [R2] ;  /* 0x0000000002807984 */ /* 0x000ea20000000c00 */
[----:B------:R-:W-:Y:S02]  /*1f250*/  IMAD.MOV.U32 R126, RZ, RZ, R84 ;  /* 0x000000ffff7e7224 */ /* 0x000fe400078e0054 */
[----:B------:R-:W-:Y:S01]  /*1f260*/  IMAD.MOV.U32 R127, RZ, RZ, R86 ;  /* 0x000000ffff7f7224 */ /* 0x000fe200078e0056 */
[----:B------:R-:W-:Y:S06]  /*1f270*/  BAR.SYNC.DEFER_BLOCKING 0x0 ;  /* 0x0000000000007b1d */ /* 0x000fec0000010000 */
[----:B------:R3:W-:Y:S02]  /*1f280*/  STSM.16.M88.4 [R3], R124 ;  /* 0x0000007c03007844 */ /* 0x0007e40000000200 */
[----:B------:R-:W-:Y:S06]  /*1f290*/  BAR.SYNC.DEFER_BLOCKING 0x0 ;  /* 0x0000000000007b1d */ /* 0x000fec0000010000 */
[----:B------:R-:W2:Y:S02]  /*1f2a0*/  LDS.128 R84, [R2] ;  /* 0x0000000002547984 */ /* 0x000ea40000000c00 */
[----:B------:R-:W-:Y:S01]  /*1f2b0*/  BAR.SYNC.DEFER_BLOCKING 0x0 ;  /* 0x0000000000007b1d */ /* 0x000fe20000010000 */
[----:B------:R-:W-:Y:S01]  /*1f2c0*/  LEA R0, P6, R136, UR6, 0x2 ;  /* 0x0000000688007c11 */ /* 0x000fe2000f8c10ff */
[----:B---3--:R-:W-:-:S03]  /*1f2d0*/  VIADD R127, R137, UR4 ;  /* 0x00000004897f7c36 */ /* 0x008fc60008000000 */
[----:B------:R-:W-:Y:S02]  /*1f2e0*/  LEA.HI.X.SX32 R136, R136, UR7, 0x2, P6 ;  /* 0x0000000788887c11 */ /* 0x000fe4000b0f16ff */
[C---:B------:R-:W-:Y:S01]  /*1f2f0*/  LEA R124, P6, R137.reuse, R0, 0x2 ;  /* 0x00000000897c7211 */ /* 0x040fe200078c10ff */
[----:B------:R3:W-:Y:S03]  /*1f300*/  STSM.16.M88.4 [R3], R132 ;  /* 0x0000008403007844 */ /* 0x0007e60000000200 */
[----:B------:R-:W-:Y:S01]  /*1f310*/  LEA.HI.X.SX32 R125, R137, R136, 0x2, P6 ;  /* 0x00000088897d7211 */ /* 0x000fe200030f16ff */
[----:B------:R-:W-:Y:S01]  /*1f320*/  BAR.SYNC.DEFER_BLOCKING 0x0 ;  /* 0x0000000000007b1d */ /* 0x000fe20000010000 */
[C---:B------:R-:W-:Y:S01]  /*1f330*/  LEA R126, P6, R127.reuse, R0, 0x2 ;  /* 0x000000007f7e7211 */ /* 0x040fe200078c10ff */
[----:B---3--:R-:W-:-:S03]  /*1f340*/  VIADD R3, R127, UR4 ;  /* 0x000000047f037c36 */ /* 0x008fc60008000000 */
[----:B------:R-:W-:Y:S01]  /*1f350*/  LEA.HI.X.SX32 R127, R127, R136, 0x2, P6 ;  /* 0x000000887f7f7211 */ /* 0x000fe200030f16ff */
[----:B------:R3:W-:Y:S01]  /*1f360*/  @P2 STG.E desc[UR60][R124.64], R4 ;  /* 0x000000047c002986 */ /* 0x0007e2000c10193c */
[----:B------:R-:W-:-:S03]  /*1f370*/  ISETP.LT.AND P2, PT, R157, R178, !P0 ;  /* 0x000000b29d00720c */ /* 0x000fc60004741270 */
[----:B------:R4:W-:Y:S01]  /*1f380*/  @P1 STG.E desc[UR60][R126.64], R8 ;  /* 0x000000087e001986 */ /* 0x0009e2000c10193c */
[----:B---3--:R-:W-:-:S03]  /*1f390*/  LEA R124, P6, R3, R0, 0x2 ;  /* 0x00000000037c7211 */ /* 0x008fc600078c10ff */
[----:B------:R-:W3:Y:S01]  /*1f3a0*/  LDL.LU R157, [R1+0x794] ;  /* 0x00079400019d7983 */ /* 0x000ee20000300800 */
[----:B------:R-:W-:Y:S02]  /*1f3b0*/  LEA.HI.X.SX32 R125, R3, R136, 0x2, P6 ;  /* 0x00000088037d7211 */ /* 0x000fe400030f16ff */
[-C--:B------:R-:W-:Y:S02]  /*1f3c0*/  ISETP.LT.AND P1, PT, R156, R178.reuse, !P0 ;  /* 0x000000b29c00720c */ /* 0x080fe40004721270 */
[----:B------:R-:W2:Y:S04]  /*1f3d0*/  LDL.LU R156, [R1+0x798] ;  /* 0x00079800019c7983 */ /* 0x000ea80000300800 */
[----:B------:R1:W-:Y:S01]  /*1f3e0*/  @P5 STG.E desc[UR60][R124.64], R5 ;  /* 0x000000057c005986 */ /* 0x0003e2000c10193c */
[----:B------:R-:W-:-:S03]  /*1f3f0*/  ISETP.LT.AND P5, PT, R152, R178, !P0 ;  /* 0x000000b29800720c */ /* 0x000fc600047a1270 */
[----:B------:R-:W3:Y:S01]  /*1f400*/  LDL.LU R152, [R1+0x79c] ;  /* 0x00079c0001987983 */ /* 0x000ee20000300800 */
[----:B------:R-:W-:-:S04]  /*1f410*/  VIADD R4, R3, UR4 ;  /* 0x0000000403047c36 */ /* 0x000fc80008000000 */
[C---:B------:R-:W-:Y:S01]  /*1f420*/  VIADD R3, R4.reuse, UR4 ;  /* 0x0000000404037c36 */ /* 0x040fe20008000000 */
[----:B----4-:R-:W-:-:S03]  /*1f430*/  LEA R126, P6, R4, R0, 0x2 ;  /* 0x00000000047e7211 */ /* 0x010fc600078c10ff */
[C---:B-1----:R-:W-:Y:S01]  /*1f440*/  VIADD R124, R3.reuse, UR4 ;  /* 0x00000004037c7c36 */ /* 0x042fe20008000000 */
[----:B------:R-:W-:Y:S02]  /*1f450*/  LEA.HI.X.SX32 R127, R4, R136, 0x2, P6 ;  /* 0x00000088047f7211 */ /* 0x000fe400030f16ff */
[----:B------:R-:W-:-:S04]  /*1f460*/  LEA R4, P6, R3, R0, 0x2 ;  /* 0x0000000003047211 */ /* 0x000fc800078c10ff */
[----:B------:R-:W-:Y:S01]  /*1f470*/  LEA.HI.X.SX32 R5, R3, R136, 0x2, P6 ;  /* 0x0000008803057211 */ /* 0x000fe200030f16ff */
[C---:B------:R-:W-:Y:S01]  /*1f480*/  VIADD R3, R124.reuse, UR4 ;  /* 0x000000047c037c36 */ /* 0x040fe20008000000 */
[C---:B------:R-:W-:Y:S01]  /*1f490*/  LEA R8, P6, R124.reuse, R0, 0x2 ;  /* 0x000000007c087211 */ /* 0x040fe200078c10ff */
[----:B------:R1:W-:Y:S02]  /*1f4a0*/  @P4 STG.E desc[UR60][R126.64], R9 ;  /* 0x000000097e004986 */ /* 0x0003e4000c10193c */
[C---:B------:R-:W-:Y:S02]  /*1f4b0*/  VIADD R125, R3.reuse, UR4 ;  /* 0x00000004037d7c36 */ /* 0x040fe40008000000 */
[----:B------:R4:W-:Y:S01]  /*1f4c0*/  @P3 STG.E desc[UR60][R4.64], R6 ;  /* 0x0000000604003986 */ /* 0x0009e2000c10193c */
[----:B-1----:R-:W-:Y:S02]  /*1f4d0*/  LEA.HI.X.SX32 R9, R124, R136, 0x2, P6 ;  /* 0x000000887c097211 */ /* 0x002fe400030f16ff */
[----:B----4-:R-:W-:-:S03]  /*1f4e0*/  LEA R4, P6, R3, R0, 0x2 ;  /* 0x0000000003047211 */ /* 0x010fc600078c10ff */
[----:B------:R1:W-:Y:S01]  /*1f4f0*/  @P2 STG.E desc[UR60][R8.64], R10 ;  /* 0x0000000a08002986 */ /* 0x0003e2000c10193c */
[----:B------:R-:W-:Y:S02]  /*1f500*/  LEA.HI.X.SX32 R5, R3, R136, 0x2, P6 ;  /* 0x0000008803057211 */ /* 0x000fe400030f16ff */
[-C--:B------:R-:W-:Y:S02]  /*1f510*/  ISETP.LT.AND P4, PT, R155, R178.reuse, !P0 ;  /* 0x000000b29b00720c */ /* 0x080fe40004781270 */
[----:B------:R-:W4:Y:S01]  /*1f520*/  LDL.LU R155, [R1+0x7a4] ;  /* 0x0007a400019b7983 */ /* 0x000f220000300800 */
[-C--:B------:R-:W-:Y:S02]  /*1f530*/  ISETP.LT.AND P3, PT, R154, R178.reuse, !P0 ;  /* 0x000000b29a00720c */ /* 0x080fe40004761270 */
[----:B------:R-:W-:Y:S01]  /*1f540*/  ISETP.LT.AND P2, PT, R153, R178, !P0 ;  /* 0x000000b29900720c */ /* 0x000fe20004741270 */
[----:B------:R-:W4:Y:S01]  /*1f550*/  LDL.LU R154, [R1+0x7b0] ;  /* 0x0007b000019a7983 */ /* 0x000f220000300800 */
[C---:B-1----:R-:W-:Y:S01]  /*1f560*/  LEA R8, P6, R125.reuse, R0, 0x2 ;  /* 0x000000007d087211 */ /* 0x042fe200078c10ff */
[----:B------:R-:W-:-:S02]  /*1f570*/  VIADD R3, R125, UR4 ;  /* 0x000000047d037c36 */ /* 0x000fc40008000000 */
[----:B------:R-:W4:Y:S01]  /*1f580*/  LDL.LU R153, [R1+0x7ac] ;  /* 0x0007ac0001997983 */ /* 0x000f220000300800 */
[----:B------:R-:W-:-:S03]  /*1f590*/  LEA.HI.X.SX32 R9, R125, R136, 0x2, P6 ;  /* 0x000000887d097211 */ /* 0x000fc600030f16ff */
[----:B------:R-:W4:Y:S04]  /*1f5a0*/  LDL.LU R10, [R1+0x7bc] ;  /* 0x0007bc00010a7983 */ /* 0x000f280000300800 */
[----:B------:R1:W-:Y:S04]  /*1f5b0*/  @P1 STG.E desc[UR60][R4.64], R7 ;  /* 0x0000000704001986 */ /* 0x0003e8000c10193c */
[----:B------:R1:W-:Y:S02]  /*1f5c0*/  @P5 STG.E desc[UR60][R8.64], R11 ;  /* 0x0000000b08005986 */ /* 0x0003e4000c10193c */
[----:B-1----:R-:W-:-:S02]  /*1f5d0*/  LEA R4, P6, R3, R0, 0x2 ;  /* 0x0000000003047211 */ /* 0x002fc400078c10ff */
[----:B------:R-:W4:Y:S02]  /*1f5e0*/  LDL.LU R8, [R1+0x7b8] ;  /* 0x0007b80001087983 */ /* 0x000f240000300800 */
[----:B------:R-:W-:-:S05]  /*1f5f0*/  LEA.HI.X.SX32 R5, R3, R136, 0x2, P6 ;  /* 0x0000008803057211 */ /* 0x000fca00030f16ff */
[----:B------:R1:W-:Y:S01]  /*1f600*/  @P4 STG.E desc[UR60][R4.64], R12 ;  /* 0x0000000c04004986 */ /* 0x0003e2000c10193c */
[----:B---3--:R-:W-:-:S03]  /*1f610*/  ISETP.LT.AND P4, PT, R152, R178, !P0 ;  /* 0x000000b29800720c */ /* 0x008fc60004781270 */
[----:B------:R-:W3:Y:S04]  /*1f620*/  LDL.LU R152, [R1+0x7c0] ;  /* 0x0007c00001987983 */ /* 0x000ee80000300800 */
[----:B-1----:R-:W3:Y:S01]  /*1f630*/  LDL.LU R12, [R1+0x7c4] ;  /* 0x0007c400010c7983 */ /* 0x002ee20000300800 */
[----:B------:R-:W-:Y:S01]  /*1f640*/  VIADD R125, R3, UR4 ;  /* 0x00000004037d7c36 */ /* 0x000fe20008000000 */
[-C--:B------:R-:W-:Y:S02]  /*1f650*/  ISETP.LT.AND P1, PT, R157, R178.reuse, !P0 ;  /* 0x000000b29d00720c */ /* 0x080fe40004721270 */
[----:B--2---:R-:W-:Y:S01]  /*1f660*/  ISETP.LT.AND P5, PT, R156, R178, !P0 ;  /* 0x000000b29c00720c */ /* 0x004fe200047a1270 */
[C---:B------:R-:W-:Y:S01]  /*1f670*/  VIADD R3, R125.reuse, UR4 ;  /* 0x000000047d037c36 */ /* 0x040fe20008000000 */
[C---:B------:R-:W-:Y:S01]  /*1f680*/  LEA R6, P6, R125.reuse, R0, 0x2 ;  /* 0x000000007d067211 */ /* 0x040fe200078c10ff */
[----:B------:R-:W2:Y:S03]  /*1f690*/  LDL.LU R11, [R1+0x7cc] ;  /* 0x0007cc00010b7983 */ /* 0x000ea60000300800 */
[----:B------:R-:W-:Y:S01]  /*1f6a0*/  LEA.HI.X.SX32 R7, R125, R136, 0x2, P6 ;  /* 0x000000887d077211 */ /* 0x000fe200030f16ff */
[C---:B------:R-:W-:Y:S01]  /*1f6b0*/  VIADD R125, R3.reuse, UR4 ;  /* 0x00000004037d7c36 */ /* 0x040fe20008000000 */
[----:B------:R-:W-:-:S03]  /*1f6c0*/  LEA R4, P6, R3, R0, 0x2 ;  /* 0x0000000003047211 */ /* 0x000fc600078c10ff */
[----:B------:R1:W-:Y:S01]  /*1f6d0*/  @P3 STG.E desc[UR60][R6.64], R16 ;  /* 0x0000001006003986 */ /* 0x0003e2000c10193c */
[----:B------:R-:W-:Y:S01]  /*1f6e0*/  LEA.HI.X.SX32 R5, R3, R136, 0x2, P6 ;  /* 0x0000008803057211 */ /* 0x000fe200030f16ff */
[----:B------:R-:W-:-:S04]  /*1f6f0*/  VIADD R3, R125, UR4 ;  /* 0x000000047d037c36 */ /* 0x000fc80008000000 */
[----:B------:R1:W-:Y:S01]  /*1f700*/  @P2 STG.E desc[UR60][R4.64], R13 ;  /* 0x0000000d04002986 */ /* 0x0003e2000c10193c */
[----:B------:R-:W-:Y:S01]  /*1f710*/  VIADD R9, R3, UR4 ;  /* 0x0000000403097c36 */ /* 0x000fe20008000000 */
[----:B-1----:R-:W-:-:S04]  /*1f720*/  LEA R6, P6, R125, R0, 0x2 ;  /* 0x000000007d067211 */ /* 0x002fc800078c10ff */
[----:B------:R-:W-:Y:S02]  /*1f730*/  LEA.HI.X.SX32 R7, R125, R136, 0x2, P6 ;  /* 0x000000887d077211 */ /* 0x000fe400030f16ff */
[----:B------:R-:W-:-:S03]  /*1f740*/  LEA R4, P6, R3, R0, 0x2 ;  /* 0x0000000003047211 */ /* 0x000fc600078c10ff */
[----:B------:R1:W-:Y:S01]  /*1f750*/  @P1 STG.E desc[UR60][R6.64], R17 ;  /* 0x0000001106001986 */ /* 0x0003e2000c10193c */
[----:B------:R-:W-:Y:S01]  /*1f760*/  LEA.HI.X.SX32 R5, R3, R136, 0x2, P6 ;  /* 0x0000008803057211 */ /* 0x000fe200030f16ff */
[----:B------:R-:W-:-:S04]  /*1f770*/  VIADD R3, R9, UR4 ;  /* 0x0000000409037c36 */ /* 0x000fc80008000000 */
[----:B------:R4:W-:Y:S01]  /*1f780*/  @P5 STG.E desc[UR60][R4.64], R14 ;  /* 0x0000000e04005986 */ /* 0x0009e2000c10193c */
[----:B-1----:R-:W-:-:S04]  /*1f790*/  LEA R6, P6, R9, R0, 0x2 ;  /* 0x0000000009067211 */ /* 0x002fc800078c10ff */
[----:B------:R-:W-:Y:S02]  /*1f7a0*/  LEA.HI.X.SX32 R7, R9, R136, 0x2, P6 ;  /* 0x0000008809077211 */ /* 0x000fe400030f16ff */
[-C--:B----4-:R-:W-:Y:S02]  /*1f7b0*/  ISETP.LT.AND P5, PT, R10, R178.reuse, !P0 ;  /* 0x000000b20a00720c */ /* 0x090fe400047a1270 */
[----:B------:R-:W4:Y:S01]  /*1f7c0*/  LDL.LU R10, [R1+0x7c8] ;  /* 0x0007c800010a7983 */ /* 0x000f220000300800 */
[----:B------:R-:W-:-:S03]  /*1f7d0*/  ISETP.LT.AND P3, PT, R155, R178, !P0 ;  /* 0x000000b29b00720c */ /* 0x000fc60004761270 */
[----:B------:R1:W-:Y:S01]  /*1f7e0*/  @P4 STG.E desc[UR60][R6.64], R18 ;  /* 0x0000001206004986 */ /* 0x0003e2000c10193c */
[C---:B------:R-:W-:Y:S01]  /*1f7f0*/  LEA R4, P6, R3.reuse, R0, 0x2 ;  /* 0x0000000003047211 */ /* 0x040fe200078c10ff */
[C---:B------:R-:W-:Y:S01]  /*1f800*/  VIADD R9, R3.reuse, UR4 ;  /* 0x0000000403097c36 */ /* 0x040fe20008000000 */
[----:B------:R-:W-:Y:S02]  /*1f810*/  ISETP.LT.AND P2, PT, R154, R178, !P0 ;  /* 0x000000b29a00720c */ /* 0x000fe40004741270 */
[----:B------:R-:W-:Y:S01]  /*1f820*/  ISETP.LT.AND P4, PT, R8, UR5, !P0 ;  /* 0x0000000508007c0c */ /* 0x000fe2000c781270 */
[----:B------:R-:W-:Y:S01]  /*1f830*/  ULDC UR5, c[0x0][0x22c] ;  /* 0x00008b0000057ab9 */ /* 0x000fe20000000800 */
[----:B------:R-:W4:Y:S01]  /*1f840*/  LDL.LU R8, [R1+0x7d4] ;  /* 0x0007d40001087983 */ /* 0x000f220000300800 */
[----:B------:R-:W-:Y:S02]  /*1f850*/  LEA.HI.X.SX32 R5, R3, R136, 0x2, P6 ;  /* 0x0000008803057211 */ /* 0x000fe400030f16ff */
[C---:B-1----:R-:W-:Y:S01]  /*1f860*/  LEA R6, P6, R9.reuse, R0, 0x2 ;  /* 0x0000000009067211 */ /* 0x042fe200078c10ff */
[----:B------:R-:W4:Y:S03]  /*1f870*/  LDL.LU R13, [R1+0x7dc] ;  /* 0x0007dc00010d7983 */ /* 0x000f260000300800 */
[----:B------:R-:W-:Y:S01]  /*1f880*/  LEA.HI.X.SX32 R7, R9, R136, 0x2, P6 ;  /* 0x0000008809077211 */ /* 0x000fe200030f16ff */
[----:B------:R1:W-:Y:S04]  /*1f890*/  @P3 STG.E desc[UR60][R4.64], R15 ;  /* 0x0000000f04003986 */ /* 0x0003e8000c10193c */
[----:B------:R1:W-:Y:S01]  /*1f8a0*/  @P2 STG.E desc[UR60][R6.64], R19 ;  /* 0x0000001306002986 */ /* 0x0003e2000c10193c */
[----:B---3--:R-:W-:Y:S01]  /*1f8b0*/  ISETP.LT.AND P3, PT, R152, UR5, !P0 ;  /* 0x0000000598007c0c */ /* 0x008fe2000c761270 */
[----:B------:R-:W-:-:S02]  /*1f8c0*/  ULDC UR5, c[0x0][0x22c] ;  /* 0x00008b0000057ab9 */ /* 0x000fc40000000800 */
[----:B------:R-:W-:Y:S01]  /*1f8d0*/  ISETP.LT.AND P2, PT, R12, UR5, !P0 ;  /* 0x000000050c007c0c */ /* 0x000fe2000c741270 */
[----:B------:R-:W-:Y:S01]  /*1f8e0*/  VIADD R3, R9, UR4 ;  /* 0x0000000409037c36 */ /* 0x000fe20008000000 */
[----:B------:R-:W3:Y:S01]  /*1f8f0*/  LDL.LU R12, [R1+0x7e4] ;  /* 0x0007e400010c7983 */ /* 0x000ee20000300800 */
[----:B------:R-:W-:Y:S01]  /*1f900*/  ISETP.LT.AND P1, PT, R153, R178, !P0 ;  /* 0x000000b29900720c */ /* 0x000fe20004721270 */
[----:B------:R-:W-:Y:S01]  /*1f910*/  ULDC UR5, c[0x0][0x22c] ;  /* 0x00008b0000057ab9 */ /* 0x000fe20000000800 */
[C---:B------:R-:W-:Y:S01]  /*1f920*/  VIADD R9, R3.reuse, UR4 ;  /* 0x0000000403097c36 */ /* 0x040fe20008000000 */
[----:B-1----:R-:W-:-:S04]  /*1f930*/  LEA R4, P6, R3, R0, 0x2 ;  /* 0x0000000003047211 */ /* 0x002fc800078c10ff */
[----:B------:R-:W-:Y:S01]  /*1f940*/  LEA.HI.X.SX32 R5, R3, R136, 0x2, P6 ;  /* 0x0000008803057211 */ /* 0x000fe200030f16ff */
[C---:B------:R-:W-:Y:S01]  /*1f950*/  VIADD R3, R9.reuse, UR4 ;  /* 0x0000000409037c36 */ /* 0x040fe20008000000 */
[----:B------:R-:W-:-:S04]  /*1f960*/  LEA R6, P6, R9, R0, 0x2 ;  /* 0x0000000009067211 */ /* 0x000fc800078c10ff */
[----:B------:R1:W-:Y:S01]  /*1f970*/  @P1 STG.E desc[UR60][R4.64], R20 ;  /* 0x0000001404001986 */ /* 0x0003e2000c10193c */
[----:B------:R-:W-:Y:S01]  /*1f980*/  LEA.HI.X.SX32 R7, R9, R136, 0x2, P6 ;  /* 0x0000008809077211 */ /* 0x000fe200030f16ff */
[----:B------:R-:W-:Y:S01]  /*1f990*/  VIADD R9, R3, UR4 ;  /* 0x0000000403097c36 */ /* 0x000fe20008000000 */
[----:B--2---:R-:W-:Y:S01]  /*1f9a0*/  ISETP.LT.AND P1, PT, R11, UR5, !P0 ;  /* 0x000000050b007c0c */ /* 0x004fe2000c721270 */
[----:B------:R-:W-:Y:S01]  /*1f9b0*/  ULDC UR5, c[0x0][0x22c] ;  /* 0x00008b0000057ab9 */ /* 0x000fe20000000800 */
[----:B------:R-:W2:Y:S01]  /*1f9c0*/  LDL.LU R11, [R1+0x7e0] ;  /* 0x0007e000010b7983 */ /* 0x000ea20000300800 */
[----:B-1----:R-:W-:-:S03]  /*1f9d0*/  LEA R4, P6, R3, R0, 0x2 ;  /* 0x0000000003047211 */ /* 0x002fc600078c10ff */
[----:B------:R1:W-:Y:S01]  /*1f9e0*/  @P5 STG.E desc[UR60][R6.64], R24 ;  /* 0x0000001806005986 */ /* 0x0003e2000c10193c */
[----:B------:R-:W-:Y:S01]  /*1f9f0*/  LEA.HI.X.SX32 R5, R3, R136, 0x2, P6 ;  /* 0x0000008803057211 */ /* 0x000fe200030f16ff */
[----:B------:R-:W-:-:S04]  /*1fa00*/  VIADD R3, R9, UR4 ;  /* 0x0000000409037c36 */ /* 0x000fc80008000000 */
[----:B------:R4:W-:Y:S01]  /*1fa10*/  @P4 STG.E desc[UR60][R4.64], R21 ;  /* 0x0000001504004986 */ /* 0x0009e2000c10193c */
[----:B-1----:R-:W-:-:S04]  /*1fa20*/  LEA R6, P6, R9, R0, 0x2 ;  /* 0x0000000009067211 */ /* 0x002fc800078c10ff */
[----:B------:R-:W-:Y:S02]  /*1fa30*/  LEA.HI.X.SX32 R7, R9, R136, 0x2, P6 ;  /* 0x0000008809077211 */ /* 0x000fe400030f16ff */
[----:B----4-:R-:W-:Y:S01]  /*1fa40*/  ISETP.LT.AND P5, PT, R10, UR5, !P0 ;  /* 0x000000050a007c0c */ /* 0x010fe2000c7a1270 */
[----:B------:R-:W-:Y:S01]  /*1fa50*/  ULDC UR5, c[0x0][0x22c] ;  /* 0x00008b0000057ab9 */ /* 0x000fe20000000800 */
[----:B------:R-:W4:Y:S01]  /*1fa60*/  LDL.LU R10, [R1+0x7ec] ;  /* 0x0007ec00010a7983 */ /* 0x000f220000300800 */
[----:B------:R-:W-:-:S03]  /*1fa70*/  LEA R4, P6, R3, R0, 0x2 ;  /* 0x0000000003047211 */ /* 0x000fc600078c10ff */
[----:B------:R1:W-:Y:S01]  /*1fa80*/  @P3 STG.E desc[UR60][R6.64], R25 ;  /* 0x0000001906003986 */ /* 0x0003e2000c10193c */
[----:B------:R-:W-:Y:S01]  /*1fa90*/  ISETP.LT.AND P4, PT, R8, UR5, !P0 ;  /* 0x0000000508007c0c */ /* 0x000fe2000c781270 */
[----:B------:R-:W-:Y:S02]  /*1faa0*/  ULDC UR5, c[0x0][0x22c] ;  /* 0x00008b0000057ab9 */ /* 0x000fe40000000800 */
[----:B------:R-:W4:Y:S01]  /*1fab0*/  LDL.LU R8, [R1+0x7f4] ;  /* 0x0007f40001087983 */ /* 0x000f220000300800 */
[----:B------:R-:W-:Y:S01]  /*1fac0*/  ISETP.LT.AND P3, PT, R13, UR5, !P0 ;  /* 0x000000050d007c0c */ /* 0x000fe2000c761270 */
[----:B------:R-:W-:Y:S02]  /*1fad0*/  ULDC UR5, c[0x0][0x22c] ;  /* 0x00008b0000057ab9 */ /* 0x000fe40000000800 */
[----:B------:R-:W4:Y:S01]  /*1fae0*/  LDL.LU R13, [R1+0x7fc] ;  /* 0x0007fc00010d7983 */ /* 0x000f220000300800 */
[----:B------:R-:W-:-:S05]  /*1faf0*/  LEA.HI.X.SX32 R5, R3, R136, 0x2, P6 ;  /* 0x0000008803057211 */ /* 0x000fca00030f16ff */
[----:B------:R1:W-:Y:S01]  /*1fb00*/  @P2 STG.E desc[UR60][R4.64], R22 ;  /* 0x0000001604002986 */ /* 0x0003e2000c10193c */
[----:B---3--:R-:W-:Y:S01]  /*1fb10*/  ISETP.LT.AND P2, PT, R12, UR5, !P0 ;  /* 0x000000050c007c0c */ /* 0x008fe2000c741270 */
[----:B------:R-:W-:Y:S02]  /*1fb20*/  VIADD R9, R3, UR4 ;  /* 0x0000000403097c36 */ /* 0x000fe40008000000 */
[----:B------:R-:W3:Y:S01]  /*1fb30*/  LDL.LU R12, [R1+0x7f8] ;  /* 0x0007f800010c7983 */ /* 0x000ee20000300800 */
[----:B------:R-:W-:Y:S01]  /*1fb40*/  ULDC UR5, c[0x0][0x22c] ;  /* 0x00008b0000057ab9 */ /* 0x000fe20000000800 */
[C---:B------:R-:W-:Y:S01]  /*1fb50*/  VIADD R3, R9.reuse, UR4 ;  /* 0x0000000409037c36 */ /* 0x040fe20008000000 */
[----:B-1----:R-:W-:-:S04]  /*1fb60*/  LEA R6, P6, R9, R0, 0x2 ;  /* 0x0000000009067211 */ /* 0x002fc800078c10ff */
[----:B------:R-:W-:Y:S01]  /*1fb70*/  LEA.HI.X.SX32 R7, R9, R136, 0x2, P6 ;  /* 0x0000008809077211 */ /* 0x000fe200030f16ff */
[C---:B------:R-:W-:Y:S01]  /*1fb80*/  VIADD R9, R3.reuse, UR4 ;  /* 0x0000000403097c36 */ /* 0x040fe20008000000 */
[----:B------:R-:W-:-:S03]  /*1fb90*/  LEA R4, P6, R3, R0, 0x2 ;  /* 0x0000000003047211 */ /* 0x000fc600078c10ff */
[----:B------:R1:W-:Y:S01]  /*1fba0*/  @P1 STG.E desc[UR60][R6.64], R26 ;  /* 0x0000001a06001986 */ /* 0x0003e2000c10193c */
[----:B------:R-:W-:Y:S01]  /*1fbb0*/  LEA.HI.X.SX32 R5, R3, R136, 0x2, P6 ;  /* 0x0000008803057211 */ /* 0x000fe200030f16ff */
[----:B------:R-:W-:Y:S01]  /*1fbc0*/  VIADD R3, R9, UR4 ;  /* 0x0000000409037c36 */ /* 0x000fe20008000000 */
[----:B--2---:R-:W-:Y:S01]  /*1fbd0*/  ISETP.LT.AND P1, PT, R11, UR5, !P0 ;  /* 0x000000050b007c0c */ /* 0x004fe2000c721270 */
[----:B------:R-:W-:Y:S02]  /*1fbe0*/  ULDC UR5, c[0x0][0x22c] ;  /* 0x00008b0000057ab9 */ /* 0x000fe40000000800 */
[----:B------:R2:W-:Y:S04]  /*1fbf0*/  @P5 STG.E desc[UR60][R4.64], R23 ;  /* 0x0000001704005986 */ /* 0x0005e8000c10193c */
[----:B------:R-:W3:Y:S01]  /*1fc00*/  LDL.LU R11, [R1+0x804] ;  /* 0x00080400010b7983 */ /* 0x000ee20000300800 */
[----:B-1----:R-:W-:-:S03]  /*1fc10*/  LEA R6, P6, R9, R0, 0x2 ;  /* 0x0000000009067211 */ /* 0x002fc600078c10ff */
[----:B------:R-:W1:Y:S01]  /*1fc20*/  LDS.128 R20, [R2] ;  /* 0x0000000002147984 */ /* 0x000e620000000c00 */
[----:B------:R-:W-:Y:S02]  /*1fc30*/  LEA.HI.X.SX32 R7, R9, R136, 0x2, P6 ;  /* 0x0000008809077211 */ /* 0x000fe400030f16ff */
[----:B--2---:R-:W-:-:S03]  /*1fc40*/  LEA R4, P6, R3, R0, 0x2 ;  /* 0x0000000003047211 */ /* 0x004fc600078c10ff */
[----:B------:R2:W-:Y:S01]  /*1fc50*/  @P4 STG.E desc[UR60][R6.64], R27 ;  /* 0x0000001b06004986 */ /* 0x0005e2000c10193c */
[C---:B------:R-:W-:Y:S02]  /*1fc60*/  LEA.HI.X.SX32 R5, R3.reuse, R136, 0x2, P6 ;  /* 0x0000008803057211 */ /* 0x040fe400030f16ff */
[----:B------:R-:W-:-:S03]  /*1fc70*/  IADD3 R9, R3, UR4, RZ ;  /* 0x0000000403097c10 */ /* 0x000fc6000fffe0ff */
[----:B------:R3:W-:Y:S01]  /*1fc80*/  @P3 STG.E desc[UR60][R4.64], R28 ;  /* 0x0000001c04003986 */ /* 0x0007e2000c10193c */
[----:B----4-:R-:W-:Y:S01]  /*1fc90*/  ISETP.LT.AND P5, PT, R10, UR5, !P0 ;  /* 0x000000050a007c0c */ /* 0x010fe2000c7a1270 */
[----:B------:R-:W-:Y:S02]  /*1fca0*/  ULDC UR5, c[0x0][0x22c] ;  /* 0x00008b0000057ab9 */ /* 0x000fe40000000800 */
[----:B------:R-:W4:Y:S01]  /*1fcb0*/  LDL.LU R10, [R1+0x80c] ;  /* 0x00080c00010a7983 */ /* 0x000f220000300800 */
[----:B--2---:R-:W-:Y:S02]  /*1fcc0*/  LEA R6, P6, R9, R0, 0x2 ;  /* 0x0000000009067211 */ /* 0x004fe400078c10ff */
[----:B------:R-:W-:Y:S01]  /*1fcd0*/  ISETP.LT.AND P4, PT, R8, UR5, !P0 ;  /* 0x0000000508007c0c */ /* 0x000fe2000c781270 */
[----:B------:R-:W-:Y:S01]  /*1fce0*/  ULDC UR5, c[0x0][0x22c] ;  /* 0x00008b0000057ab9 */ /* 0x000fe20000000800 */
[----:B------:R-:W2:Y:S01]  /*1fcf0*/  LDL.LU R8, [R1+0x814] ;  /* 0x0008140001087983 */ /* 0x000ea20000300800 */
[----:B------:R-:W-:Y:S01]  /*1fd00*/  ISETP.LT.AND P3, PT, R13, UR5, !P0 ;  /* 0x000000050d007c0c */ /* 0x000fe2000c761270 */
[----:B------:R-:W-:-:S02]  /*1fd10*/  ULDC UR5, c[0x0][0x22c] ;  /* 0x00008b0000057ab9 */ /* 0x000fc40000000800 */
[----:B------:R-:W2:Y:S01]  /*1fd20*/  LDL.LU R13, [R1+0x810] ;  /* 0x00081000010d7983 */ /* 0x000ea20000300800 */
[----:B------:R-:W-:-:S05]  /*1fd30*/  LEA.HI.X.SX32 R7, R9, R136, 0x2, P6 ;  /* 0x0000008809077211 */ /* 0x000fca00030f16ff */
[----:B------:R1:W-:Y:S01]  /*1fd40*/  @P2 STG.E desc[UR60][R6.64], R32 ;  /* 0x0000002006002986 */ /* 0x0003e2000c10193c */
[----:B---3--:R-:W-:Y:S01]  /*1fd50*/  ISETP.LT.AND P2, PT, R12, UR5, !P0 ;  /* 0x000000050c007c0c */ /* 0x008fe2000c741270 */
[----:B------:R-:W-:Y:S02]  /*1fd60*/  VIADD R3, R9, UR4 ;  /* 0x0000000409037c36 */ /* 0x000fe40008000000 */
[----:B------:R-:W3:Y:S01]  /*1fd70*/  LDL.LU R12, [R1+0x81c] ;  /* 0x00081c00010c7983 */ /* 0x000ee20000300800 */
[----:B------:R-:W-:Y:S01]  /*1fd80*/  ULDC UR5, c[0x0][0x22c] ;  /* 0x00008b0000057ab9 */ /* 0x000fe20000000800 */
[C---:B------:R-:W-:Y:S01]  /*1fd90*/  VIADD R9, R3.reuse, UR4 ;  /* 0x0000000403097c36 */ /* 0x040fe20008000000 */
[----:B------:R-:W-:-:S04]  /*1fda0*/  LEA R4, P6, R3, R0, 0x2 ;  /* 0x0000000003047211 */ /* 0x000fc800078c10ff */
[----:B------:R-:W-:Y:S01]  /*1fdb0*/  LEA.HI.X.SX32 R5, R3, R136, 0x2, P6 ;  /* 0x0000008803057211 */ /* 0x000fe200030f16ff */
[C---:B------:R-:W-:Y:S01]  /*1fdc0*/  VIADD R3, R9.reuse, UR4 ;  /* 0x0000000409037c36 */ /* 0x040fe20008000000 */
[----:B-1----:R-:W-:-:S03]  /*1fdd0*/  LEA R6, P6, R9, R0, 0x2 ;  /* 0x0000000009067211 */ /* 0x002fc600078c10ff */
[----:B------:R1:W-:Y:S01]  /*1fde0*/  @P1 STG.E desc[UR60][R4.64], R29 ;  /* 0x0000001d04001986 */ /* 0x0003e2000c10193c */
[----:B------:R-:W-:Y:S01]  /*1fdf0*/  LEA.HI.X.SX32 R7, R9, R136, 0x2, P6 ;  /* 0x0000008809077211 */ /* 0x000fe200030f16ff */
[----:B------:R-:W-:-:S04]  /*1fe00*/  VIADD R9, R3, UR4 ;  /* 0x0000000403097c36 */ /* 0x000fc80008000000 */
[----:B------:R1:W-:Y:S01]  /*1fe10*/  @P5 STG.E desc[UR60][R6.64], R33 ;  /* 0x0000002106005986 */ /* 0x0003e2000c10193c */
[----:B------:R-:W-:Y:S01]  /*1fe20*/  ISETP.LT.AND P1, PT, R11, UR5, !P0 ;  /* 0x000000050b007c0c */ /* 0x000fe2000c721270 */
[----:B------:R-:W-:Y:S02]  /*1fe30*/  ULDC UR5, c[0x0][0x22c] ;  /* 0x00008b0000057ab9 */ /* 0x000fe40000000800 */
[----:B------:R-:W3:Y:S01]  /*1fe40*/  LDL.LU R11, [R1+0x824] ;  /* 0x00082400010b7983 */ /* 0x000ee20000300800 */
[----:B-1----:R-:W-:-:S04]  /*1fe50*/  LEA R4, P6, R3, R0, 0x2 ;  /* 0x0000000003047211 */ /* 0x002fc800078c10ff */
[----:B------:R-:W-:Y:S02]  /*1fe60*/  LEA.HI.X.SX32 R5, R3, R136, 0x2, P6 ;  /* 0x0000008803057211 */ /* 0x000fe400030f16ff */
[----:B------:R-:W-:-:S03]  /*1fe70*/  LEA R6, P6, R9, R0, 0x2 ;  /* 0x0000000009067211 */ /* 0x000fc600078c10ff */
[----:B------:R1:W-:Y:S01]  /*1fe80*/  @P4 STG.E desc[UR60][R4.64], R30 ;  /* 0x0000001e04004986 */ /* 0x0003e2000c10193c */
[C---:B------:R-:W-:Y:S01]  /*1fe90*/  LEA.HI.X.SX32 R7, R9.reuse, R136, 0x2, P6 ;  /* 0x0000008809077211 */ /* 0x040fe200030f16ff */
[----:B------:R-:W-:-:S04]  /*1fea0*/  VIADD R3, R9, UR4 ;  /* 0x0000000409037c36 */ /* 0x000fc80008000000 */
[----:B------:R3:W-:Y:S01]  /*1feb0*/  @P3 STG.E desc[UR60][R6.64], R34 ;  /* 0x0000002206003986 */ /* 0x0007e2000c10193c */
[----:B----4-:R-:W-:Y:S01]  /*1fec0*/  ISETP.LT.AND P5, PT, R10, UR5, !P0 ;  /* 0x000000050a007c0c */ /* 0x010fe2000c7a1270 */
[----:B------:R-:W-:Y:S02]  /*1fed0*/  ULDC UR5, c[0x0][0x22c] ;  /* 0x00008b0000057ab9 */ /* 0x000fe40000000800 */
[----:B------:R-:W4:Y:S01]  /*1fee0*/  LDL.LU R10, [R1+0x82c] ;  /* 0x00082c00010a7983 */ /* 0x000f220000300800 */
[----:B-1----:R-:W-:Y:S02]  /*1fef0*/  LEA R4, P6, R3, R0, 0x2 ;  /* 0x0000000003047211 */ /* 0x002fe400078c10ff */
[----:B--2---:R-:W-:Y:S01]  /*1ff00*/  ISETP.LT.AND P4, PT, R8, UR5, !P0 ;  /* 0x0000000508007c0c */ /* 0x004fe2000c781270 */
        /* <DEDUP_REMOVED lines=80> */
[----:B------:R-:W-:-:S03]  /*20410*/  ULDC UR5, c[0x0][0x22c] ;  /* 0x00008b0000057ab9 */ /* 0x000fc60000000800 */
[----:B------:R-:W3:Y:S04]  /*20420*/  LDL.LU R17, [R1+0x848] ;  /* 0x0008480001117983 */ /* 0x000ee80000300800 */
[----:B------:R-:W3:Y:S04]  /*20430*/  LDL.LU R16, [R1+0x838] ;  /* 0x0008380001107983 */ /* 0x000ee80000300800 */
[----:B------:R-:W3:Y:S01]  /*20440*/  LDL.LU R14, [R1+0x830] ;  /* 0x00083000010e7983 */ /* 0x000ee20000300800 */
[C---:B------:R-:W-:Y:S01]  /*20450*/  VIADD R3, R9.reuse, UR4 ;  /* 0x0000000409037c36 */ /* 0x040fe20008000000 */
[----:B------:R-:W-:-:S02]  /*20460*/  LEA R6, P6, R9, R0, 0x2 ;  /* 0x0000000009067211 */ /* 0x000fc400078c10ff */
[----:B------:R-:W3:Y:S02]  /*20470*/  LDL.LU R15, [R1+0x820] ;  /* 0x00082000010f7983 */ /* 0x000ee40000300800 */
[----:B------:R-:W-:Y:S01]  /*20480*/  LEA.HI.X.SX32 R7, R9, R136, 0x2, P6 ;  /* 0x0000008809077211 */ /* 0x000fe200030f16ff */
[C---:B------:R-:W-:Y:S01]  /*20490*/  VIADD R9, R3.reuse, UR4 ;  /* 0x0000000403097c36 */ /* 0x040fe20008000000 */
[----:B-1----:R-:W-:-:S03]  /*204a0*/  LEA R4, P6, R3, R0, 0x2 ;  /* 0x0000000003047211 */ /* 0x002fc600078c10ff */
[----:B------:R1:W-:Y:S01]  /*204b0*/  @P1 STG.E desc[UR60][R6.64], R48 ;  /* 0x0000003006001986 */ /* 0x0003e2000c10193c */
[----:B------:R-:W-:Y:S01]  /*204c0*/  LEA.HI.X.SX32 R5, R3, R136, 0x2, P6 ;  /* 0x0000008803057211 */ /* 0x000fe200030f16ff */
[----:B------:R-:W-:Y:S01]  /*204d0*/  VIADD R3, R9, UR4 ;  /* 0x0000000409037c36 */ /* 0x000fe20008000000 */
[----:B------:R-:W-:Y:S01]  /*204e0*/  ISETP.LT.AND P1, PT, R11, UR5, !P0 ;  /* 0x000000050b007c0c */ /* 0x000fe2000c721270 */
[----:B------:R-:W-:Y:S02]  /*204f0*/  ULDC UR5, c[0x0][0x22c] ;  /* 0x00008b0000057ab9 */ /* 0x000fe40000000800 */
[----:B------:R1:W-:Y:S02]  /*20500*/  @P5 STG.E desc[UR60][R4.64], R41 ;  /* 0x0000002904005986 */ /* 0x0003e4000c10193c */
[----:B-1----:R-:W-:-:S04]  /*20510*/  LEA R6, P6, R9, R0, 0x2 ;  /* 0x0000000009067211 */ /* 0x002fc800078c10ff */
[----:B------:R-:W-:Y:S01]  /*20520*/  LEA.HI.X.SX32 R7, R9, R136, 0x2, P6 ;  /* 0x0000008809077211 */ /* 0x000fe200030f16ff */
[C---:B------:R-:W-:Y:S01]  /*20530*/  VIADD R9, R3.reuse, UR4 ;  /* 0x0000000403097c36 */ /* 0x040fe20008000000 */
[----:B------:R-:W-:-:S03]  /*20540*/  LEA R4, P6, R3, R0, 0x2 ;  /* 0x0000000003047211 */ /* 0x000fc600078c10ff */
[----:B------:R1:W-:Y:S01]  /*20550*/  @P4 STG.E desc[UR60][R6.64], R49 ;  /* 0x0000003106004986 */ /* 0x0003e2000c10193c */
[----:B------:R-:W-:Y:S01]  /*20560*/  LEA.HI.X.SX32 R5, R3, R136, 0x2, P6 ;  /* 0x0000008803057211 */ /* 0x000fe200030f16ff */
[C---:B------:R-:W-:Y:S01]  /*20570*/  VIADD R3, R9.reuse, UR4 ;  /* 0x0000000409037c36 */ /* 0x040fe20008000000 */
[----:B----4-:R-:W-:Y:S01]  /*20580*/  ISETP.LT.AND P5, PT, R10, UR5, !P0 ;  /* 0x000000050a007c0c */ /* 0x010fe2000c7a1270 */
[----:B------:R-:W-:Y:S02]  /*20590*/  ULDC UR5, c[0x0][0x22c] ;  /* 0x00008b0000057ab9 */ /* 0x000fe40000000800 */
[----:B------:R4:W-:Y:S01]  /*205a0*/  @P3 STG.E desc[UR60][R4.64], R42 ;  /* 0x0000002a04003986 */ /* 0x0009e2000c10193c */
[----:B--2---:R-:W-:Y:S01]  /*205b0*/  ISETP.LT.AND P4, PT, R8, UR5, !P0 ;  /* 0x0000000508007c0c */ /* 0x004fe2000c781270 */
[----:B------:R-:W-:Y:S01]  /*205c0*/  ULDC UR5, c[0x0][0x22c] ;  /* 0x00008b0000057ab9 */ /* 0x000fe20000000800 */
[----:B------:R-:W-:Y:S02]  /*205d0*/  LEA R8, P6, R9, R0, 0x2 ;  /* 0x0000000009087211 */ /* 0x000fe400078c10ff */
[----:B------:R-:W-:Y:S01]  /*205e0*/  ISETP.LT.AND P3, PT, R13, UR5, !P0 ;  /* 0x000000050d007c0c */ /* 0x000fe2000c761270 */
[----:B------:R-:W-:Y:S01]  /*205f0*/  VIADD R13, R3, UR4 ;  /* 0x00000004030d7c36 */ /* 0x000fe20008000000 */
[----:B------:R-:W-:Y:S01]  /*20600*/  LEA.HI.X.SX32 R9, R9, R136, 0x2, P6 ;  /* 0x0000008809097211 */ /* 0x000fe200030f16ff */
[----:B------:R-:W-:Y:S01]  /*20610*/  ULDC UR5, c[0x0][0x22c] ;  /* 0x00008b0000057ab9 */ /* 0x000fe20000000800 */
[----:B------:R-:W-:-:S04]  /*20620*/  LEA R10, P6, R3, R0, 0x2 ;  /* 0x00000000030a7211 */ /* 0x000fc800078c10ff */
[----:B------:R-:W-:Y:S01]  /*20630*/  LEA.HI.X.SX32 R11, R3, R136, 0x2, P6 ;  /* 0x00000088030b7211 */ /* 0x000fe200030f16ff */
[C---:B------:R-:W-:Y:S01]  /*20640*/  VIADD R3, R13.reuse, UR4 ;  /* 0x000000040d037c36 */ /* 0x040fe20008000000 */
[C---:B-1----:R-:W-:Y:S01]  /*20650*/  LEA R6, P6, R13.reuse, R0, 0x2 ;  /* 0x000000000d067211 */ /* 0x042fe200078c10ff */
[----:B------:R1:W-:Y:S03]  /*20660*/  @P2 STG.E desc[UR60][R8.64], R50 ;  /* 0x0000003208002986 */ /* 0x0003e6000c10193c */
[----:B------:R-:W-:Y:S02]  /*20670*/  LEA.HI.X.SX32 R7, R13, R136, 0x2, P6 ;  /* 0x000000880d077211 */ /* 0x000fe400030f16ff */
[C---:B----4-:R-:W-:Y:S01]  /*20680*/  LEA R4, P6, R3.reuse, R0, 0x2 ;  /* 0x0000000003047211 */ /* 0x050fe200078c10ff */
[----:B------:R2:W-:Y:S03]  /*20690*/  @P1 STG.E desc[UR60][R10.64], R43 ;  /* 0x0000002b0a001986 */ /* 0x0005e6000c10193c */
[----:B------:R-:W-:Y:S01]  /*206a0*/  LEA.HI.X.SX32 R5, R3, R136, 0x2, P6 ;  /* 0x0000008803057211 */ /* 0x000fe200030f16ff */
[----:B------:R4:W-:Y:S04]  /*206b0*/  @P5 STG.E desc[UR60][R6.64], R51 ;  /* 0x0000003306005986 */ /* 0x0009e8000c10193c */
[----:B------:R4:W-:Y:S01]  /*206c0*/  @P4 STG.E desc[UR60][R4.64], R88 ;  /* 0x0000005804004986 */ /* 0x0009e2000c10193c */
[----:B---3--:R-:W-:Y:S01]  /*206d0*/  ISETP.LT.AND P2, PT, R12, UR5, !P0 ;  /* 0x000000050c007c0c */ /* 0x008fe2000c741270 */
[----:B------:R-:W-:-:S02]  /*206e0*/  ULDC UR5, c[0x0][0x22c] ;  /* 0x00008b0000057ab9 */ /* 0x000fc40000000800 */
[----:B------:R-:W3:Y:S01]  /*206f0*/  LDL.LU R12, [R1+0x818] ;  /* 0x00081800010c7983 */ /* 0x000ee20000300800 */
[----:B------:R-:W-:Y:S01]  /*20700*/  ISETP.LT.AND P1, PT, R17, UR5, !P0 ;  /* 0x0000000511007c0c */ /* 0x000fe2000c721270 */
[----:B------:R-:W-:Y:S02]  /*20710*/  ULDC UR5, c[0x0][0x22c] ;  /* 0x00008b0000057ab9 */ /* 0x000fe40000000800 */
[----:B------:R-:W3:Y:S01]  /*20720*/  LDL.LU R17, [R1+0x808] ;  /* 0x0008080001117983 */ /* 0x000ee20000300800 */
[----:B------:R-:W-:Y:S01]  /*20730*/  ISETP.LT.AND P5, PT, R16, UR5, !P0 ;  /* 0x0000000510007c0c */ /* 0x000fe2000c7a1270 */
[----:B------:R-:W-:Y:S02]  /*20740*/  ULDC UR5, c[0x0][0x22c] ;  /* 0x00008b0000057ab9 */ /* 0x000fe40000000800 */
[----:B------:R-:W3:Y:S01]  /*20750*/  LDL.LU R16, [R1+0x800] ;  /* 0x0008000001107983 */ /* 0x000ee20000300800 */
[----:B------:R-:W-:Y:S01]  /*20760*/  ISETP.LT.AND P4, PT, R14, UR5, !P0 ;  /* 0x000000050e007c0c */ /* 0x000fe2000c781270 */
[----:B------:R-:W-:-:S02]  /*20770*/  VIADD R13, R3, UR4 ;  /* 0x00000004030d7c36 */ /* 0x000fc40008000000 */
[----:B------:R-:W3:Y:S01]  /*20780*/  LDL.LU R14, [R1+0x7f0] ;  /* 0x0007f000010e7983 */ /* 0x000ee20000300800 */
[----:B------:R-:W-:Y:S01]  /*20790*/  ULDC UR5, c[0x0][0x22c] ;  /* 0x00008b0000057ab9 */ /* 0x000fe20000000800 */
[C---:B------:R-:W-:Y:S01]  /*207a0*/  VIADD R3, R13.reuse, UR4 ;  /* 0x000000040d037c36 */ /* 0x040fe20008000000 */
[----:B-1----:R-:W-:-:S04]  /*207b0*/  LEA R8, P6, R13, R0, 0x2 ;  /* 0x000000000d087211 */ /* 0x002fc800078c10ff */
[----:B------:R-:W-:Y:S01]  /*207c0*/  LEA.HI.X.SX32 R9, R13, R136, 0x2, P6 ;  /* 0x000000880d097211 */ /* 0x000fe200030f16ff */
[C---:B------:R-:W-:Y:S01]  /*207d0*/  VIADD R13, R3.reuse, UR4 ;  /* 0x00000004030d7c36 */ /* 0x040fe20008000000 */
[----:B--2---:R-:W-:-:S04]  /*207e0*/  LEA R10, P6, R3, R0, 0x2 ;  /* 0x00000000030a7211 */ /* 0x004fc800078c10ff */
[----:B------:R-:W-:Y:S01]  /*207f0*/  LEA.HI.X.SX32 R11, R3, R136, 0x2, P6 ;  /* 0x00000088030b7211 */ /* 0x000fe200030f16ff */
[C---:B------:R-:W-:Y:S01]  /*20800*/  VIADD R3, R13.reuse, UR4 ;  /* 0x000000040d037c36 */ /* 0x040fe20008000000 */
[----:B----4-:R-:W-:Y:S01]  /*20810*/  LEA R6, P6, R13, R0, 0x2 ;  /* 0x000000000d067211 */ /* 0x010fe200078c10ff */
[----:B------:R1:W-:Y:S01]  /*20820*/  @P3 STG.E desc[UR60][R8.64], R52 ;  /* 0x0000003408003986 */ /* 0x0003e2000c10193c */
[----:B------:R-:W-:Y:S01]  /*20830*/  ISETP.LT.AND P3, PT, R15, UR5, !P0 ;  /* 0x000000050f007c0c */ /* 0x000fe2000c761270 */
[----:B------:R-:W-:Y:S01]  /*20840*/  ULDC UR5, c[0x0][0x22c] ;  /* 0x00008b0000057ab9 */ /* 0x000fe20000000800 */
[----:B------:R-:W-:Y:S01]  /*20850*/  LEA.HI.X.SX32 R7, R13, R136, 0x2, P6 ;  /* 0x000000880d077211 */ /* 0x000fe200030f16ff */
[----:B------:R-:W2:Y:S01]  /*20860*/  LDL.LU R15, [R1+0x7e8] ;  /* 0x0007e800010f7983 */ /* 0x000ea20000300800 */
[C---:B------:R-:W-:Y:S01]  /*20870*/  LEA R4, P6, R3.reuse, R0, 0x2 ;  /* 0x0000000003047211 */ /* 0x040fe200078c10ff */
[C---:B------:R-:W-:Y:S02]  /*20880*/  VIADD R13, R3.reuse, UR4 ;  /* 0x00000004030d7c36 */ /* 0x040fe40008000000 */
[----:B------:R4:W-:Y:S01]  /*20890*/  @P2 STG.E desc[UR60][R10.64], R89 ;  /* 0x000000590a002986 */ /* 0x0009e2000c10193c */
[----:B------:R-:W-:-:S02]  /*208a0*/  LEA.HI.X.SX32 R5, R3, R136, 0x2, P6 ;  /* 0x0000008803057211 */ /* 0x000fc400030f16ff */
[C---:B-1----:R-:W-:Y:S01]  /*208b0*/  LEA R8, P6, R13.reuse, R0, 0x2 ;  /* 0x000000000d087211 */ /* 0x042fe200078c10ff */
        /* <DEDUP_REMOVED lines=18> */
[----:B----4-:R-:W-:-:S04]  /*209e0*/  LEA R10, P6, R3, R0, 0x2 ;  /* 0x00000000030a7211 */ /* 0x010fc800078c10ff */
[----:B------:R-:W-:Y:S01]  /*209f0*/  LEA.HI.X.SX32 R11, R3, R136, 0x2, P6 ;  /* 0x00000088030b7211 */ /* 0x000fe200030f16ff */
[C---:B------:R-:W-:Y:S01]  /*20a00*/  VIADD R3, R13.reuse, UR4 ;  /* 0x000000040d037c36 */ /* 0x040fe20008000000 */
[----:B-1----:R-:W-:-:S04]  /*20a10*/  LEA R6, P6, R13, R0, 0x2 ;  /* 0x000000000d067211 */ /* 0x002fc800078c10ff */
[----:B------:R-:W-:Y:S01]  /*20a20*/  LEA.HI.X.SX32 R7, R13, R136, 0x2, P6 ;  /* 0x000000880d077211 */ /* 0x000fe200030f16ff */
[C---:B------:R-:W-:Y:S01]  /*20a30*/  VIADD R13, R3.reuse, UR4 ;  /* 0x00000004030d7c36 */ /* 0x040fe20008000000 */
[----:B------:R-:W-:Y:S01]  /*20a40*/  LEA R4, P6, R3, R0, 0x2 ;  /* 0x0000000003047211 */ /* 0x000fe200078c10ff */
[----:B------:R1:W-:Y:S01]  /*20a50*/  @P3 STG.E desc[UR60][R10.64], R91 ;  /* 0x0000005b0a003986 */ /* 0x0003e2000c10193c */
[----:B--2---:R-:W-:Y:S01]  /*20a60*/  ISETP.LT.AND P3, PT, R15, UR5, !P0 ;  /* 0x000000050f007c0c */ /* 0x004fe2000c761270 */
[----:B------:R-:W-:Y:S01]  /*20a70*/  ULDC UR5, c[0x0][0x22c] ;  /* 0x00008b0000057ab9 */ /* 0x000fe20000000800 */
[----:B------:R-:W-:Y:S01]  /*20a80*/  LEA.HI.X.SX32 R5, R3, R136, 0x2, P6 ;  /* 0x0000008803057211 */ /* 0x000fe200030f16ff */
[----:B------:R-:W2:Y:S01]  /*20a90*/  LDL.LU R15, [R1+0x7a0] ;  /* 0x0007a000010f7983 */ /* 0x000ea20000300800 */
[C---:B------:R-:W-:Y:S01]  /*20aa0*/  VIADD R3, R13.reuse, UR4 ;  /* 0x000000040d037c36 */ /* 0x040fe20008000000 */
[C---:B------:R-:W-:Y:S02]  /*20ab0*/  LEA R8, P6, R13.reuse, R0, 0x2 ;  /* 0x000000000d087211 */ /* 0x040fe400078c10ff */
[----:B------:R4:W-:Y:S02]  /*20ac0*/  @P2 STG.E desc[UR60][R6.64], R55 ;  /* 0x0000003706002986 */ /* 0x0009e4000c10193c */
        /* <DEDUP_REMOVED lines=61> */
[C---:B------:R-:W-:Y:S01]  /*20ea0*/  LEA R10, P6, R3.reuse, R0, 0x2 ;  /* 0x00000000030a7211 */ /* 0x040fe200078c10ff */
[----:B------:R1:W-:Y:S03]  /*20eb0*/  @P3 STG.E desc[UR60][R4.64], R96 ;  /* 0x0000006004003986 */ /* 0x0003e6000c10193c */
[----:B------:R-:W-:Y:S01]  /*20ec0*/  LEA.HI.X.SX32 R11, R3, R136, 0x2, P6 ;  /* 0x00000088030b7211 */ /* 0x000fe200030f16ff */
[----:B------:R-:W-:Y:S01]  /*20ed0*/  VIADD R3, R13, UR4 ;  /* 0x000000040d037c36 */ /* 0x000fe20008000000 */
[----:B--2---:R-:W-:Y:S01]  /*20ee0*/  ISETP.LT.AND P3, PT, R15, UR5, !P0 ;  /* 0x000000050f007c0c */ /* 0x004fe2000c761270 */
[----:B------:R-:W-:Y:S01]  /*20ef0*/  ULDC UR5, c[0x0][0x22c] ;  /* 0x00008b0000057ab9 */ /* 0x000fe20000000800 */
[----:B------:R-:W2:Y:S01]  /*20f00*/  LDL.LU R15, [R1+0x754] ;  /* 0x00075400010f7983 */ /* 0x000ea20000300800 */
[----:B------:R-:W-:-:S03]  /*20f10*/  LEA R6, P6, R13, R0, 0x2 ;  /* 0x000000000d067211 */ /* 0x000fc600078c10ff */
[----:B------:R4:W-:Y:S01]  /*20f20*/  @P2 STG.E desc[UR60][R8.64], R60 ;  /* 0x0000003c08002986 */ /* 0x0009e2000c10193c */
[----:B------:R-:W-:Y:S02]  /*20f30*/  LEA.HI.X.SX32 R7, R13, R136, 0x2, P6 ;  /* 0x000000880d077211 */ /* 0x000fe400030f16ff */
        /* <DEDUP_REMOVED lines=58> */
[----:B------:R-:W-:Y:S02]  /*212e0*/  LEA.HI.X.SX32 R7, R13, R136, 0x2, P6 ;  /* 0x000000880d077211 */ /* 0x000fe400030f16ff */
[C---:B------:R-:W-:Y:S02]  /*212f0*/  LEA R4, P6, R3.reuse, R0, 0x2 ;  /* 0x0000000003047211 */ /* 0x040fe400078c10ff */
[C---:B------:R-:W-:Y:S01]  /*21300*/  IADD3 R13, R3.reuse, UR4, RZ ;  /* 0x00000004030d7c10 */ /* 0x040fe2000fffe0ff */
[----:B------:R1:W-:Y:S01]  /*21310*/  @P3 STG.E desc[UR60][R10.64], R101 ;  /* 0x000000650a003986 */ /* 0x0003e2000c10193c */
[----:B------:R-:W-:Y:S02]  /*21320*/  LEA.HI.X.SX32 R5, R3, R136, 0x2, P6 ;  /* 0x0000008803057211 */ /* 0x000fe400030f16ff */
[----:B--2---:R-:W-:Y:S01]  /*21330*/  ISETP.LT.AND P3, PT, R15, UR5, !P0 ;  /* 0x000000050f007c0c */ /* 0x004fe2000c761270 */
[C---:B------:R-:W-:Y:S01]  /*21340*/  VIADD R3, R13.reuse, UR4 ;  /* 0x000000040d037c36 */ /* 0x040fe20008000000 */
[----:B------:R-:W2:Y:S01]  /*21350*/  LDL.LU R15, [R1+0x72c] ;  /* 0x00072c00010f7983 */ /* 0x000ea20000300800 */
[----:B------:R-:W-:Y:S01]  /*21360*/  LEA R8, P6, R13, R0, 0x2 ;  /* 0x000000000d087211 */ /* 0x000fe200078c10ff */
[----:B------:R-:W-:-:S02]  /*21370*/  ULDC UR5, c[0x0][0x22c] ;  /* 0x00008b0000057ab9 */ /* 0x000fc40000000800 */
        /* <DEDUP_REMOVED lines=292> */
[----:B------:R-:W-:Y:S01]  /*225c0*/  ISETP.LT.AND P5, PT, R16, UR5, !P0 ;  /* 0x0000000510007c0c */ /* 0x000fe2000c7a1270 */
[----:B------:R-:W-:Y:S01]  /*225d0*/  ULDC UR5, c[0x0][0x22c] ;  /* 0x00008b0000057ab9 */ /* 0x000fe20000000800 */
[----:B------:R-:W3:Y:S01]  /*225e0*/  LDL.LU R16, [R1+0x674] ;  /* 0x0006740001107983 */ /* 0x000ee20000300800 */
[----:B------:R-:W-:Y:S01]  /*225f0*/  ISETP.LT.AND P4, PT, R14, UR5, !P0 ;  /* 0x000000050e007c0c */ /* 0x000fe2000c781270 */
[----:B----4-:R-:W-:Y:S02]  /*22600*/  VIADD R7, R3, UR4 ;  /* 0x0000000403077c36 */ /* 0x010fe40008000000 */
[----:B------:R-:W4:Y:S01]  /*22610*/  LDL.LU R14, [R1+0x670] ;  /* 0x00067000010e7983 */ /* 0x000f220000300800 */
[----:B------:R-:W-:Y:S01]  /*22620*/  ULDC UR5, c[0x0][0x22c] ;  /* 0x00008b0000057ab9 */ /* 0x000fe20000000800 */
[C---:B------:R-:W-:Y:S01]  /*22630*/  VIADD R13, R7.reuse, UR4 ;  /* 0x00000004070d7c36 */ /* 0x040fe20008000000 */
[----:B------:R-:W-:-:S04]  /*22640*/  LEA R2, P6, R7, R0, 0x2 ;  /* 0x0000000007027211 */ /* 0x000fc800078c10ff */
[----:B------:R-:W-:Y:S01]  /*22650*/  LEA.HI.X.SX32 R3, R7, R136, 0x2, P6 ;  /* 0x0000008807037211 */ /* 0x000fe200030f16ff */
[C---:B------:R-:W-:Y:S01]  /*22660*/  VIADD R7, R13.reuse, UR4 ;  /* 0x000000040d077c36 */ /* 0x040fe20008000000 */
[----:B-1----:R-:W-:-:S03]  /*22670*/  LEA R4, P6, R13, R0, 0x2 ;  /* 0x000000000d047211 */ /* 0x002fc600078c10ff */
[----:B------:R-:W-:Y:S01]  /*22680*/  VIADD R9, R7, UR4 ;  /* 0x0000000407097c36 */ /* 0x000fe20008000000 */
[----:B------:R-:W-:Y:S02]  /*22690*/  LEA.HI.X.SX32 R5, R13, R136, 0x2, P6 ;  /* 0x000000880d057211 */ /* 0x000fe400030f16ff */
[----:B------:R-:W-:Y:S01]  /*226a0*/  LEA R6, P6, R7, R0, 0x2 ;  /* 0x0000000007067211 */ /* 0x000fe200078c10ff */
[----:B------:R-:W-:Y:S01]  /*226b0*/  VIADD R13, R9, UR4 ;  /* 0x00000004090d7c36 */ /* 0x000fe20008000000 */
[----:B------:R1:W-:Y:S02]  /*226c0*/  @P3 STG.E desc[UR60][R2.64], R131 ;  /* 0x0000008302003986 */ /* 0x0003e4000c10193c */
[----:B------:R-:W-:Y:S01]  /*226d0*/  LEA.HI.X.SX32 R7, R7, R136, 0x2, P6 ;  /* 0x0000008807077211 */ /* 0x000fe200030f16ff */
[----:B------:R-:W-:Y:S01]  /*226e0*/  VIADD R11, R13, UR4 ;  /* 0x000000040d0b7c36 */ /* 0x000fe20008000000 */
[----:B--2---:R-:W-:Y:S01]  /*226f0*/  ISETP.LT.AND P3, PT, R15, UR5, !P0 ;  /* 0x000000050f007c0c */ /* 0x004fe2000c761270 */
[----:B------:R2:W-:Y:S01]  /*22700*/  @P2 STG.E desc[UR60][R4.64], R84 ;  /* 0x0000005404002986 */ /* 0x0005e2000c10193c */
[----:B------:R-:W-:Y:S01]  /*22710*/  ULDC UR5, c[0x0][0x22c] ;  /* 0x00008b0000057ab9 */ /* 0x000fe20000000800 */
[----:B------:R-:W-:-:S02]  /*22720*/  VIADD R15, R11, UR4 ;  /* 0x000000040b0f7c36 */ /* 0x000fc40008000000 */
[----:B------:R4:W-:Y:S01]  /*22730*/  @P1 STG.E desc[UR60][R6.64], R20 ;  /* 0x0000001406001986 */ /* 0x0009e2000c10193c */
[-C--:B------:R-:W-:Y:S02]  /*22740*/  LEA R8, P1, R13, R0.reuse, 0x2 ;  /* 0x000000000d087211 */ /* 0x080fe400078210ff */
[----:B-1----:R-:W-:Y:S01]  /*22750*/  LEA R2, P6, R9, R0, 0x2 ;  /* 0x0000000009027211 */ /* 0x002fe200078c10ff */
[----:B------:R-:W-:-:S03]  /*22760*/  VIADD R17, R15, UR4 ;  /* 0x000000040f117c36 */ /* 0x000fc60008000000 */
[-C--:B------:R-:W-:Y:S02]  /*22770*/  LEA.HI.X.SX32 R3, R9, R136.reuse, 0x2, P6 ;  /* 0x0000008809037211 */ /* 0x080fe400030f16ff */
[----:B------:R-:W-:Y:S01]  /*22780*/  LEA.HI.X.SX32 R9, R13, R136, 0x2, P1 ;  /* 0x000000880d097211 */ /* 0x000fe200008f16ff */
[----:B------:R-:W-:Y:S01]  /*22790*/  VIADD R19, R17, UR4 ;  /* 0x0000000411137c36 */ /* 0x000fe20008000000 */
[-C--:B--2---:R-:W-:Y:S01]  /*227a0*/  LEA R4, P1, R15, R0.reuse, 0x2 ;  /* 0x000000000f047211 */ /* 0x084fe200078210ff */
[----:B------:R-:W-:Y:S01]  /*227b0*/  ULDC UR4, c[0x0][0x22c] ;  /* 0x00008b0000047ab9 */ /* 0x000fe20000000800 */
[----:B------:R-:W-:Y:S02]  /*227c0*/  LEA R10, P6, R11, R0, 0x2 ;  /* 0x000000000b0a7211 */ /* 0x000fe400078c10ff */
[-C--:B------:R-:W-:Y:S02]  /*227d0*/  LEA.HI.X.SX32 R5, R15, R136.reuse, 0x2, P1 ;  /* 0x000000880f057211 */ /* 0x080fe400008f16ff */
[----:B------:R-:W-:Y:S01]  /*227e0*/  LEA.HI.X.SX32 R11, R11, R136, 0x2, P6 ;  /* 0x000000880b0b7211 */ /* 0x000fe200030f16ff */
[----:B------:R1:W-:Y:S04]  /*227f0*/  @P5 STG.E desc[UR60][R2.64], R85 ;  /* 0x0000005502005986 */ /* 0x0003e8000c10193c */
[----:B------:R1:W-:Y:S04]  /*22800*/  @P4 STG.E desc[UR60][R8.64], R21 ;  /* 0x0000001508004986 */ /* 0x0003e8000c10193c */
[----:B------:R1:W-:Y:S01]  /*22810*/  @P3 STG.E desc[UR60][R10.64], R86 ;  /* 0x000000560a003986 */ /* 0x0003e2000c10193c */
[----:B---3--:R-:W-:-:S02]  /*22820*/  ISETP.LT.AND P2, PT, R12, UR5, !P0 ;  /* 0x000000050c007c0c */ /* 0x008fc4000c741270 */
[C---:B------:R-:W-:Y:S02]  /*22830*/  LEA R12, P6, R19.reuse, R0, 0x2 ;  /* 0x00000000130c7211 */ /* 0x040fe400078c10ff */
[----:B------:R-:W-:Y:S01]  /*22840*/  ISETP.LT.AND P1, PT, R16, UR4, !P0 ;  /* 0x0000000410007c0c */ /* 0x000fe2000c721270 */
[----:B------:R-:W-:Y:S01]  /*22850*/  ULDC UR4, c[0x0][0x22c] ;  /* 0x00008b0000047ab9 */ /* 0x000fe20000000800 */
[----:B------:R-:W-:Y:S02]  /*22860*/  LEA.HI.X.SX32 R13, R19, R136, 0x2, P6 ;  /* 0x00000088130d7211 */ /* 0x000fe400030f16ff */
[----:B----4-:R-:W-:Y:S02]  /*22870*/  ISETP.LT.AND P0, PT, R14, UR4, !P0 ;  /* 0x000000040e007c0c */ /* 0x010fe4000c701270 */
[----:B------:R-:W-:-:S04]  /*22880*/  LEA R6, P6, R17, R0, 0x2 ;  /* 0x0000000011067211 */ /* 0x000fc800078c10ff */
[----:B------:R-:W-:Y:S01]  /*22890*/  LEA.HI.X.SX32 R7, R17, R136, 0x2, P6 ;  /* 0x0000008811077211 */ /* 0x000fe200030f16ff */
[----:B------:R1:W-:Y:S04]  /*228a0*/  @P2 STG.E desc[UR60][R4.64], R22 ;  /* 0x0000001604002986 */ /* 0x0003e8000c10193c */
[----:B------:R1:W-:Y:S02]  /*228b0*/  @P1 STG.E desc[UR60][R6.64], R87 ;  /* 0x0000005706001986 */ /* 0x0003e4000c10193c */
[----:B------:R-:W-:Y:S05]  /*228c0*/  @!P0 EXIT ;  /* 0x000000000000894d */ /* 0x000fea0003800000 */
[----:B------:R-:W-:Y:S01]  /*228d0*/  STG.E desc[UR60][R12.64], R23 ;  /* 0x000000170c007986 */ /* 0x000fe2000c10193c */
[----:B------:R-:W-:Y:S05]  /*228e0*/  EXIT ;  /* 0x000000000000794d */ /* 0x000fea0003800000 */
.L_x_2:
[----:B------:R-:W-:-:S00]  /*228f0*/  BRA `(.L_x_2) ;  /* 0xfffffffc00fc7947 */ /* 0x000fc0000383ffff */
[----:B------:R-:W-:-:S00]  /*22900*/  NOP ;  /* 0x0000000000007918 */ /* 0x000fc00000000000 */
[----:B------:R-:W-:-:S00]  /*22910*/  NOP ;  /* 0x0000000000007918 */ /* 0x000fc00000000000 */
[----:B------:R-:W-:-:S00]  /*22920*/  NOP ;  /* 0x0000000000007918 */ /* 0x000fc00000000000 */
[----:B------:R-:W-:-:S00]  /*22930*/  NOP ;  /* 0x0000000000007918 */ /* 0x000fc00000000000 */
[----:B------:R-:W-:-:S00]  /*22940*/  NOP ;  /* 0x0000000000007918 */ /* 0x000fc00000000000 */
[----:B------:R-:W-:-:S00]  /*22950*/  NOP ;  /* 0x0000000000007918 */ /* 0x000fc00000000000 */
[----:B------:R-:W-:-:S00]  /*22960*/  NOP ;  /* 0x0000000000007918 */ /* 0x000fc00000000000 */
[----:B------:R-:W-:-:S00]  /*22970*/  NOP ;  /* 0x0000000000007918 */ /* 0x000fc00000000000 */
.L_x_3:


//--------------------- .nv.shared.matmul_kernel  --------------------------
	.section	.nv.shared.matmul_kernel,"aw",@nobits
	.sectionflags	@""
	.align	16
	.zero		1024


//--------------------- .nv.shared.reserved.0     --------------------------
	.section	.nv.shared.reserved.0,"aw",@nobits
	.weak		__nv_reservedSMEM_offset_0_alias
	.size		__nv_reservedSMEM_offset_0_alias, 0, 0
	.other		__nv_reservedSMEM_offset_0_alias,@"STO_CUDA_RESERVED_SHARED STV_DEFAULT"
__nv_reservedSMEM_offset_0_alias:
	.zero		0


//--------------------- .nv.constant0.matmul_kernel --------------------------
	.section	.nv.constant0.matmul_kernel,"a",@progbits
	.sectionflags	@""
	.align	4
.nv.constant0.matmul_kernel:
	.zero		608


//--------------------- SYMBOLS --------------------------

	.type		.nv.reservedSmem.offset0,@object
	.size		.nv.reservedSmem.offset0,0x4
